	.target	sm_100a

	.elftype	@"ET_EXEC"


//--------------------- .note.nv.tkinfo           --------------------------
	.section	.note.nv.tkinfo,"",@"SHT_NOTE"
	.sectionflags	@"SHF_NOTE_NV_TKINFO"
	.tkinfo
        /*0018*/ 	.word	0x00000002
        /*0030*/ 	.string	""
        /*0030*/ 	.string	"ptxas"
        /*0030*/ 	.string	"Cuda compilation tools, release 13.0, V13.0.88"
        /*0030*/ 	.string	"Build cuda_13.0.r13.0/compiler.36424714_0"
        /*0030*/ 	.string	"-arch sm_100a -m 64 "



//--------------------- .note.nv.cuinfo           --------------------------
	.section	.note.nv.cuinfo,"",@"SHT_NOTE"
	.sectionflags	@"SHF_NOTE_NV_CUINFO"
        /*0018*/ 	.short	0x0002
        /*001a*/ 	.short	0x0064
        /*001c*/ 	.short	0x0082
	.zero		2


//--------------------- .nv.info                  --------------------------
	.section	.nv.info,"",@"SHT_CUDA_INFO"
	.align	4


	//----- nvinfo : EIATTR_REGCOUNT
	.align		4
        /*0000*/ 	.byte	0x04, 0x2f
        /*0002*/ 	.short	(.L_19 - .L_18)
	.align		4
.L_18:
        /*0004*/ 	.word	index@(_ZN7cutlass13device_kernelINS_4conv6kernel13ConvUniversalINS1_16ConvProblemShapeILNS1_8OperatorE2ELi2EEENS1_10collective14CollectiveConvINS1_47MainloopSm100TmaUmmaWarpSpecializedImplicitGemmILS5_2ELi8ELi2ELi1ELi2EN4cute5tupleIJNSA_1CILi2EEENSC_ILi1EEESE_EEEEENSB_IJNSC_ILi256EEENSB_IJNSC_ILi128EEEEEENSB_IJNSC_ILi64EEEEEEEEENS_6half_tESN_NSA_8TiledMMAINSA_8MMA_AtomIJNSA_26SM100_MMA_F16BF16_2x1SM_SSISN_SN_fLi256ELi128ELNSA_4UMMA5MajorE1ELSS_1ELNSR_7ScaleInE0ELST_0EEEEEENSA_6LayoutINSB_IJSE_SE_SE_EEENSB_IJNSC_ILi0EEESY_SY_EEEEENSB_IJNSA_10UnderscoreES11_S11_EEEEENS7_6detail27Sm100ImplicitGemmTileTraitsINSA_18SM100_TMA_2SM_LOADENSA_14ComposedLayoutINSA_7SwizzleILi3ELi4ELi3EEENSA_18smem_ptr_flag_bitsILi16EEENSW_INSB_IJSK_NSC_ILi8EEEEEENSB_IJSE_SK_EEEEEEEvEENS15_INSA_25SM100_TMA_2SM_LOAD_IM2COLES1G_vEEEENS_8epilogue10collective18CollectiveEpilogueINS1L_23Sm100TmaWarpSpecializedILi4ELi2ELi32ELb1ELb0EEEJNSB_IJSI_SJ_SL_EEENSB_IJNSW_ISI_SE_EENSW_INSC_ILi32EEESE_EEEEESN_NSB_IJlNSB_IJSE_llEEESY_EEESN_S1W_NS1L_6fusion15FusionCallbacksIS1P_NS1X_17LinearCombinationISN_fSN_fLNS_15FloatRoundStyleE2EEES1Q_S1U_JEEENSA_5SM1004TMEM4LOAD26SM100_TMEM_LOAD_32dp32b32xENSA_13SM90_TMA_LOADENS17_INS18_ILi2ELi4ELi3EEES1B_NSW_INSB_IJS1C_S1S_EEENSB_IJS1S_SE_EEEEEEENSA_39AutoVectorizingCopyWithAssumedAlignmentILi128EEENSA_14SM90_TMA_STOREES2C_S2E_S2E_EEEvvEEEEvNT_6ParamsE)
        /*0008*/ 	.word	0x0000007a


	//----- nvinfo : EIATTR_FRAME_SIZE
	.align		4
.L_19:
        /*000c*/ 	.byte	0x04, 0x11
        /*000e*/ 	.short	(.L_21 - .L_20)
	.align		4
.L_20:
        /*0010*/ 	.word	index@($__internal_2_$__cuda_sm10x_tcgen05_guardrail_trap_unallocated_columns_being_dealloced)
        /*0014*/ 	.word	0x00000008


	//----- nvinfo : EIATTR_FRAME_SIZE
	.align		4
.L_21:
        /*0018*/ 	.byte	0x04, 0x11
        /*001a*/ 	.short	(.L_23 - .L_22)
	.align		4
.L_22:
        /*001c*/ 	.word	index@($__internal_1_$__cuda_sm10x_tcgen05_guardrail_trap_phase_invalid_during_alloc)
        /*0020*/ 	.word	0x00000008


	//----- nvinfo : EIATTR_FRAME_SIZE
	.align		4
.L_23:
        /*0024*/ 	.byte	0x04, 0x11
        /*0026*/ 	.short	(.L_25 - .L_24)
	.align		4
.L_24:
        /*0028*/ 	.word	index@($__internal_0_$__cuda_sm10x_tcgen05_guardrail_trap_col_being_dealloced_not_returned_by_alloc)
        /*002c*/ 	.word	0x00000008


	//----- nvinfo : EIATTR_FRAME_SIZE
	.align		4
.L_25:
        /*0030*/ 	.byte	0x04, 0x11
        /*0032*/ 	.short	(.L_27 - .L_26)
	.align		4
.L_26:
        /*0034*/ 	.word	index@(_ZN7cutlass13device_kernelINS_4conv6kernel13ConvUniversalINS1_16ConvProblemShapeILNS1_8OperatorE2ELi2EEENS1_10collective14CollectiveConvINS1_47MainloopSm100TmaUmmaWarpSpecializedImplicitGemmILS5_2ELi8ELi2ELi1ELi2EN4cute5tupleIJNSA_1CILi2EEENSC_ILi1EEESE_EEEEENSB_IJNSC_ILi256EEENSB_IJNSC_ILi128EEEEEENSB_IJNSC_ILi64EEEEEEEEENS_6half_tESN_NSA_8TiledMMAINSA_8MMA_AtomIJNSA_26SM100_MMA_F16BF16_2x1SM_SSISN_SN_fLi256ELi128ELNSA_4UMMA5MajorE1ELSS_1ELNSR_7ScaleInE0ELST_0EEEEEENSA_6LayoutINSB_IJSE_SE_SE_EEENSB_IJNSC_ILi0EEESY_SY_EEEEENSB_IJNSA_10UnderscoreES11_S11_EEEEENS7_6detail27Sm100ImplicitGemmTileTraitsINSA_18SM100_TMA_2SM_LOADENSA_14ComposedLayoutINSA_7SwizzleILi3ELi4ELi3EEENSA_18smem_ptr_flag_bitsILi16EEENSW_INSB_IJSK_NSC_ILi8EEEEEENSB_IJSE_SK_EEEEEEEvEENS15_INSA_25SM100_TMA_2SM_LOAD_IM2COLES1G_vEEEENS_8epilogue10collective18CollectiveEpilogueINS1L_23Sm100TmaWarpSpecializedILi4ELi2ELi32ELb1ELb0EEEJNSB_IJSI_SJ_SL_EEENSB_IJNSW_ISI_SE_EENSW_INSC_ILi32EEESE_EEEEESN_NSB_IJlNSB_IJSE_llEEESY_EEESN_S1W_NS1L_6fusion15FusionCallbacksIS1P_NS1X_17LinearCombinationISN_fSN_fLNS_15FloatRoundStyleE2EEES1Q_S1U_JEEENSA_5SM1004TMEM4LOAD26SM100_TMEM_LOAD_32dp32b32xENSA_13SM90_TMA_LOADENS17_INS18_ILi2ELi4ELi3EEES1B_NSW_INSB_IJS1C_S1S_EEENSB_IJS1S_SE_EEEEEEENSA_39AutoVectorizingCopyWithAssumedAlignmentILi128EEENSA_14SM90_TMA_STOREES2C_S2E_S2E_EEEvvEEEEvNT_6ParamsE)
        /*0038*/ 	.word	0x00000008


	//----- nvinfo : EIATTR_MIN_STACK_SIZE
	.align		4
.L_27:
        /*003c*/ 	.byte	0x04, 0x12
        /*003e*/ 	.short	(.L_29 - .L_28)
	.align		4
.L_28:
        /*0040*/ 	.word	index@(_ZN7cutlass13device_kernelINS_4conv6kernel13ConvUniversalINS1_16ConvProblemShapeILNS1_8OperatorE2ELi2EEENS1_10collective14CollectiveConvINS1_47MainloopSm100TmaUmmaWarpSpecializedImplicitGemmILS5_2ELi8ELi2ELi1ELi2EN4cute5tupleIJNSA_1CILi2EEENSC_ILi1EEESE_EEEEENSB_IJNSC_ILi256EEENSB_IJNSC_ILi128EEEEEENSB_IJNSC_ILi64EEEEEEEEENS_6half_tESN_NSA_8TiledMMAINSA_8MMA_AtomIJNSA_26SM100_MMA_F16BF16_2x1SM_SSISN_SN_fLi256ELi128ELNSA_4UMMA5MajorE1ELSS_1ELNSR_7ScaleInE0ELST_0EEEEEENSA_6LayoutINSB_IJSE_SE_SE_EEENSB_IJNSC_ILi0EEESY_SY_EEEEENSB_IJNSA_10UnderscoreES11_S11_EEEEENS7_6detail27Sm100ImplicitGemmTileTraitsINSA_18SM100_TMA_2SM_LOADENSA_14ComposedLayoutINSA_7SwizzleILi3ELi4ELi3EEENSA_18smem_ptr_flag_bitsILi16EEENSW_INSB_IJSK_NSC_ILi8EEEEEENSB_IJSE_SK_EEEEEEEvEENS15_INSA_25SM100_TMA_2SM_LOAD_IM2COLES1G_vEEEENS_8epilogue10collective18CollectiveEpilogueINS1L_23Sm100TmaWarpSpecializedILi4ELi2ELi32ELb1ELb0EEEJNSB_IJSI_SJ_SL_EEENSB_IJNSW_ISI_SE_EENSW_INSC_ILi32EEESE_EEEEESN_NSB_IJlNSB_IJSE_llEEESY_EEESN_S1W_NS1L_6fusion15FusionCallbacksIS1P_NS1X_17LinearCombinationISN_fSN_fLNS_15FloatRoundStyleE2EEES1Q_S1U_JEEENSA_5SM1004TMEM4LOAD26SM100_TMEM_LOAD_32dp32b32xENSA_13SM90_TMA_LOADENS17_INS18_ILi2ELi4ELi3EEES1B_NSW_INSB_IJS1C_S1S_EEENSB_IJS1S_SE_EEEEEEENSA_39AutoVectorizingCopyWithAssumedAlignmentILi128EEENSA_14SM90_TMA_STOREES2C_S2E_S2E_EEEvvEEEEvNT_6ParamsE)
        /*0044*/ 	.word	0x00000008
.L_29:


//--------------------- .nv.compat                --------------------------
	.section	.nv.compat,"",@"SHT_CUDA_COMPAT_INFO"
	.align	4
        /*0000*/ 	.byte	0x02, 0x09, 0x01, 0x00, 0x02, 0x02, 0x02, 0x00, 0x02, 0x05, 0x05, 0x00, 0x03, 0x07, 0x01, 0x01
        /*0010*/ 	.byte	0x02, 0x03, 0x01, 0x00, 0x02, 0x06, 0x01, 0x00, 0x04, 0x0b, 0x08, 0x00, 0x09, 0x00, 0x00, 0x00
        /*0020*/ 	.byte	0x00, 0x00, 0x00, 0x00


//--------------------- .nv.info._ZN7cutlass13device_kernelINS_4conv6kernel13ConvUniversalINS1_16ConvProblemShapeILNS1_8OperatorE2ELi2EEENS1_10collective14CollectiveConvINS1_47MainloopSm100TmaUmmaWarpSpecializedImplicitGemmILS5_2ELi8ELi2ELi1ELi2EN4cute5tupleIJNSA_1CILi2EEENSC_ILi1EEESE_EEEEENSB_IJNSC_ILi256EEENSB_IJNSC_ILi128EEEEEENSB_IJNSC_ILi64EEEEEEEEENS_6half_tESN_NSA_8TiledMMAINSA_8MMA_AtomIJNSA_26SM100_MMA_F16BF16_2x1SM_SSISN_SN_fLi256ELi128ELNSA_4UMMA5MajorE1ELSS_1ELNSR_7ScaleInE0ELST_0EEEEEENSA_6LayoutINSB_IJSE_SE_SE_EEENSB_IJNSC_ILi0EEESY_SY_EEEEENSB_IJNSA_10UnderscoreES11_S11_EEEEENS7_6detail27Sm100ImplicitGemmTileTraitsINSA_18SM100_TMA_2SM_LOADENSA_14ComposedLayoutINSA_7SwizzleILi3ELi4ELi3EEENSA_18smem_ptr_flag_bitsILi16EEENSW_INSB_IJSK_NSC_ILi8EEEEEENSB_IJSE_SK_EEEEEEEvEENS15_INSA_25SM100_TMA_2SM_LOAD_IM2COLES1G_vEEEENS_8epilogue10collective18CollectiveEpilogueINS1L_23Sm100TmaWarpSpecializedILi4ELi2ELi32ELb1ELb0EEEJNSB_IJSI_SJ_SL_EEENSB_IJNSW_ISI_SE_EENSW_INSC_ILi32EEESE_EEEEESN_NSB_IJlNSB_IJSE_llEEESY_EEESN_S1W_NS1L_6fusion15FusionCallbacksIS1P_NS1X_17LinearCombinationISN_fSN_fLNS_15FloatRoundStyleE2EEES1Q_S1U_JEEENSA_5SM1004TMEM4LOAD26SM100_TMEM_LOAD_32dp32b32xENSA_13SM90_TMA_LOADENS17_INS18_ILi2ELi4ELi3EEES1B_NSW_INSB_IJS1C_S1S_EEENSB_IJS1S_SE_EEEEEEENSA_39AutoVectorizingCopyWithAssumedAlignmentILi128EEENSA_14SM90_TMA_STOREES2C_S2E_S2E_EEEvvEEEEvNT_6ParamsE --------------------------
	.section	.nv.info._ZN7cutlass13device_kernelINS_4conv6kernel13ConvUniversalINS1_16ConvProblemShapeILNS1_8OperatorE2ELi2EEENS1_10collective14CollectiveConvINS1_47MainloopSm100TmaUmmaWarpSpecializedImplicitGemmILS5_2ELi8ELi2ELi1ELi2EN4cute5tupleIJNSA_1CILi2EEENSC_ILi1EEESE_EEEEENSB_IJNSC_ILi256EEENSB_IJNSC_ILi128EEEEEENSB_IJNSC_ILi64EEEEEEEEENS_6half_tESN_NSA_8TiledMMAINSA_8MMA_AtomIJNSA_26SM100_MMA_F16BF16_2x1SM_SSISN_SN_fLi256ELi128ELNSA_4UMMA5MajorE1ELSS_1ELNSR_7ScaleInE0ELST_0EEEEEENSA_6LayoutINSB_IJSE_SE_SE_EEENSB_IJNSC_ILi0EEESY_SY_EEEEENSB_IJNSA_10UnderscoreES11_S11_EEEEENS7_6detail27Sm100ImplicitGemmTileTraitsINSA_18SM100_TMA_2SM_LOADENSA_14ComposedLayoutINSA_7SwizzleILi3ELi4ELi3EEENSA_18smem_ptr_flag_bitsILi16EEENSW_INSB_IJSK_NSC_ILi8EEEEEENSB_IJSE_SK_EEEEEEEvEENS15_INSA_25SM100_TMA_2SM_LOAD_IM2COLES1G_vEEEENS_8epilogue10collective18CollectiveEpilogueINS1L_23Sm100TmaWarpSpecializedILi4ELi2ELi32ELb1ELb0EEEJNSB_IJSI_SJ_SL_EEENSB_IJNSW_ISI_SE_EENSW_INSC_ILi32EEESE_EEEEESN_NSB_IJlNSB_IJSE_llEEESY_EEESN_S1W_NS1L_6fusion15FusionCallbacksIS1P_NS1X_17LinearCombinationISN_fSN_fLNS_15FloatRoundStyleE2EEES1Q_S1U_JEEENSA_5SM1004TMEM4LOAD26SM100_TMEM_LOAD_32dp32b32xENSA_13SM90_TMA_LOADENS17_INS18_ILi2ELi4ELi3EEES1B_NSW_INSB_IJS1C_S1S_EEENSB_IJS1S_SE_EEEEEEENSA_39AutoVectorizingCopyWithAssumedAlignmentILi128EEENSA_14SM90_TMA_STOREES2C_S2E_S2E_EEEvvEEEEvNT_6ParamsE,"",@"SHT_CUDA_INFO"
	.sectionflags	@""
	.align	4


	//----- nvinfo : EIATTR_CUDA_API_VERSION
	.align		4
        /*0000*/ 	.byte	0x04, 0x37
        /*0002*/ 	.short	(.L_31 - .L_30)
.L_30:
        /*0004*/ 	.word	0x00000082


	//----- nvinfo : EIATTR_KPARAM_INFO
	.align		4
.L_31:
        /*0008*/ 	.byte	0x04, 0x17
        /*000a*/ 	.short	(.L_33 - .L_32)
.L_32:
        /*000c*/ 	.word	0x00000000
        /*0010*/ 	.short	0x0000
        /*0012*/ 	.short	0x0000
        /*0014*/ 	.byte	0x00, 0xf0, 0x01, 0x20


	//----- nvinfo : EIATTR_AT_ENTRY_FRAGMENTS
	.align		4
.L_33:
        /*0018*/ 	.byte	0x04, 0x4f
        /*001a*/ 	.short	(.L_35 - .L_34)


	//   ....[0]....
.L_34:
        /*001c*/ 	.word	0x00000007


	//----- nvinfo : EIATTR_RESERVED_SMEM_USED
	.align		4
.L_35:
        /*0020*/ 	.byte	0x01, 0x41
	.zero		2


	//----- nvinfo : EIATTR_SPARSE_MMA_MASK
	.align		4
        /*0024*/ 	.byte	0x03, 0x50
        /*0026*/ 	.short	0x0000


	//----- nvinfo : EIATTR_TCGEN05_2CTA_USED
	.align		4
        /*0028*/ 	.byte	0x01, 0x52
	.zero		2


	//----- nvinfo : EIATTR_MAXREG_COUNT
	.align		4
        /*002c*/ 	.byte	0x03, 0x1b
        /*002e*/ 	.short	0x00ff


	//----- nvinfo : EIATTR_NUM_BARRIERS
	.align		4
        /*0030*/ 	.byte	0x02, 0x4c
        /*0032*/ 	.byte	0x07
	.zero		1


	//----- nvinfo : EIATTR_EXTERNS
	.align		4
        /*0034*/ 	.byte	0x04, 0x0f
        /*0036*/ 	.short	(.L_37 - .L_36)


	//   ....[0]....
	.align		4
.L_36:
        /*0038*/ 	.word	index@(__assertfail)


	//----- nvinfo : EIATTR_MERCURY_ISA_VERSION
	.align		4
.L_37:
        /*003c*/ 	.byte	0x03, 0x5f
        /*003e*/ 	.short	0x0101


	//----- nvinfo : EIATTR_INT_WARP_WIDE_INSTR_OFFSETS
	.align		4
        /*0040*/ 	.byte	0x04, 0x31
        /*0042*/ 	.short	(.L_39 - .L_38)


	//   ....[0]....
.L_38:
        /*0044*/ 	.word	0x00000cd0


	//   ....[1]....
        /*0048*/ 	.word	0x00000d80


	//   ....[2]....
        /*004c*/ 	.word	0x000047c0


	//   ....[3]....
        /*0050*/ 	.word	0x000047e0


	//   ....[4]....
        /*0054*/ 	.word	0x00004810


	//   ....[5]....
        /*0058*/ 	.word	0x00005830


	//   ....[6]....
        /*005c*/ 	.word	0x00005890


	//   ....[7]....
        /*0060*/ 	.word	0x00005970


	//   ....[8]....
        /*0064*/ 	.word	0x000059f0


	//   ....[9]....
        /*0068*/ 	.word	0x00005af0


	//   ....[10]....
        /*006c*/ 	.word	0x00005b80


	//   ....[11]....
        /*0070*/ 	.word	0x00005c90


	//   ....[12]....
        /*0074*/ 	.word	0x00005d40


	//----- nvinfo : EIATTR_COOP_GROUP_MASK_REGIDS
	.align		4
.L_39:
        /*0078*/ 	.byte	0x04, 0x29
        /*007a*/ 	.short	(.L_41 - .L_40)


	//   ....[0]....
.L_40:
        /*007c*/ 	.word	0xffffffff


	//   ....[1]....
        /*0080*/ 	.word	0xffffffff


	//   ....[2]....
        /*0084*/ 	.word	0xffffffff


	//   ....[3]....
        /*0088*/ 	.word	0xffffffff


	//   ....[4]....
        /*008c*/ 	.word	0xffffffff


	//   ....[5]....
        /*0090*/ 	.word	0xffffffff


	//   ....[6]....
        /*0094*/ 	.word	0xffffffff


	//   ....[7]....
        /*0098*/ 	.word	0xffffffff


	//   ....[8]....
        /*009c*/ 	.word	0xffffffff


	//   ....[9]....
        /*00a0*/ 	.word	0xffffffff


	//   ....[10]....
        /*00a4*/ 	.word	0xffffffff


	//   ....[11]....
        /*00a8*/ 	.word	0xffffffff


	//   ....[12]....
        /*00ac*/ 	.word	0xffffffff


	//----- nvinfo : EIATTR_COOP_GROUP_INSTR_OFFSETS
	.align		4
.L_41:
        /*00b0*/ 	.byte	0x04, 0x28
        /*00b2*/ 	.short	(.L_43 - .L_42)


	//   ....[0]....
.L_42:
        /*00b4*/ 	.word	0x000000d0


	//   ....[1]....
        /*00b8*/ 	.word	0x00000540


	//   ....[2]....
        /*00bc*/ 	.word	0x00000760


	//   ....[3]....
        /*00c0*/ 	.word	0x00000900


	//   ....[4]....
        /*00c4*/ 	.word	0x00000a00


	//   ....[5]....
        /*00c8*/ 	.word	0x00000b50


	//   ....[6]....
        /*00cc*/ 	.word	0x00000df0


	//   ....[7]....
        /*00d0*/ 	.word	0x000027e0


	//   ....[8]....
        /*00d4*/ 	.word	0x000036a0


	//   ....[9]....
        /*00d8*/ 	.word	0x00003b70


	//   ....[10]....
        /*00dc*/ 	.word	0x00003ba0


	//   ....[11]....
        /*00e0*/ 	.word	0x000046e0


	//   ....[12]....
        /*00e4*/ 	.word	0x000048e0


	//----- nvinfo : EIATTR_VRC_CTA_INIT_COUNT
	.align		4
.L_43:
        /*00e8*/ 	.byte	0x02, 0x4a
        /*00ea*/ 	.byte	0x80
	.zero		1


	//----- nvinfo : EIATTR_SYSCALL_OFFSETS
	.align		4
        /*00ec*/ 	.byte	0x04, 0x46
        /*00ee*/ 	.short	(.L_45 - .L_44)


	//   ....[0]....
.L_44:
        /*00f0*/ 	.word	0x00006de0


	//   ....[1]....
        /*00f4*/ 	.word	0x00006ed0


	//   ....[2]....
        /*00f8*/ 	.word	0x000076a0


	//   ....[3]....
        /*00fc*/ 	.word	0x00008320


	//   ....[4]....
        /*0100*/ 	.word	0x00008f60


	//   ....[5]....
        /*0104*/ 	.word	0x00009b90


	//----- nvinfo : EIATTR_MBARRIER_INSTR_OFFSETS
	.align		4
.L_45:
        /*0108*/ 	.byte	0x04, 0x39
        /*010a*/ 	.short	(.L_47 - .L_46)


	//   ....[0]....
.L_46:
        /*010c*/ 	.word	0x00000650
        /*0110*/ 	.word	0x000000ff
        /*0114*/ 	.word	0x00000000
        /*0118*/ 	.short	0x0100
        /*011a*/ 	.byte	0x04
	.zero		1


	//   ....[1]....
        /*011c*/ 	.word	0x00000660
        /*0120*/ 	.word	0x000000ff
        /*0124*/ 	.word	0x00000040
        /*0128*/ 	.short	0x0100
        /*012a*/ 	.byte	0x04
	.zero		1


	//   ....[2]....
        /*012c*/ 	.word	0x00000670
        /*0130*/ 	.word	0x000000ff
        /*0134*/ 	.word	0x00000008
        /*0138*/ 	.short	0x0100
        /*013a*/ 	.byte	0x04
	.zero		1


	//   ....[3]....
        /*013c*/ 	.word	0x00000680
        /*0140*/ 	.word	0x000000ff
        /*0144*/ 	.word	0x00000048
        /*0148*/ 	.short	0x0100
        /*014a*/ 	.byte	0x04
	.zero		1


	//   ....[4]....
        /*014c*/ 	.word	0x00000690
        /*0150*/ 	.word	0x000000ff
        /*0154*/ 	.word	0x00000010
        /*0158*/ 	.short	0x0100
        /*015a*/ 	.byte	0x04
	.zero		1


	//   ....[5]....
        /*015c*/ 	.word	0x000006a0
        /*0160*/ 	.word	0x000000ff
        /*0164*/ 	.word	0x00000050
        /*0168*/ 	.short	0x0100
        /*016a*/ 	.byte	0x04
	.zero		1


	//   ....[6]....
        /*016c*/ 	.word	0x000006b0
        /*0170*/ 	.word	0x000000ff
        /*0174*/ 	.word	0x00000018
        /*0178*/ 	.short	0x0100
        /*017a*/ 	.byte	0x04
	.zero		1


	//   ....[7]....
        /*017c*/ 	.word	0x000006c0
        /*0180*/ 	.word	0x000000ff
        /*0184*/ 	.word	0x00000058
        /*0188*/ 	.short	0x0100
        /*018a*/ 	.byte	0x04
	.zero		1


	//   ....[8]....
        /*018c*/ 	.word	0x000006d0
        /*0190*/ 	.word	0x000000ff
        /*0194*/ 	.word	0x00000020
        /*0198*/ 	.short	0x0100
        /*019a*/ 	.byte	0x04
	.zero		1


	//   ....[9]....
        /*019c*/ 	.word	0x000006e0
        /*01a0*/ 	.word	0x000000ff
        /*01a4*/ 	.word	0x00000060
        /*01a8*/ 	.short	0x0100
        /*01aa*/ 	.byte	0x04
	.zero		1


	//   ....[10]....
        /*01ac*/ 	.word	0x000006f0
        /*01b0*/ 	.word	0x000000ff
        /*01b4*/ 	.word	0x00000028
        /*01b8*/ 	.short	0x0100
        /*01ba*/ 	.byte	0x04
	.zero		1


	//   ....[11]....
        /*01bc*/ 	.word	0x00000700
        /*01c0*/ 	.word	0x000000ff
        /*01c4*/ 	.word	0x00000068
        /*01c8*/ 	.short	0x0100
        /*01ca*/ 	.byte	0x04
	.zero		1


	//   ....[12]....
        /*01cc*/ 	.word	0x00000710
        /*01d0*/ 	.word	0x000000ff
        /*01d4*/ 	.word	0x00000030
        /*01d8*/ 	.short	0x0100
        /*01da*/ 	.byte	0x04
	.zero		1


	//   ....[13]....
        /*01dc*/ 	.word	0x00000720
        /*01e0*/ 	.word	0x000000ff
        /*01e4*/ 	.word	0x00000070
        /*01e8*/ 	.short	0x0100
        /*01ea*/ 	.byte	0x04
	.zero		1


	//   ....[14]....
        /*01ec*/ 	.word	0x00000730
        /*01f0*/ 	.word	0x000000ff
        /*01f4*/ 	.word	0x00000038
        /*01f8*/ 	.short	0x0100
        /*01fa*/ 	.byte	0x04
	.zero		1


	//   ....[15]....
        /*01fc*/ 	.word	0x00000740
        /*0200*/ 	.word	0x000000ff
        /*0204*/ 	.word	0x00000078
        /*0208*/ 	.short	0x0100
        /*020a*/ 	.byte	0x04
	.zero		1


	//   ....[16]....
        /*020c*/ 	.word	0x00000870
        /*0210*/ 	.word	0x000000ff
        /*0214*/ 	.word	0x00000080
        /*0218*/ 	.short	0x0100
        /*021a*/ 	.byte	0x04
	.zero		1


	//   ....[17]....
        /*021c*/ 	.word	0x00000880
        /*0220*/ 	.word	0x000000ff
        /*0224*/ 	.word	0x000000a0
        /*0228*/ 	.short	0x0100
        /*022a*/ 	.byte	0x04
	.zero		1


	//   ....[18]....
        /*022c*/ 	.word	0x00000890
        /*0230*/ 	.word	0x000000ff
        /*0234*/ 	.word	0x00000088
        /*0238*/ 	.short	0x0100
        /*023a*/ 	.byte	0x04
	.zero		1


	//   ....[19]....
        /*023c*/ 	.word	0x000008a0
        /*0240*/ 	.word	0x000000ff
        /*0244*/ 	.word	0x000000a8
        /*0248*/ 	.short	0x0100
        /*024a*/ 	.byte	0x04
	.zero		1


	//   ....[20]....
        /*024c*/ 	.word	0x000008b0
        /*0250*/ 	.word	0x000000ff
        /*0254*/ 	.word	0x00000090
        /*0258*/ 	.short	0x0100
        /*025a*/ 	.byte	0x04
	.zero		1


	//   ....[21]....
        /*025c*/ 	.word	0x000008c0
        /*0260*/ 	.word	0x000000ff
        /*0264*/ 	.word	0x000000b0
        /*0268*/ 	.short	0x0100
        /*026a*/ 	.byte	0x04
	.zero		1


	//   ....[22]....
        /*026c*/ 	.word	0x000008d0
        /*0270*/ 	.word	0x000000ff
        /*0274*/ 	.word	0x00000098
        /*0278*/ 	.short	0x0100
        /*027a*/ 	.byte	0x04
	.zero		1


	//   ....[23]....
        /*027c*/ 	.word	0x000008e0
        /*0280*/ 	.word	0x000000ff
        /*0284*/ 	.word	0x000000b8
        /*0288*/ 	.short	0x0100
        /*028a*/ 	.byte	0x04
	.zero		1


	//   ....[24]....
        /*028c*/ 	.word	0x000009d0
        /*0290*/ 	.word	0x000000ff
        /*0294*/ 	.word	0x000000c0
        /*0298*/ 	.short	0x0100
        /*029a*/ 	.byte	0x04
	.zero		1


	//   ....[25]....
        /*029c*/ 	.word	0x000009e0
        /*02a0*/ 	.word	0x000000ff
        /*02a4*/ 	.word	0x000000c8
        /*02a8*/ 	.short	0x0100
        /*02aa*/ 	.byte	0x04
	.zero		1


	//   ....[26]....
        /*02ac*/ 	.word	0x00000b20
        /*02b0*/ 	.word	0x000000ff
        /*02b4*/ 	.word	0x000000d0
        /*02b8*/ 	.short	0x0100
        /*02ba*/ 	.byte	0x06
	.zero		1


	//   ....[27]....
        /*02bc*/ 	.word	0x00000b30
        /*02c0*/ 	.word	0x000000ff
        /*02c4*/ 	.word	0x000000d8
        /*02c8*/ 	.short	0x0100
        /*02ca*/ 	.byte	0x06
	.zero		1


	//   ....[28]....
        /*02cc*/ 	.word	0x00000c70
        /*02d0*/ 	.word	0x000000ff
        /*02d4*/ 	.word	0x000000e0
        /*02d8*/ 	.short	0x0100
        /*02da*/ 	.byte	0x04
	.zero		1


	//   ....[29]....
        /*02dc*/ 	.word	0x00000c80
        /*02e0*/ 	.word	0x000000ff
        /*02e4*/ 	.word	0x000000f0
        /*02e8*/ 	.short	0x0100
        /*02ea*/ 	.byte	0x04
	.zero		1


	//   ....[30]....
        /*02ec*/ 	.word	0x00000c90
        /*02f0*/ 	.word	0x000000ff
        /*02f4*/ 	.word	0x000000e8
        /*02f8*/ 	.short	0x0100
        /*02fa*/ 	.byte	0x04
	.zero		1


	//   ....[31]....
        /*02fc*/ 	.word	0x00000ca0
        /*0300*/ 	.word	0x000000ff
        /*0304*/ 	.word	0x000000f8
        /*0308*/ 	.short	0x0100
        /*030a*/ 	.byte	0x04
	.zero		1


	//   ....[32]....
        /*030c*/ 	.word	0x00000da0
        /*0310*/ 	.word	0x000000ff
        /*0314*/ 	.word	0x00000100
        /*0318*/ 	.short	0x0100
        /*031a*/ 	.byte	0x06
	.zero		1


	//   ....[33]....
        /*031c*/ 	.word	0x00001ba0
        /*0320*/ 	.word	0x000000ff
        /*0324*/ 	.word	0x00000040
        /*0328*/ 	.short	0x010a
        /*032a*/ 	.byte	0x06
	.zero		1


	//   ....[34]....
        /*032c*/ 	.word	0x00001eb0
        /*0330*/ 	.word	0x000000ff
        /*0334*/ 	.word	0x00000040
        /*0338*/ 	.short	0x010a
        /*033a*/ 	.byte	0x0b
	.zero		1


	//   ....[35]....
        /*033c*/ 	.word	0x00002060
        /*0340*/ 	.word	0x000000ff
        /*0344*/ 	.word	0x00000040
        /*0348*/ 	.short	0x010a
        /*034a*/ 	.byte	0x08
	.zero		1


	//   ....[36]....
        /*034c*/ 	.word	0x00002290
        /*0350*/ 	.word	0x000000ff
        /*0354*/ 	.word	0x000000c8
        /*0358*/ 	.short	0x0101
        /*035a*/ 	.byte	0x1b
	.zero		1


	//   ....[37]....
        /*035c*/ 	.word	0x000022c0
        /*0360*/ 	.word	0x000000ff
        /*0364*/ 	.word	0x00000040
        /*0368*/ 	.short	0x010a
        /*036a*/ 	.byte	0x04
	.zero		1


	//   ....[38]....
        /*036c*/ 	.word	0x00002410
        /*0370*/ 	.word	0x000000ff
        /*0374*/ 	.word	0x00000040
        /*0378*/ 	.short	0x010a
        /*037a*/ 	.byte	0x15
	.zero		1


	//   ....[39]....
        /*037c*/ 	.word	0x000025c0
        /*0380*/ 	.word	0x000000ff
        /*0384*/ 	.word	0x00000040
        /*0388*/ 	.short	0x010a
        /*038a*/ 	.byte	0x08
	.zero		1


	//   ....[40]....
        /*038c*/ 	.word	0x000027f0
        /*0390*/ 	.word	0x000000ff
        /*0394*/ 	.word	0x000000d0
        /*0398*/ 	.short	0x010a
        /*039a*/ 	.byte	0x1b
	.zero		1


	//   ....[41]....
        /*039c*/ 	.word	0x000028b0
        /*03a0*/ 	.word	0x000000ff
        /*03a4*/ 	.word	0x00000000
        /*03a8*/ 	.short	0x0101
        /*03aa*/ 	.byte	0x04
	.zero		1


	//   ....[42]....
        /*03ac*/ 	.word	0x00002ea0
        /*03b0*/ 	.word	0x000000ff
        /*03b4*/ 	.word	0x00000000
        /*03b8*/ 	.short	0x010a
        /*03ba*/ 	.byte	0x04
	.zero		1


	//   ....[43]....
        /*03bc*/ 	.word	0x00002f40
        /*03c0*/ 	.word	0x000000ff
        /*03c4*/ 	.word	0x00000000
        /*03c8*/ 	.short	0x010a
        /*03ca*/ 	.byte	0x05
	.zero		1


	//   ....[44]....
        /*03cc*/ 	.word	0x00002fe0
        /*03d0*/ 	.word	0x000000ff
        /*03d4*/ 	.word	0x00000000
        /*03d8*/ 	.short	0x010a
        /*03da*/ 	.byte	0x05
	.zero		1


	//   ....[45]....
        /*03dc*/ 	.word	0x00003080
        /*03e0*/ 	.word	0x000000ff
        /*03e4*/ 	.word	0x00000000
        /*03e8*/ 	.short	0x010a
        /*03ea*/ 	.byte	0x05
	.zero		1


	//   ....[46]....
        /*03ec*/ 	.word	0x00003120
        /*03f0*/ 	.word	0x000000ff
        /*03f4*/ 	.word	0x00000000
        /*03f8*/ 	.short	0x010a
        /*03fa*/ 	.byte	0x05
	.zero		1


	//   ....[47]....
        /*03fc*/ 	.word	0x000031c0
        /*0400*/ 	.word	0x000000ff
        /*0404*/ 	.word	0x00000000
        /*0408*/ 	.short	0x010a
        /*040a*/ 	.byte	0x05
	.zero		1


	//   ....[48]....
        /*040c*/ 	.word	0x00003260
        /*0410*/ 	.word	0x000000ff
        /*0414*/ 	.word	0x00000000
        /*0418*/ 	.short	0x010a
        /*041a*/ 	.byte	0x05
	.zero		1


	//   ....[49]....
        /*041c*/ 	.word	0x00003310
        /*0420*/ 	.word	0x00000000
        /*0424*/ 	.word	0x00000000
        /*0428*/ 	.short	0x010a
        /*042a*/ 	.byte	0xff
	.zero		1


	//   ....[50]....
        /*042c*/ 	.word	0x00003460
        /*0430*/ 	.word	0x000000ff
        /*0434*/ 	.word	0x000000d8
        /*0438*/ 	.short	0x010a
        /*043a*/ 	.byte	0x04
	.zero		1


	//   ....[51]....
        /*043c*/ 	.word	0x00003500
        /*0440*/ 	.word	0x000000ff
        /*0444*/ 	.word	0x000000d0
        /*0448*/ 	.short	0x010a
        /*044a*/ 	.byte	0x04
	.zero		1


	//   ....[52]....
        /*044c*/ 	.word	0x000035a0
        /*0450*/ 	.word	0x000000ff
        /*0454*/ 	.word	0x00000000
        /*0458*/ 	.short	0x0101
        /*045a*/ 	.byte	0x05
	.zero		1


	//   ....[53]....
        /*045c*/ 	.word	0x000035e0
        /*0460*/ 	.word	0x000000ff
        /*0464*/ 	.word	0x000000d8
        /*0468*/ 	.short	0x0106
        /*046a*/ 	.byte	0x04
	.zero		1


	//   ....[54]....
        /*046c*/ 	.word	0x00003620
        /*0470*/ 	.word	0x00000000
        /*0474*/ 	.word	0x000000d8
        /*0478*/ 	.short	0x010a
        /*047a*/ 	.byte	0xff
	.zero		1


	//   ....[55]....
        /*047c*/ 	.word	0x00003870
        /*0480*/ 	.word	0x000000ff
        /*0484*/ 	.word	0x00000008
        /*0488*/ 	.short	0x010a
        /*048a*/ 	.byte	0x05
	.zero		1


	//   ....[56]....
        /*048c*/ 	.word	0x00003890
        /*0490*/ 	.word	0x000000ff
        /*0494*/ 	.word	0x00000008
        /*0498*/ 	.short	0x010a
        /*049a*/ 	.byte	0x05
	.zero		1


	//   ....[57]....
        /*049c*/ 	.word	0x00003a20
        /*04a0*/ 	.word	0x000000ff
        /*04a4*/ 	.word	0x00000008
        /*04a8*/ 	.short	0x010a
        /*04aa*/ 	.byte	0x05
	.zero		1


	//   ....[58]....
        /*04ac*/ 	.word	0x00003a40
        /*04b0*/ 	.word	0x000000ff
        /*04b4*/ 	.word	0x00000008
        /*04b8*/ 	.short	0x010a
        /*04ba*/ 	.byte	0x05
	.zero		1


	//   ....[59]....
        /*04bc*/ 	.word	0x00003b00
        /*04c0*/ 	.word	0x000000ff
        /*04c4*/ 	.word	0x00000000
        /*04c8*/ 	.short	0x0101
        /*04ca*/ 	.byte	0x04
	.zero		1


	//   ....[60]....
        /*04cc*/ 	.word	0x00003e60
        /*04d0*/ 	.word	0x000000ff
        /*04d4*/ 	.word	0x000000d0
        /*04d8*/ 	.short	0x010a
        /*04da*/ 	.byte	0x15
	.zero		1


	//   ....[61]....
        /*04dc*/ 	.word	0x00003f00
        /*04e0*/ 	.word	0x000000ff
        /*04e4*/ 	.word	0x00000000
        /*04e8*/ 	.short	0x0101
        /*04ea*/ 	.byte	0x24
	.zero		1


	//   ....[62]....
        /*04ec*/ 	.word	0x00003f40
        /*04f0*/ 	.word	0x000000ff
        /*04f4*/ 	.word	0x000000f0
        /*04f8*/ 	.short	0x010a
        /*04fa*/ 	.byte	0x1a
	.zero		1


	//   ....[63]....
        /*04fc*/ 	.word	0x00004010
        /*0500*/ 	.word	0x000000ff
        /*0504*/ 	.word	0x00000000
        /*0508*/ 	.short	0x010a
        /*050a*/ 	.byte	0x04
	.zero		1


	//   ....[64]....
        /*050c*/ 	.word	0x00004080
        /*0510*/ 	.word	0x000000ff
        /*0514*/ 	.word	0x00000000
        /*0518*/ 	.short	0x010a
        /*051a*/ 	.byte	0x11
	.zero		1


	//   ....[65]....
        /*051c*/ 	.word	0x000041d0
        /*0520*/ 	.word	0x000000ff
        /*0524*/ 	.word	0x00000000
        /*0528*/ 	.short	0x010a
        /*052a*/ 	.byte	0x05
	.zero		1


	//   ....[66]....
        /*052c*/ 	.word	0x000044d0
        /*0530*/ 	.word	0x000000ff
        /*0534*/ 	.word	0x00000000
        /*0538*/ 	.short	0x010a
        /*053a*/ 	.byte	0x04
	.zero		1


	//   ....[67]....
        /*053c*/ 	.word	0x00004570
        /*0540*/ 	.word	0x00000000
        /*0544*/ 	.word	0x00000000
        /*0548*/ 	.short	0x010a
        /*054a*/ 	.byte	0xff
	.zero		1


	//   ....[68]....
        /*054c*/ 	.word	0x000045b0
        /*0550*/ 	.word	0x00000000
        /*0554*/ 	.word	0x00000000
        /*0558*/ 	.short	0x010a
        /*055a*/ 	.byte	0xff
	.zero		1


	//   ....[69]....
        /*055c*/ 	.word	0x00004620
        /*0560*/ 	.word	0x000000ff
        /*0564*/ 	.word	0x00000000
        /*0568*/ 	.short	0x0101
        /*056a*/ 	.byte	0x04
	.zero		1


	//   ....[70]....
        /*056c*/ 	.word	0x00004660
        /*0570*/ 	.word	0x000000ff
        /*0574*/ 	.word	0x00000100
        /*0578*/ 	.short	0x010a
        /*057a*/ 	.byte	0x15
	.zero		1


	//   ....[71]....
        /*057c*/ 	.word	0x000046d0
        /*0580*/ 	.word	0x000000ff
        /*0584*/ 	.word	0x00000000
        /*0588*/ 	.short	0x0101
        /*058a*/ 	.byte	0x04
	.zero		1


	//   ....[72]....
        /*058c*/ 	.word	0x00004d60
        /*0590*/ 	.word	0x000000ff
        /*0594*/ 	.word	0x000000d0
        /*0598*/ 	.short	0x010a
        /*059a*/ 	.byte	0x1f
	.zero		1


	//   ....[73]....
        /*059c*/ 	.word	0x00004e00
        /*05a0*/ 	.word	0x000000ff
        /*05a4*/ 	.word	0x00000000
        /*05a8*/ 	.short	0x0101
        /*05aa*/ 	.byte	0x36
	.zero		1


	//   ....[74]....
        /*05ac*/ 	.word	0x00005320
        /*05b0*/ 	.word	0x000000ff
        /*05b4*/ 	.word	0x000000c8
        /*05b8*/ 	.short	0x010a
        /*05ba*/ 	.byte	0x1f
	.zero		1


	//   ....[75]....
        /*05bc*/ 	.word	0x000057d0
        /*05c0*/ 	.word	0x000000ff
        /*05c4*/ 	.word	0x000000a0
        /*05c8*/ 	.short	0x010a
        /*05ca*/ 	.byte	0x1f
	.zero		1


	//   ....[76]....
        /*05cc*/ 	.word	0x00005920
        /*05d0*/ 	.word	0x000000ff
        /*05d4*/ 	.word	0x00000080
        /*05d8*/ 	.short	0x010b
        /*05da*/ 	.byte	0x1f
	.zero		1


	//   ....[77]....
        /*05dc*/ 	.word	0x00005930
        /*05e0*/ 	.word	0x000000ff
        /*05e4*/ 	.word	0x00000000
        /*05e8*/ 	.short	0x0101
        /*05ea*/ 	.byte	0x3b
	.zero		1


	//   ....[78]....
        /*05ec*/ 	.word	0x00005940
        /*05f0*/ 	.word	0x000000ff
        /*05f4*/ 	.word	0x000000a8
        /*05f8*/ 	.short	0x010a
        /*05fa*/ 	.byte	0x1f
	.zero		1


	//   ....[79]....
        /*05fc*/ 	.word	0x00005aa0
        /*0600*/ 	.word	0x000000ff
        /*0604*/ 	.word	0x00000088
        /*0608*/ 	.short	0x010b
        /*060a*/ 	.byte	0x1f
	.zero		1


	//   ....[80]....
        /*060c*/ 	.word	0x00005ab0
        /*0610*/ 	.word	0x000000ff
        /*0614*/ 	.word	0x00000000
        /*0618*/ 	.short	0x0101
        /*061a*/ 	.byte	0x3a
	.zero		1


	//   ....[81]....
        /*061c*/ 	.word	0x00005ac0
        /*0620*/ 	.word	0x000000ff
        /*0624*/ 	.word	0x000000b0
        /*0628*/ 	.short	0x010a
        /*062a*/ 	.byte	0x1f
	.zero		1


	//   ....[82]....
        /*062c*/ 	.word	0x00005c40
        /*0630*/ 	.word	0x000000ff
        /*0634*/ 	.word	0x00000090
        /*0638*/ 	.short	0x010b
        /*063a*/ 	.byte	0x1f
	.zero		1


	//   ....[83]....
        /*063c*/ 	.word	0x00005c50
        /*0640*/ 	.word	0x000000ff
        /*0644*/ 	.word	0x00000000
        /*0648*/ 	.short	0x0101
        /*064a*/ 	.byte	0x39
	.zero		1


	//   ....[84]....
        /*064c*/ 	.word	0x00005c60
        /*0650*/ 	.word	0x000000ff
        /*0654*/ 	.word	0x000000b8
        /*0658*/ 	.short	0x010a
        /*065a*/ 	.byte	0x1f
	.zero		1


	//   ....[85]....
        /*065c*/ 	.word	0x00005e30
        /*0660*/ 	.word	0x000000ff
        /*0664*/ 	.word	0x00000098
        /*0668*/ 	.short	0x010b
        /*066a*/ 	.byte	0x1f
	.zero		1


	//   ....[86]....
        /*066c*/ 	.word	0x00005e40
        /*0670*/ 	.word	0x000000ff
        /*0674*/ 	.word	0x00000000
        /*0678*/ 	.short	0x0101
        /*067a*/ 	.byte	0x38
	.zero		1


	//   ....[87]....
        /*067c*/ 	.word	0x00005e70
        /*0680*/ 	.word	0x000000ff
        /*0684*/ 	.word	0x000000a0
        /*0688*/ 	.short	0x010a
        /*068a*/ 	.byte	0x1f
	.zero		1


	//   ....[88]....
        /*068c*/ 	.word	0x00005e90
        /*0690*/ 	.word	0x000000ff
        /*0694*/ 	.word	0x000000a8
        /*0698*/ 	.short	0x010a
        /*069a*/ 	.byte	0x1f
	.zero		1


	//   ....[89]....
        /*069c*/ 	.word	0x00005eb0
        /*06a0*/ 	.word	0x000000ff
        /*06a4*/ 	.word	0x000000b0
        /*06a8*/ 	.short	0x010a
        /*06aa*/ 	.byte	0x1f
	.zero		1


	//   ....[90]....
        /*06ac*/ 	.word	0x00005ef0
        /*06b0*/ 	.word	0x00000000
        /*06b4*/ 	.word	0x000000b8
        /*06b8*/ 	.short	0x010a
        /*06ba*/ 	.byte	0xff
	.zero		1


	//   ....[91]....
        /*06bc*/ 	.word	0x00006250
        /*06c0*/ 	.word	0x000000ff
        /*06c4*/ 	.word	0x000000d0
        /*06c8*/ 	.short	0x010a
        /*06ca*/ 	.byte	0x31
	.zero		1


	//   ....[92]....
        /*06cc*/ 	.word	0x00006320
        /*06d0*/ 	.word	0x000000ff
        /*06d4*/ 	.word	0x00000000
        /*06d8*/ 	.short	0x0101
        /*06da*/ 	.byte	0x04
	.zero		1


	//   ....[93]....
        /*06dc*/ 	.word	0x00007360
        /*06e0*/ 	.word	0x000000ff
        /*06e4*/ 	.word	0x00000080
        /*06e8*/ 	.short	0x010a
        /*06ea*/ 	.byte	0x31
	.zero		1


	//   ....[94]....
        /*06ec*/ 	.word	0x000073a0
        /*06f0*/ 	.word	0x00000063
        /*06f4*/ 	.word	0x000000e0
        /*06f8*/ 	.short	0x010a
        /*06fa*/ 	.byte	0xff
	.zero		1


	//   ....[95]....
        /*06fc*/ 	.word	0x00007490
        /*0700*/ 	.word	0x000000ff
        /*0704*/ 	.word	0x00000080
        /*0708*/ 	.short	0x010a
        /*070a*/ 	.byte	0x31
	.zero		1


	//   ....[96]....
        /*070c*/ 	.word	0x00007580
        /*0710*/ 	.word	0x00000063
        /*0714*/ 	.word	0x000000e0
        /*0718*/ 	.short	0x010a
        /*071a*/ 	.byte	0xff
	.zero		1


	//   ....[97]....
        /*071c*/ 	.word	0x00008050
        /*0720*/ 	.word	0x00000000
        /*0724*/ 	.word	0x00000000
        /*0728*/ 	.short	0x0101
        /*072a*/ 	.byte	0xff
	.zero		1


	//   ....[98]....
        /*072c*/ 	.word	0x00008060
        /*0730*/ 	.word	0x00000003
        /*0734*/ 	.word	0x00000080
        /*0738*/ 	.short	0x010a
        /*073a*/ 	.byte	0xff
	.zero		1


	//   ....[99]....
        /*073c*/ 	.word	0x00008140
        /*0740*/ 	.word	0x00000003
        /*0744*/ 	.word	0x00000080
        /*0748*/ 	.short	0x010a
        /*074a*/ 	.byte	0xff
	.zero		1


	//   ....[100]....
        /*074c*/ 	.word	0x00008c90
        /*0750*/ 	.word	0x00000066
        /*0754*/ 	.word	0x00000000
        /*0758*/ 	.short	0x0101
        /*075a*/ 	.byte	0xff
	.zero		1


	//   ....[101]....
        /*075c*/ 	.word	0x00008cb0
        /*0760*/ 	.word	0x0000003e
        /*0764*/ 	.word	0x00000080
        /*0768*/ 	.short	0x010a
        /*076a*/ 	.byte	0xff
	.zero		1


	//   ....[102]....
        /*076c*/ 	.word	0x00008d80
        /*0770*/ 	.word	0x0000003e
        /*0774*/ 	.word	0x00000080
        /*0778*/ 	.short	0x010a
        /*077a*/ 	.byte	0xff
	.zero		1


	//   ....[103]....
        /*077c*/ 	.word	0x000098c0
        /*0780*/ 	.word	0x0000003e
        /*0784*/ 	.word	0x00000000
        /*0788*/ 	.short	0x0101
        /*078a*/ 	.byte	0xff
	.zero		1


	//   ....[104]....
        /*078c*/ 	.word	0x000098e0
        /*0790*/ 	.word	0x0000003d
        /*0794*/ 	.word	0x00000080
        /*0798*/ 	.short	0x010a
        /*079a*/ 	.byte	0xff
	.zero		1


	//   ....[105]....
        /*079c*/ 	.word	0x000099b0
        /*07a0*/ 	.word	0x0000003d
        /*07a4*/ 	.word	0x00000080
        /*07a8*/ 	.short	0x010a
        /*07aa*/ 	.byte	0xff
	.zero		1


	//   ....[106]....
        /*07ac*/ 	.word	0x00009c80
        /*07b0*/ 	.word	0x00000063
        /*07b4*/ 	.word	0x00000000
        /*07b8*/ 	.short	0x0101
        /*07ba*/ 	.byte	0xff
	.zero		1


	//   ....[107]....
        /*07bc*/ 	.word	0x0000a540
        /*07c0*/ 	.word	0x00000002
        /*07c4*/ 	.word	0x00000000
        /*07c8*/ 	.short	0x0101
        /*07ca*/ 	.byte	0xff
	.zero		1


	//   ....[108]....
        /*07cc*/ 	.word	0x0000a7c0
        /*07d0*/ 	.word	0x000000ff
        /*07d4*/ 	.word	0x00000000
        /*07d8*/ 	.short	0x0101
        /*07da*/ 	.byte	0x04
	.zero		1


	//   ....[109]....
        /*07dc*/ 	.word	0x0000a7f0
        /*07e0*/ 	.word	0x00000000
        /*07e4*/ 	.word	0x00000040
        /*07e8*/ 	.short	0x010a
        /*07ea*/ 	.byte	0xff
	.zero		1


	//   ....[110]....
        /*07ec*/ 	.word	0x0000a850
        /*07f0*/ 	.word	0x00000000
        /*07f4*/ 	.word	0x00000040
        /*07f8*/ 	.short	0x010a
        /*07fa*/ 	.byte	0xff
	.zero		1


	//   ....[111]....
        /*07fc*/ 	.word	0x0000a8b0
        /*0800*/ 	.word	0x00000000
        /*0804*/ 	.word	0x000000d0
        /*0808*/ 	.short	0x010a
        /*080a*/ 	.byte	0xff
	.zero		1


	//   ....[112]....
        /*080c*/ 	.word	0x0000a910
        /*0810*/ 	.word	0x00000000
        /*0814*/ 	.word	0x00000000
        /*0818*/ 	.short	0x010a
        /*081a*/ 	.byte	0xff
	.zero		1


	//   ....[113]....
        /*081c*/ 	.word	0x0000a970
        /*0820*/ 	.word	0x00000000
        /*0824*/ 	.word	0x00000000
        /*0828*/ 	.short	0x010a
        /*082a*/ 	.byte	0xff
	.zero		1


	//   ....[114]....
        /*082c*/ 	.word	0x0000a9d0
        /*0830*/ 	.word	0x00000000
        /*0834*/ 	.word	0x00000000
        /*0838*/ 	.short	0x010a
        /*083a*/ 	.byte	0xff
	.zero		1


	//   ....[115]....
        /*083c*/ 	.word	0x0000aa30
        /*0840*/ 	.word	0x00000000
        /*0844*/ 	.word	0x00000000
        /*0848*/ 	.short	0x010a
        /*084a*/ 	.byte	0xff
	.zero		1


	//   ....[116]....
        /*084c*/ 	.word	0x0000aa90
        /*0850*/ 	.word	0x00000000
        /*0854*/ 	.word	0x00000000
        /*0858*/ 	.short	0x010a
        /*085a*/ 	.byte	0xff
	.zero		1


	//   ....[117]....
        /*085c*/ 	.word	0x0000aaf0
        /*0860*/ 	.word	0x00000000
        /*0864*/ 	.word	0x00000000
        /*0868*/ 	.short	0x010a
        /*086a*/ 	.byte	0xff
	.zero		1


	//   ....[118]....
        /*086c*/ 	.word	0x0000ab50
        /*0870*/ 	.word	0x00000000
        /*0874*/ 	.word	0x00000000
        /*0878*/ 	.short	0x010a
        /*087a*/ 	.byte	0xff
	.zero		1


	//   ....[119]....
        /*087c*/ 	.word	0x0000abb0
        /*0880*/ 	.word	0x00000004
        /*0884*/ 	.word	0x000000d8
        /*0888*/ 	.short	0x010a
        /*088a*/ 	.byte	0xff
	.zero		1


	//   ....[120]....
        /*088c*/ 	.word	0x0000ac10
        /*0890*/ 	.word	0x00000004
        /*0894*/ 	.word	0x000000d0
        /*0898*/ 	.short	0x010a
        /*089a*/ 	.byte	0xff
	.zero		1


	//   ....[121]....
        /*089c*/ 	.word	0x0000ac70
        /*08a0*/ 	.word	0x00000005
        /*08a4*/ 	.word	0x00000008
        /*08a8*/ 	.short	0x010a
        /*08aa*/ 	.byte	0xff
	.zero		1


	//   ....[122]....
        /*08ac*/ 	.word	0x0000ad60
        /*08b0*/ 	.word	0x00000003
        /*08b4*/ 	.word	0x00000008
        /*08b8*/ 	.short	0x010a
        /*08ba*/ 	.byte	0xff
	.zero		1


	//   ....[123]....
        /*08bc*/ 	.word	0x0000adc0
        /*08c0*/ 	.word	0x00000004
        /*08c4*/ 	.word	0x000000d0
        /*08c8*/ 	.short	0x010a
        /*08ca*/ 	.byte	0xff
	.zero		1


	//   ....[124]....
        /*08cc*/ 	.word	0x0000ae20
        /*08d0*/ 	.word	0x00000004
        /*08d4*/ 	.word	0x000000f0
        /*08d8*/ 	.short	0x010a
        /*08da*/ 	.byte	0xff
	.zero		1


	//   ....[125]....
        /*08dc*/ 	.word	0x0000ae80
        /*08e0*/ 	.word	0x00000004
        /*08e4*/ 	.word	0x00000000
        /*08e8*/ 	.short	0x010a
        /*08ea*/ 	.byte	0xff
	.zero		1


	//   ....[126]....
        /*08ec*/ 	.word	0x0000aee0
        /*08f0*/ 	.word	0x00000000
        /*08f4*/ 	.word	0x00000000
        /*08f8*/ 	.short	0x010a
        /*08fa*/ 	.byte	0xff
	.zero		1


	//   ....[127]....
        /*08fc*/ 	.word	0x0000af40
        /*0900*/ 	.word	0x00000000
        /*0904*/ 	.word	0x00000100
        /*0908*/ 	.short	0x010a
        /*090a*/ 	.byte	0xff
	.zero		1


	//   ....[128]....
        /*090c*/ 	.word	0x0000afa0
        /*0910*/ 	.word	0x00000000
        /*0914*/ 	.word	0x000000d0
        /*0918*/ 	.short	0x010a
        /*091a*/ 	.byte	0xff
	.zero		1


	//   ....[129]....
        /*091c*/ 	.word	0x0000b000
        /*0920*/ 	.word	0x00000003
        /*0924*/ 	.word	0x000000c8
        /*0928*/ 	.short	0x010a
        /*092a*/ 	.byte	0xff
	.zero		1


	//   ....[130]....
        /*092c*/ 	.word	0x0000b060
        /*0930*/ 	.word	0x00000000
        /*0934*/ 	.word	0x000000a0
        /*0938*/ 	.short	0x010a
        /*093a*/ 	.byte	0xff
	.zero		1


	//   ....[131]....
        /*093c*/ 	.word	0x0000b0c0
        /*0940*/ 	.word	0x00000000
        /*0944*/ 	.word	0x000000a8
        /*0948*/ 	.short	0x010a
        /*094a*/ 	.byte	0xff
	.zero		1


	//   ....[132]....
        /*094c*/ 	.word	0x0000b120
        /*0950*/ 	.word	0x00000000
        /*0954*/ 	.word	0x000000b0
        /*0958*/ 	.short	0x010a
        /*095a*/ 	.byte	0xff
	.zero		1


	//   ....[133]....
        /*095c*/ 	.word	0x0000b180
        /*0960*/ 	.word	0x00000000
        /*0964*/ 	.word	0x000000b8
        /*0968*/ 	.short	0x010a
        /*096a*/ 	.byte	0xff
	.zero		1


	//   ....[134]....
        /*096c*/ 	.word	0x0000b1e0
        /*0970*/ 	.word	0x00000000
        /*0974*/ 	.word	0x000000a0
        /*0978*/ 	.short	0x010a
        /*097a*/ 	.byte	0xff
	.zero		1


	//   ....[135]....
        /*097c*/ 	.word	0x0000b240
        /*0980*/ 	.word	0x00000000
        /*0984*/ 	.word	0x000000a8
        /*0988*/ 	.short	0x010a
        /*098a*/ 	.byte	0xff
	.zero		1


	//   ....[136]....
        /*098c*/ 	.word	0x0000b2a0
        /*0990*/ 	.word	0x00000000
        /*0994*/ 	.word	0x000000b0
        /*0998*/ 	.short	0x010a
        /*099a*/ 	.byte	0xff
	.zero		1


	//   ....[137]....
        /*099c*/ 	.word	0x0000b300
        /*09a0*/ 	.word	0x00000000
        /*09a4*/ 	.word	0x000000d0
        /*09a8*/ 	.short	0x010a
        /*09aa*/ 	.byte	0xff
	.zero		1


	//   ....[138]....
        /*09ac*/ 	.word	0x0000b360
        /*09b0*/ 	.word	0x00000002
        /*09b4*/ 	.word	0x00000080
        /*09b8*/ 	.short	0x010a
        /*09ba*/ 	.byte	0xff
	.zero		1


	//   ....[139]....
        /*09bc*/ 	.word	0x0000b3b0
        /*09c0*/ 	.word	0x00000063
        /*09c4*/ 	.word	0x000000e0
        /*09c8*/ 	.short	0x010a
        /*09ca*/ 	.byte	0xff
	.zero		1


	//   ....[140]....
        /*09cc*/ 	.word	0x0000b400
        /*09d0*/ 	.word	0x00000003
        /*09d4*/ 	.word	0x00000080
        /*09d8*/ 	.short	0x010a
        /*09da*/ 	.byte	0xff
	.zero		1


	//   ....[141]....
        /*09dc*/ 	.word	0x0000b450
        /*09e0*/ 	.word	0x0000003e
        /*09e4*/ 	.word	0x00000080
        /*09e8*/ 	.short	0x010a
        /*09ea*/ 	.byte	0xff
	.zero		1


	//   ....[142]....
        /*09ec*/ 	.word	0x0000b4a0
        /*09f0*/ 	.word	0x0000003d
        /*09f4*/ 	.word	0x00000080
        /*09f8*/ 	.short	0x010a
        /*09fa*/ 	.byte	0xff
	.zero		1


	//----- nvinfo : EIATTR_NUM_MBARRIERS
	.align		4
.L_47:
        /*09fc*/ 	.byte	0x03, 0x38
        /*09fe*/ 	.short	0x0021


	//----- nvinfo : EIATTR_EXIT_INSTR_OFFSETS
	.align		4
        /*0a00*/ 	.byte	0x04, 0x1c
        /*0a02*/ 	.short	(.L_49 - .L_48)


	//   ....[0]....
.L_48:
        /*0a04*/ 	.word	0x00003340


	//   ....[1]....
        /*0a08*/ 	.word	0x000035f0


	//   ....[2]....
        /*0a0c*/ 	.word	0x00003650


	//   ....[3]....
        /*0a10*/ 	.word	0x000048f0


	//   ....[4]....
        /*0a14*/ 	.word	0x00005f20


	//   ....[5]....
        /*0a18*/ 	.word	0x00005f60


	//   ....[6]....
        /*0a1c*/ 	.word	0x0000a6a0


	//   ....[7]....
        /*0a20*/ 	.word	0x0000a720


	//   ....[8]....
        /*0a24*/ 	.word	0x0000a750


	//   ....[9]....
        /*0a28*/ 	.word	0x0000a7d0


	//----- nvinfo : EIATTR_MAX_THREADS
	.align		4
.L_49:
        /*0a2c*/ 	.byte	0x04, 0x05
        /*0a2e*/ 	.short	(.L_51 - .L_50)
.L_50:
        /*0a30*/ 	.word	0x00000100
        /*0a34*/ 	.word	0x00000001
        /*0a38*/ 	.word	0x00000001


	//----- nvinfo : EIATTR_CRS_STACK_SIZE
	.align		4
.L_51:
        /*0a3c*/ 	.byte	0x04, 0x1e
        /*0a3e*/ 	.short	(.L_53 - .L_52)
.L_52:
        /*0a40*/ 	.word	0x00000000


	//----- nvinfo : EIATTR_CBANK_PARAM_SIZE
	.align		4
.L_53:
        /*0a44*/ 	.byte	0x03, 0x19
        /*0a46*/ 	.short	0x0800


	//----- nvinfo : EIATTR_PARAM_CBANK
	.align		4
        /*0a48*/ 	.byte	0x04, 0x0a
        /*0a4a*/ 	.short	(.L_55 - .L_54)
	.align		4
.L_54:
        /*0a4c*/ 	.word	index@(.nv.constant0._ZN7cutlass13device_kernelINS_4conv6kernel13ConvUniversalINS1_16ConvProblemShapeILNS1_8OperatorE2ELi2EEENS1_10collective14CollectiveConvINS1_47MainloopSm100TmaUmmaWarpSpecializedImplicitGemmILS5_2ELi8ELi2ELi1ELi2EN4cute5tupleIJNSA_1CILi2EEENSC_ILi1EEESE_EEEEENSB_IJNSC_ILi256EEENSB_IJNSC_ILi128EEEEEENSB_IJNSC_ILi64EEEEEEEEENS_6half_tESN_NSA_8TiledMMAINSA_8MMA_AtomIJNSA_26SM100_MMA_F16BF16_2x1SM_SSISN_SN_fLi256ELi128ELNSA_4UMMA5MajorE1ELSS_1ELNSR_7ScaleInE0ELST_0EEEEEENSA_6LayoutINSB_IJSE_SE_SE_EEENSB_IJNSC_ILi0EEESY_SY_EEEEENSB_IJNSA_10UnderscoreES11_S11_EEEEENS7_6detail27Sm100ImplicitGemmTileTraitsINSA_18SM100_TMA_2SM_LOADENSA_14ComposedLayoutINSA_7SwizzleILi3ELi4ELi3EEENSA_18smem_ptr_flag_bitsILi16EEENSW_INSB_IJSK_NSC_ILi8EEEEEENSB_IJSE_SK_EEEEEEEvEENS15_INSA_25SM100_TMA_2SM_LOAD_IM2COLES1G_vEEEENS_8epilogue10collective18CollectiveEpilogueINS1L_23Sm100TmaWarpSpecializedILi4ELi2ELi32ELb1ELb0EEEJNSB_IJSI_SJ_SL_EEENSB_IJNSW_ISI_SE_EENSW_INSC_ILi32EEESE_EEEEESN_NSB_IJlNSB_IJSE_llEEESY_EEESN_S1W_NS1L_6fusion15FusionCallbacksIS1P_NS1X_17LinearCombinationISN_fSN_fLNS_15FloatRoundStyleE2EEES1Q_S1U_JEEENSA_5SM1004TMEM4LOAD26SM100_TMEM_LOAD_32dp32b32xENSA_13SM90_TMA_LOADENS17_INS18_ILi2ELi4ELi3EEES1B_NSW_INSB_IJS1C_S1S_EEENSB_IJS1S_SE_EEEEEEENSA_39AutoVectorizingCopyWithAssumedAlignmentILi128EEENSA_14SM90_TMA_STOREES2C_S2E_S2E_EEEvvEEEEvNT_6ParamsE)
        /*0a50*/ 	.short	0x0380
        /*0a52*/ 	.short	0x0800


	//----- nvinfo : EIATTR_SW_WAR
	.align		4
.L_55:
        /*0a54*/ 	.byte	0x04, 0x36
        /*0a56*/ 	.short	(.L_57 - .L_56)
.L_56:
        /*0a58*/ 	.word	0x00000008
.L_57:


//--------------------- .nv.callgraph             --------------------------
	.section	.nv.callgraph,"",@"SHT_CUDA_CALLGRAPH"
	.align	4
	.sectionentsize	8
	.align		4
        /*0000*/ 	.word	0x00000000
	.align		4
        /*0004*/ 	.word	0xffffffff
	.align		4
        /*0008*/ 	.word	index@(_ZN7cutlass13device_kernelINS_4conv6kernel13ConvUniversalINS1_16ConvProblemShapeILNS1_8OperatorE2ELi2EEENS1_10collective14CollectiveConvINS1_47MainloopSm100TmaUmmaWarpSpecializedImplicitGemmILS5_2ELi8ELi2ELi1ELi2EN4cute5tupleIJNSA_1CILi2EEENSC_ILi1EEESE_EEEEENSB_IJNSC_ILi256EEENSB_IJNSC_ILi128EEEEEENSB_IJNSC_ILi64EEEEEEEEENS_6half_tESN_NSA_8TiledMMAINSA_8MMA_AtomIJNSA_26SM100_MMA_F16BF16_2x1SM_SSISN_SN_fLi256ELi128ELNSA_4UMMA5MajorE1ELSS_1ELNSR_7ScaleInE0ELST_0EEEEEENSA_6LayoutINSB_IJSE_SE_SE_EEENSB_IJNSC_ILi0EEESY_SY_EEEEENSB_IJNSA_10UnderscoreES11_S11_EEEEENS7_6detail27Sm100ImplicitGemmTileTraitsINSA_18SM100_TMA_2SM_LOADENSA_14ComposedLayoutINSA_7SwizzleILi3ELi4ELi3EEENSA_18smem_ptr_flag_bitsILi16EEENSW_INSB_IJSK_NSC_ILi8EEEEEENSB_IJSE_SK_EEEEEEEvEENS15_INSA_25SM100_TMA_2SM_LOAD_IM2COLES1G_vEEEENS_8epilogue10collective18CollectiveEpilogueINS1L_23Sm100TmaWarpSpecializedILi4ELi2ELi32ELb1ELb0EEEJNSB_IJSI_SJ_SL_EEENSB_IJNSW_ISI_SE_EENSW_INSC_ILi32EEESE_EEEEESN_NSB_IJlNSB_IJSE_llEEESY_EEESN_S1W_NS1L_6fusion15FusionCallbacksIS1P_NS1X_17LinearCombinationISN_fSN_fLNS_15FloatRoundStyleE2EEES1Q_S1U_JEEENSA_5SM1004TMEM4LOAD26SM100_TMEM_LOAD_32dp32b32xENSA_13SM90_TMA_LOADENS17_INS18_ILi2ELi4ELi3EEES1B_NSW_INSB_IJS1C_S1S_EEENSB_IJS1S_SE_EEEEEEENSA_39AutoVectorizingCopyWithAssumedAlignmentILi128EEENSA_14SM90_TMA_STOREES2C_S2E_S2E_EEEvvEEEEvNT_6ParamsE)
	.align		4
        /*000c*/ 	.word	index@(__assertfail)
	.align		4
        /*0010*/ 	.word	0x00000000
	.align		4
        /*0014*/ 	.word	0xfffffffe
	.align		4
        /*0018*/ 	.word	0x00000000
	.align		4
        /*001c*/ 	.word	0xfffffffd
	.align		4
        /*0020*/ 	.word	0x00000000
	.align		4
        /*0024*/ 	.word	0xfffffffc


//--------------------- .nv.constant4             --------------------------
	.section	.nv.constant4,"a",@progbits
	.align	8
	.align		8
.nv.constant4:
        /*0000*/ 	.dword	__assertfail
	.align		8
        /*0008*/ 	.dword	__unnamed_1
	.align		8
        /*0010*/ 	.dword	__unnamed_2
	.align		8
        /*0018*/ 	.dword	_ZN39_INTERNAL_4ed12c3f_4_k_cu_4fe690e5_38954cuda3std3__45__cpo5beginE
	.align		8
        /*0020*/ 	.dword	_ZN39_INTERNAL_4ed12c3f_4_k_cu_4fe690e5_38954cuda3std3__45__cpo3endE
	.align		8
        /*0028*/ 	.dword	_ZN39_INTERNAL_4ed12c3f_4_k_cu_4fe690e5_38954cuda3std3__45__cpo6cbeginE
	.align		8
        /*0030*/ 	.dword	_ZN39_INTERNAL_4ed12c3f_4_k_cu_4fe690e5_38954cuda3std3__45__cpo4cendE
	.align		8
        /*0038*/ 	.dword	_ZN39_INTERNAL_4ed12c3f_4_k_cu_4fe690e5_38954cuda3std3__441_GLOBAL__N__4ed12c3f_4_k_cu_4fe690e5_38956ignoreE
	.align		8
        /*0040*/ 	.dword	_ZN39_INTERNAL_4ed12c3f_4_k_cu_4fe690e5_38954cuda3std3__419piecewise_constructE
	.align		8
        /*0048*/ 	.dword	_ZN39_INTERNAL_4ed12c3f_4_k_cu_4fe690e5_38954cuda3std3__48in_placeE
	.align		8
        /*0050*/ 	.dword	_ZN39_INTERNAL_4ed12c3f_4_k_cu_4fe690e5_38954cuda3std6ranges3__45__cpo4swapE
	.align		8
        /*0058*/ 	.dword	_ZN39_INTERNAL_4ed12c3f_4_k_cu_4fe690e5_38954cuda3std6ranges3__45__cpo9iter_moveE
	.align		8
        /*0060*/ 	.dword	_ZN39_INTERNAL_4ed12c3f_4_k_cu_4fe690e5_38954cute7productE
	.align		8
        /*0068*/ 	.dword	_ZN39_INTERNAL_4ed12c3f_4_k_cu_4fe690e5_38954cute1_E
	.align		8
        /*0070*/ 	.dword	$str$27
	.align		8
        /*0078*/ 	.dword	$str$28
	.align		8
        /*0080*/ 	.dword	$str$29
	.align		8
        /*0088*/ 	.dword	$str$30


//--------------------- .text._ZN7cutlass13device_kernelINS_4conv6kernel13ConvUniversalINS1_16ConvProblemShapeILNS1_8OperatorE2ELi2EEENS1_10collective14CollectiveConvINS1_47MainloopSm100TmaUmmaWarpSpecializedImplicitGemmILS5_2ELi8ELi2ELi1ELi2EN4cute5tupleIJNSA_1CILi2EEENSC_ILi1EEESE_EEEEENSB_IJNSC_ILi256EEENSB_IJNSC_ILi128EEEEEENSB_IJNSC_ILi64EEEEEEEEENS_6half_tESN_NSA_8TiledMMAINSA_8MMA_AtomIJNSA_26SM100_MMA_F16BF16_2x1SM_SSISN_SN_fLi256ELi128ELNSA_4UMMA5MajorE1ELSS_1ELNSR_7ScaleInE0ELST_0EEEEEENSA_6LayoutINSB_IJSE_SE_SE_EEENSB_IJNSC_ILi0EEESY_SY_EEEEENSB_IJNSA_10UnderscoreES11_S11_EEEEENS7_6detail27Sm100ImplicitGemmTileTraitsINSA_18SM100_TMA_2SM_LOADENSA_14ComposedLayoutINSA_7SwizzleILi3ELi4ELi3EEENSA_18smem_ptr_flag_bitsILi16EEENSW_INSB_IJSK_NSC_ILi8EEEEEENSB_IJSE_SK_EEEEEEEvEENS15_INSA_25SM100_TMA_2SM_LOAD_IM2COLES1G_vEEEENS_8epilogue10collective18CollectiveEpilogueINS1L_23Sm100TmaWarpSpecializedILi4ELi2ELi32ELb1ELb0EEEJNSB_IJSI_SJ_SL_EEENSB_IJNSW_ISI_SE_EENSW_INSC_ILi32EEESE_EEEEESN_NSB_IJlNSB_IJSE_llEEESY_EEESN_S1W_NS1L_6fusion15FusionCallbacksIS1P_NS1X_17LinearCombinationISN_fSN_fLNS_15FloatRoundStyleE2EEES1Q_S1U_JEEENSA_5SM1004TMEM4LOAD26SM100_TMEM_LOAD_32dp32b32xENSA_13SM90_TMA_LOADENS17_INS18_ILi2ELi4ELi3EEES1B_NSW_INSB_IJS1C_S1S_EEENSB_IJS1S_SE_EEEEEEENSA_39AutoVectorizingCopyWithAssumedAlignmentILi128EEENSA_14SM90_TMA_STOREES2C_S2E_S2E_EEEvvEEEEvNT_6ParamsE --------------------------
	.section	.text._ZN7cutlass13device_kernelINS_4conv6kernel13ConvUniversalINS1_16ConvProblemShapeILNS1_8OperatorE2ELi2EEENS1_10collective14CollectiveConvINS1_47MainloopSm100TmaUmmaWarpSpecializedImplicitGemmILS5_2ELi8ELi2ELi1ELi2EN4cute5tupleIJNSA_1CILi2EEENSC_ILi1EEESE_EEEEENSB_IJNSC_ILi256EEENSB_IJNSC_ILi128EEEEEENSB_IJNSC_ILi64EEEEEEEEENS_6half_tESN_NSA_8TiledMMAINSA_8MMA_AtomIJNSA_26SM100_MMA_F16BF16_2x1SM_SSISN_SN_fLi256ELi128ELNSA_4UMMA5MajorE1ELSS_1ELNSR_7ScaleInE0ELST_0EEEEEENSA_6LayoutINSB_IJSE_SE_SE_EEENSB_IJNSC_ILi0EEESY_SY_EEEEENSB_IJNSA_10UnderscoreES11_S11_EEEEENS7_6detail27Sm100ImplicitGemmTileTraitsINSA_18SM100_TMA_2SM_LOADENSA_14ComposedLayoutINSA_7SwizzleILi3ELi4ELi3EEENSA_18smem_ptr_flag_bitsILi16EEENSW_INSB_IJSK_NSC_ILi8EEEEEENSB_IJSE_SK_EEEEEEEvEENS15_INSA_25SM100_TMA_2SM_LOAD_IM2COLES1G_vEEEENS_8epilogue10collective18CollectiveEpilogueINS1L_23Sm100TmaWarpSpecializedILi4ELi2ELi32ELb1ELb0EEEJNSB_IJSI_SJ_SL_EEENSB_IJNSW_ISI_SE_EENSW_INSC_ILi32EEESE_EEEEESN_NSB_IJlNSB_IJSE_llEEESY_EEESN_S1W_NS1L_6fusion15FusionCallbacksIS1P_NS1X_17LinearCombinationISN_fSN_fLNS_15FloatRoundStyleE2EEES1Q_S1U_JEEENSA_5SM1004TMEM4LOAD26SM100_TMEM_LOAD_32dp32b32xENSA_13SM90_TMA_LOADENS17_INS18_ILi2ELi4ELi3EEES1B_NSW_INSB_IJS1C_S1S_EEENSB_IJS1S_SE_EEEEEEENSA_39AutoVectorizingCopyWithAssumedAlignmentILi128EEENSA_14SM90_TMA_STOREES2C_S2E_S2E_EEEvvEEEEvNT_6ParamsE,"ax",@progbits
	.align	128
.text._ZN7cutlass13device_kernelINS_4conv6kernel13ConvUniversalINS1_16ConvProblemShapeILNS1_8OperatorE2ELi2EEENS1_10collective14CollectiveConvINS1_47MainloopSm100TmaUmmaWarpSpecializedImplicitGemmILS5_2ELi8ELi2ELi1ELi2EN4cute5tupleIJNSA_1CILi2EEENSC_ILi1EEESE_EEEEENSB_IJNSC_ILi256EEENSB_IJNSC_ILi128EEEEEENSB_IJNSC_ILi64EEEEEEEEENS_6half_tESN_NSA_8TiledMMAINSA_8MMA_AtomIJNSA_26SM100_MMA_F16BF16_2x1SM_SSISN_SN_fLi256ELi128ELNSA_4UMMA5MajorE1ELSS_1ELNSR_7ScaleInE0ELST_0EEEEEENSA_6LayoutINSB_IJSE_SE_SE_EEENSB_IJNSC_ILi0EEESY_SY_EEEEENSB_IJNSA_10UnderscoreES11_S11_EEEEENS7_6detail27Sm100ImplicitGemmTileTraitsINSA_18SM100_TMA_2SM_LOADENSA_14ComposedLayoutINSA_7SwizzleILi3ELi4ELi3EEENSA_18smem_ptr_flag_bitsILi16EEENSW_INSB_IJSK_NSC_ILi8EEEEEENSB_IJSE_SK_EEEEEEEvEENS15_INSA_25SM100_TMA_2SM_LOAD_IM2COLES1G_vEEEENS_8epilogue10collective18CollectiveEpilogueINS1L_23Sm100TmaWarpSpecializedILi4ELi2ELi32ELb1ELb0EEEJNSB_IJSI_SJ_SL_EEENSB_IJNSW_ISI_SE_EENSW_INSC_ILi32EEESE_EEEEESN_NSB_IJlNSB_IJSE_llEEESY_EEESN_S1W_NS1L_6fusion15FusionCallbacksIS1P_NS1X_17LinearCombinationISN_fSN_fLNS_15FloatRoundStyleE2EEES1Q_S1U_JEEENSA_5SM1004TMEM4LOAD26SM100_TMEM_LOAD_32dp32b32xENSA_13SM90_TMA_LOADENS17_INS18_ILi2ELi4ELi3EEES1B_NSW_INSB_IJS1C_S1S_EEENSB_IJS1S_SE_EEEEEEENSA_39AutoVectorizingCopyWithAssumedAlignmentILi128EEENSA_14SM90_TMA_STOREES2C_S2E_S2E_EEEvvEEEEvNT_6ParamsE:
        .type           _ZN7cutlass13device_kernelINS_4conv6kernel13ConvUniversalINS1_16ConvProblemShapeILNS1_8OperatorE2ELi2EEENS1_10collective14CollectiveConvINS1_47MainloopSm100TmaUmmaWarpSpecializedImplicitGemmILS5_2ELi8ELi2ELi1ELi2EN4cute5tupleIJNSA_1CILi2EEENSC_ILi1EEESE_EEEEENSB_IJNSC_ILi256EEENSB_IJNSC_ILi128EEEEEENSB_IJNSC_ILi64EEEEEEEEENS_6half_tESN_NSA_8TiledMMAINSA_8MMA_AtomIJNSA_26SM100_MMA_F16BF16_2x1SM_SSISN_SN_fLi256ELi128ELNSA_4UMMA5MajorE1ELSS_1ELNSR_7ScaleInE0ELST_0EEEEEENSA_6LayoutINSB_IJSE_SE_SE_EEENSB_IJNSC_ILi0EEESY_SY_EEEEENSB_IJNSA_10UnderscoreES11_S11_EEEEENS7_6detail27Sm100ImplicitGemmTileTraitsINSA_18SM100_TMA_2SM_LOADENSA_14ComposedLayoutINSA_7SwizzleILi3ELi4ELi3EEENSA_18smem_ptr_flag_bitsILi16EEENSW_INSB_IJSK_NSC_ILi8EEEEEENSB_IJSE_SK_EEEEEEEvEENS15_INSA_25SM100_TMA_2SM_LOAD_IM2COLES1G_vEEEENS_8epilogue10collective18CollectiveEpilogueINS1L_23Sm100TmaWarpSpecializedILi4ELi2ELi32ELb1ELb0EEEJNSB_IJSI_SJ_SL_EEENSB_IJNSW_ISI_SE_EENSW_INSC_ILi32EEESE_EEEEESN_NSB_IJlNSB_IJSE_llEEESY_EEESN_S1W_NS1L_6fusion15FusionCallbacksIS1P_NS1X_17LinearCombinationISN_fSN_fLNS_15FloatRoundStyleE2EEES1Q_S1U_JEEENSA_5SM1004TMEM4LOAD26SM100_TMEM_LOAD_32dp32b32xENSA_13SM90_TMA_LOADENS17_INS18_ILi2ELi4ELi3EEES1B_NSW_INSB_IJS1C_S1S_EEENSB_IJS1S_SE_EEEEEEENSA_39AutoVectorizingCopyWithAssumedAlignmentILi128EEENSA_14SM90_TMA_STOREES2C_S2E_S2E_EEEvvEEEEvNT_6ParamsE,@function
        .size           _ZN7cutlass13device_kernelINS_4conv6kernel13ConvUniversalINS1_16ConvProblemShapeILNS1_8OperatorE2ELi2EEENS1_10collective14CollectiveConvINS1_47MainloopSm100TmaUmmaWarpSpecializedImplicitGemmILS5_2ELi8ELi2ELi1ELi2EN4cute5tupleIJNSA_1CILi2EEENSC_ILi1EEESE_EEEEENSB_IJNSC_ILi256EEENSB_IJNSC_ILi128EEEEEENSB_IJNSC_ILi64EEEEEEEEENS_6half_tESN_NSA_8TiledMMAINSA_8MMA_AtomIJNSA_26SM100_MMA_F16BF16_2x1SM_SSISN_SN_fLi256ELi128ELNSA_4UMMA5MajorE1ELSS_1ELNSR_7ScaleInE0ELST_0EEEEEENSA_6LayoutINSB_IJSE_SE_SE_EEENSB_IJNSC_ILi0EEESY_SY_EEEEENSB_IJNSA_10UnderscoreES11_S11_EEEEENS7_6detail27Sm100ImplicitGemmTileTraitsINSA_18SM100_TMA_2SM_LOADENSA_14ComposedLayoutINSA_7SwizzleILi3ELi4ELi3EEENSA_18smem_ptr_flag_bitsILi16EEENSW_INSB_IJSK_NSC_ILi8EEEEEENSB_IJSE_SK_EEEEEEEvEENS15_INSA_25SM100_TMA_2SM_LOAD_IM2COLES1G_vEEEENS_8epilogue10collective18CollectiveEpilogueINS1L_23Sm100TmaWarpSpecializedILi4ELi2ELi32ELb1ELb0EEEJNSB_IJSI_SJ_SL_EEENSB_IJNSW_ISI_SE_EENSW_INSC_ILi32EEESE_EEEEESN_NSB_IJlNSB_IJSE_llEEESY_EEESN_S1W_NS1L_6fusion15FusionCallbacksIS1P_NS1X_17LinearCombinationISN_fSN_fLNS_15FloatRoundStyleE2EEES1Q_S1U_JEEENSA_5SM1004TMEM4LOAD26SM100_TMEM_LOAD_32dp32b32xENSA_13SM90_TMA_LOADENS17_INS18_ILi2ELi4ELi3EEES1B_NSW_INSB_IJS1C_S1S_EEENSB_IJS1S_SE_EEEEEEENSA_39AutoVectorizingCopyWithAssumedAlignmentILi128EEENSA_14SM90_TMA_STOREES2C_S2E_S2E_EEEvvEEEEvNT_6ParamsE,(.L_x_199 - _ZN7cutlass13device_kernelINS_4conv6kernel13ConvUniversalINS1_16ConvProblemShapeILNS1_8OperatorE2ELi2EEENS1_10collective14CollectiveConvINS1_47MainloopSm100TmaUmmaWarpSpecializedImplicitGemmILS5_2ELi8ELi2ELi1ELi2EN4cute5tupleIJNSA_1CILi2EEENSC_ILi1EEESE_EEEEENSB_IJNSC_ILi256EEENSB_IJNSC_ILi128EEEEEENSB_IJNSC_ILi64EEEEEEEEENS_6half_tESN_NSA_8TiledMMAINSA_8MMA_AtomIJNSA_26SM100_MMA_F16BF16_2x1SM_SSISN_SN_fLi256ELi128ELNSA_4UMMA5MajorE1ELSS_1ELNSR_7ScaleInE0ELST_0EEEEEENSA_6LayoutINSB_IJSE_SE_SE_EEENSB_IJNSC_ILi0EEESY_SY_EEEEENSB_IJNSA_10UnderscoreES11_S11_EEEEENS7_6detail27Sm100ImplicitGemmTileTraitsINSA_18SM100_TMA_2SM_LOADENSA_14ComposedLayoutINSA_7SwizzleILi3ELi4ELi3EEENSA_18smem_ptr_flag_bitsILi16EEENSW_INSB_IJSK_NSC_ILi8EEEEEENSB_IJSE_SK_EEEEEEEvEENS15_INSA_25SM100_TMA_2SM_LOAD_IM2COLES1G_vEEEENS_8epilogue10collective18CollectiveEpilogueINS1L_23Sm100TmaWarpSpecializedILi4ELi2ELi32ELb1ELb0EEEJNSB_IJSI_SJ_SL_EEENSB_IJNSW_ISI_SE_EENSW_INSC_ILi32EEESE_EEEEESN_NSB_IJlNSB_IJSE_llEEESY_EEESN_S1W_NS1L_6fusion15FusionCallbacksIS1P_NS1X_17LinearCombinationISN_fSN_fLNS_15FloatRoundStyleE2EEES1Q_S1U_JEEENSA_5SM1004TMEM4LOAD26SM100_TMEM_LOAD_32dp32b32xENSA_13SM90_TMA_LOADENS17_INS18_ILi2ELi4ELi3EEES1B_NSW_INSB_IJS1C_S1S_EEENSB_IJS1S_SE_EEEEEEENSA_39AutoVectorizingCopyWithAssumedAlignmentILi128EEENSA_14SM90_TMA_STOREES2C_S2E_S2E_EEEvvEEEEvNT_6ParamsE)
        .other          _ZN7cutlass13device_kernelINS_4conv6kernel13ConvUniversalINS1_16ConvProblemShapeILNS1_8OperatorE2ELi2EEENS1_10collective14CollectiveConvINS1_47MainloopSm100TmaUmmaWarpSpecializedImplicitGemmILS5_2ELi8ELi2ELi1ELi2EN4cute5tupleIJNSA_1CILi2EEENSC_ILi1EEESE_EEEEENSB_IJNSC_ILi256EEENSB_IJNSC_ILi128EEEEEENSB_IJNSC_ILi64EEEEEEEEENS_6half_tESN_NSA_8TiledMMAINSA_8MMA_AtomIJNSA_26SM100_MMA_F16BF16_2x1SM_SSISN_SN_fLi256ELi128ELNSA_4UMMA5MajorE1ELSS_1ELNSR_7ScaleInE0ELST_0EEEEEENSA_6LayoutINSB_IJSE_SE_SE_EEENSB_IJNSC_ILi0EEESY_SY_EEEEENSB_IJNSA_10UnderscoreES11_S11_EEEEENS7_6detail27Sm100ImplicitGemmTileTraitsINSA_18SM100_TMA_2SM_LOADENSA_14ComposedLayoutINSA_7SwizzleILi3ELi4ELi3EEENSA_18smem_ptr_flag_bitsILi16EEENSW_INSB_IJSK_NSC_ILi8EEEEEENSB_IJSE_SK_EEEEEEEvEENS15_INSA_25SM100_TMA_2SM_LOAD_IM2COLES1G_vEEEENS_8epilogue10collective18CollectiveEpilogueINS1L_23Sm100TmaWarpSpecializedILi4ELi2ELi32ELb1ELb0EEEJNSB_IJSI_SJ_SL_EEENSB_IJNSW_ISI_SE_EENSW_INSC_ILi32EEESE_EEEEESN_NSB_IJlNSB_IJSE_llEEESY_EEESN_S1W_NS1L_6fusion15FusionCallbacksIS1P_NS1X_17LinearCombinationISN_fSN_fLNS_15FloatRoundStyleE2EEES1Q_S1U_JEEENSA_5SM1004TMEM4LOAD26SM100_TMEM_LOAD_32dp32b32xENSA_13SM90_TMA_LOADENS17_INS18_ILi2ELi4ELi3EEES1B_NSW_INSB_IJS1C_S1S_EEENSB_IJS1S_SE_EEEEEEENSA_39AutoVectorizingCopyWithAssumedAlignmentILi128EEENSA_14SM90_TMA_STOREES2C_S2E_S2E_EEEvvEEEEvNT_6ParamsE,@"STO_CUDA_ENTRY STV_DEFAULT"
_ZN7cutlass13device_kernelINS_4conv6kernel13ConvUniversalINS1_16ConvProblemShapeILNS1_8OperatorE2ELi2EEENS1_10collective14CollectiveConvINS1_47MainloopSm100TmaUmmaWarpSpecializedImplicitGemmILS5_2ELi8ELi2ELi1ELi2EN4cute5tupleIJNSA_1CILi2EEENSC_ILi1EEESE_EEEEENSB_IJNSC_ILi256EEENSB_IJNSC_ILi128EEEEEENSB_IJNSC_ILi64EEEEEEEEENS_6half_tESN_NSA_8TiledMMAINSA_8MMA_AtomIJNSA_26SM100_MMA_F16BF16_2x1SM_SSISN_SN_fLi256ELi128ELNSA_4UMMA5MajorE1ELSS_1ELNSR_7ScaleInE0ELST_0EEEEEENSA_6LayoutINSB_IJSE_SE_SE_EEENSB_IJNSC_ILi0EEESY_SY_EEEEENSB_IJNSA_10UnderscoreES11_S11_EEEEENS7_6detail27Sm100ImplicitGemmTileTraitsINSA_18SM100_TMA_2SM_LOADENSA_14ComposedLayoutINSA_7SwizzleILi3ELi4ELi3EEENSA_18smem_ptr_flag_bitsILi16EEENSW_INSB_IJSK_NSC_ILi8EEEEEENSB_IJSE_SK_EEEEEEEvEENS15_INSA_25SM100_TMA_2SM_LOAD_IM2COLES1G_vEEEENS_8epilogue10collective18CollectiveEpilogueINS1L_23Sm100TmaWarpSpecializedILi4ELi2ELi32ELb1ELb0EEEJNSB_IJSI_SJ_SL_EEENSB_IJNSW_ISI_SE_EENSW_INSC_ILi32EEESE_EEEEESN_NSB_IJlNSB_IJSE_llEEESY_EEESN_S1W_NS1L_6fusion15FusionCallbacksIS1P_NS1X_17LinearCombinationISN_fSN_fLNS_15FloatRoundStyleE2EEES1Q_S1U_JEEENSA_5SM1004TMEM4LOAD26SM100_TMEM_LOAD_32dp32b32xENSA_13SM90_TMA_LOADENS17_INS18_ILi2ELi4ELi3EEES1B_NSW_INSB_IJS1C_S1S_EEENSB_IJS1S_SE_EEEEEEENSA_39AutoVectorizingCopyWithAssumedAlignmentILi128EEENSA_14SM90_TMA_STOREES2C_S2E_S2E_EEEvvEEEEvNT_6ParamsE:
[----:B------:R-:W1:Y:S01]  /*0000*/  LDC R1, c[0x0][0x37c] ;  /* 0x0000df00ff017b82 */ /* 0x000e620000000800 */
[----:B------:R-:W2:Y:S01]  /*0010*/  S2R R85, SR_TID.X ;  /* 0x0000000000557919 */ /* 0x000ea20000002100 */
[----:B------:R-:W3:Y:S06]  /*0020*/  LDCU.64 UR8, c[0x0][0x890] ;  /* 0x00011200ff0877ac */ /* 0x000eec0008000a00 */
[----:B------:R-:W4:Y:S01]  /*0030*/  S2UR UR4, SR_CgaCtaId ;  /* 0x00000000000479c3 */ /* 0x000f220000008800 */
[----:B-1----:R-:W-:Y:S01]  /*0040*/  VIADD R1, R1, 0xfffffff8 ;  /* 0xfffffff801017836 */ /* 0x002fe20000000000 */
[----:B------:R-:W-:-:S02]  /*0050*/  PRMT R87, RZ, 0x7610, R87 ;  /* 0x00007610ff577816 */ /* 0x000fc40000000057 */
[----:B------:R-:W-:Y:S02]  /*0060*/  ELECT P1, URZ, PT ;  /* 0x0000000000ff782f */ /* 0x000fe40003820000 */
[----:B------:R-:W-:Y:S01]  /*0070*/  R2UR UR48, R1 ;  /* 0x00000000013072ca */ /* 0x000fe200000e0000 */
[----:B---3--:R-:W-:-:S04]  /*0080*/  UISETP.NE.U32.AND UP0, UPT, UR8, URZ, UPT ;  /* 0x000000ff0800728c */ /* 0x008fc8000bf05070 */
[----:B------:R-:W-:Y:S02]  /*0090*/  UISETP.NE.AND.EX UP0, UPT, UR9, URZ, UPT, UP0 ;  /* 0x000000ff0900728c */ /* 0x000fe4000bf05300 */
[----:B----4-:R-:W-:Y:S02]  /*00a0*/  ULOP3.LUT UR41, UR4, 0x1, URZ, 0xc0, !UPT ;  /* 0x0000000104297892 */ /* 0x010fe4000f8ec0ff */
[----:B------:R-:W-:Y:S01]  /*00b0*/  ULOP3.LUT UR40, UR4, 0x1, URZ, 0x3c, !UPT ;  /* 0x0000000104287892 */ /* 0x000fe2000f8e3cff */
[----:B--2---:R-:W-:-:S05]  /*00c0*/  SHF.R.U32.HI R88, RZ, 0x5, R85 ;  /* 0x00000005ff587819 */ /* 0x004fca0000011655 */
[----:B------:R-:W1:Y:S02]  /*00d0*/  SHFL.IDX PT, R0, R88, RZ, 0x1f ;  /* 0x00001fff58007589 */ /* 0x000e6400000e0000 */
[----:B-1----:R-:W-:Y:S01]  /*00e0*/  R2UR UR18, R0 ;  /* 0x00000000001272ca */ /* 0x002fe200000e0000 */
[----:B------:R-:W-:-:S14]  /*00f0*/  BRA.U UP0, `(.L_x_0) ;  /* 0x0000000100307547 */ /* 0x000fdc000b800000 */
[----:B------:R-:W1:Y:S02]  /*0100*/  LDCU.64 UR4, c[0x0][0x888] ;  /* 0x00011100ff0477ac */ /* 0x000e640008000a00 */
[----:B-1----:R-:W-:-:S04]  /*0110*/  UISETP.NE.U32.AND UP0, UPT, UR4, URZ, UPT ;  /* 0x000000ff0400728c */ /* 0x002fc8000bf05070 */
[----:B------:R-:W-:-:S09]  /*0120*/  UISETP.NE.AND.EX UP0, UPT, UR5, URZ, UPT, UP0 ;  /* 0x000000ff0500728c */ /* 0x000fd2000bf05300 */
[----:B------:R-:W-:Y:S05]  /*0130*/  BRA.U !UP0, `(.L_x_1) ;  /* 0x0000000108147547 */ /* 0x000fea000b800000 */
[----:B------:R-:W1:Y:S01]  /*0140*/  LDC.64 R2, c[0x0][0x888] ;  /* 0x00022200ff027b82 */ /* 0x000e620000000a00 */
[----:B------:R-:W1:Y:S02]  /*0150*/  LDCU.64 UR4, c[0x0][0x358] ;  /* 0x00006b00ff0477ac */ /* 0x000e640008000a00 */
[----:B-1----:R1:W5:Y:S01]  /*0160*/  LDG.E R41, desc[UR4][R2.64] ;  /* 0x0000000402297981 */ /* 0x002362000c1e1900 */
[----:B------:R-:W-:Y:S01]  /*0170*/  HFMA2 R87, -RZ, RZ, 0, 5.9604644775390625e-08 ;  /* 0x00000001ff577431 */ /* 0x000fe200000001ff */
[----:B------:R-:W-:Y:S05]  /*0180*/  BRA `(.L_x_0) ;  /* 0x00000000000c7947 */ /* 0x000fea0003800000 */
.L_x_1:
[----:B------:R-:W1:Y:S01]  /*0190*/  LDCU UR4, c[0x0][0x880] ;  /* 0x00011000ff0477ac */ /* 0x000e620008000800 */
[----:B------:R-:W-:Y:S01]  /*01a0*/  HFMA2 R87, -RZ, RZ, 0, 5.9604644775390625e-08 ;  /* 0x00000001ff577431 */ /* 0x000fe200000001ff */
[----:B-1----:R-:W-:-:S07]  /*01b0*/  MOV R41, UR4 ;  /* 0x0000000400297c02 */ /* 0x002fce0008000f00 */
.L_x_0:
[----:B------:R-:W2:Y:S02]  /*01c0*/  LDCU.64 UR4, c[0x0][0x8b0] ;  /* 0x00011600ff0477ac */ /* 0x000ea40008000a00 */
[----:B--2---:R-:W-:-:S04]  /*01d0*/  UISETP.NE.U32.AND UP0, UPT, UR4, URZ, UPT ;  /* 0x000000ff0400728c */ /* 0x004fc8000bf05070 */
[----:B------:R-:W-:-:S09]  /*01e0*/  UISETP.NE.AND.EX UP0, UPT, UR5, URZ, UPT, UP0 ;  /* 0x000000ff0500728c */ /* 0x000fd2000bf05300 */
[----:B------:R-:W-:Y:S05]  /*01f0*/  BRA.U UP0, `(.L_x_2) ;  /* 0x0000000100287547 */ /* 0x000fea000b800000 */
[----:B------:R-:W2:Y:S02]  /*0200*/  LDCU.64 UR4, c[0x0][0x8a8] ;  /* 0x00011500ff0477ac */ /* 0x000ea40008000a00 */
[----:B--2---:R-:W-:-:S04]  /*0210*/  UISETP.NE.U32.AND UP0, UPT, UR4, URZ, UPT ;  /* 0x000000ff0400728c */ /* 0x004fc8000bf05070 */
[----:B------:R-:W-:-:S09]  /*0220*/  UISETP.NE.AND.EX UP0, UPT, UR5, URZ, UPT, UP0 ;  /* 0x000000ff0500728c */ /* 0x000fd2000bf05300 */
[----:B------:R-:W-:Y:S05]  /*0230*/  BRA.U !UP0, `(.L_x_3) ;  /* 0x0000000108107547 */ /* 0x000fea000b800000 */
[----:B------:R-:W2:Y:S01]  /*0240*/  LDC.64 R38, c[0x0][0x8a8] ;  /* 0x00022a00ff267b82 */ /* 0x000ea20000000a00 */
[----:B------:R-:W2:Y:S02]  /*0250*/  LDCU.64 UR4, c[0x0][0x358] ;  /* 0x00006b00ff0477ac */ /* 0x000ea40008000a00 */
[----:B--2---:R2:W5:Y:S01]  /*0260*/  LDG.E R38, desc[UR4][R38.64] ;  /* 0x0000000426267981 */ /* 0x004562000c1e1900 */
[----:B------:R-:W-:Y:S05]  /*0270*/  BRA `(.L_x_2) ;  /* 0x0000000000087947 */ /* 0x000fea0003800000 */
.L_x_3:
[----:B------:R-:W2:Y:S02]  /*0280*/  LDCU UR4, c[0x0][0x8a0] ;  /* 0x00011400ff0477ac */ /* 0x000ea40008000800 */
[----:B--2---:R-:W-:Y:S02]  /*0290*/  MOV R38, UR4 ;  /* 0x0000000400267c02 */ /* 0x004fe40008000f00 */
.L_x_2:
[----:B------:R-:W-:Y:S01]  /*02a0*/  IMAD.U32 R0, RZ, RZ, UR18 ;  /* 0x00000012ff007e24 */ /* 0x000fe2000f8e00ff */
[----:B------:R-:W-:Y:S04]  /*02b0*/  BSSY.RECONVERGENT B0, `(.L_x_4) ;  /* 0x000000c000007945 */ /* 0x000fe80003800200 */
[C---:B------:R-:W-:Y:S02]  /*02c0*/  ISETP.NE.OR P2, PT, R0.reuse, 0x1, !P1 ;  /* 0x000000010000780c */ /* 0x040fe40004f45670 */
[----:B------:R-:W-:-:S11]  /*02d0*/  ISETP.NE.OR P0, PT, R0, 0x3, !P1 ;  /* 0x000000030000780c */ /* 0x000fd60004f05670 */
[----:B------:R-:W-:Y:S05]  /*02e0*/  @P2 BRA `(.L_x_5) ;  /* 0x0000000000202947 */ /* 0x000fea0003800000 */
[----:B------:R-:W3:Y:S02]  /*02f0*/  LDCU.64 UR4, c[0x0][0x348] ;  /* 0x00006900ff0477ac */ /* 0x000ee40008000a00 */
[----:B---3--:R-:W-:Y:S02]  /*0300*/  UIADD3 UR6, UP1, UPT, UR4, 0x80, URZ ;  /* 0x0000008004067890 */ /* 0x008fe4000ff3e0ff */
[----:B------:R-:W-:Y:S02]  /*0310*/  UIADD3 UR4, UP0, UPT, UR4, 0x180, URZ ;  /* 0x0000018004047890 */ /* 0x000fe4000ff1e0ff */
[----:B------:R-:W-:Y:S02]  /*0320*/  UIADD3.X UR7, UPT, UPT, URZ, UR5, URZ, UP1, !UPT ;  /* 0x00000005ff077290 */ /* 0x000fe40008ffe4ff */
[----:B------:R-:W-:-:S07]  /*0330*/  UIADD3.X UR5, UPT, UPT, URZ, UR5, URZ, UP0, !UPT ;  /* 0x00000005ff057290 */ /* 0x000fce00087fe4ff */
[----:B------:R3:W-:Y:S02]  /*0340*/  UTMACCTL.PF [UR6] ;  /* 0x00000000060079b9 */ /* 0x0007e40008040000 */
[----:B------:R3:W-:Y:S02]  /*0350*/  UTMACCTL.PF [UR4] ;  /* 0x00000000040079b9 */ /* 0x0007e40008040000 */
[----:B---3--:R-:W-:Y:S01]  /*0360*/  NOP ;  /* 0x0000000000007918 */ /* 0x008fe20000000000 */
.L_x_5:
[----:B------:R-:W-:Y:S05]  /*0370*/  BSYNC.RECONVERGENT B0 ;  /* 0x0000000000007941 */ /* 0x000fea0003800200 */
.L_x_4:
[----:B------:R-:W-:Y:S04]  /*0380*/  BSSY.RECONVERGENT B0, `(.L_x_6) ;  /* 0x000000a000007945 */ /* 0x000fe80003800200 */
        /* <DEDUP_REMOVED lines=9> */
.L_x_7:
[----:B------:R-:W-:Y:S05]  /*0420*/  BSYNC.RECONVERGENT B0 ;  /* 0x0000000000007941 */ /* 0x000fea0003800200 */
.L_x_6:
[----:B------:R-:W3:Y:S01]  /*0430*/  LDCU.64 UR4, c[0x0][0x888] ;  /* 0x00011100ff0477ac */ /* 0x000ee20008000a00 */
[----:B------:R-:W-:Y:S02]  /*0440*/  UISETP.EQ.U32.AND UP2, UPT, UR8, URZ, UPT ;  /* 0x000000ff0800728c */ /* 0x000fe4000bf42070 */
[----:B------:R-:W-:Y:S02]  /*0450*/  UPLOP3.LUT UP3, UPT, UPT, UPT, UPT, 0x80, 0x8 ;  /* 0x000000000008789c */ /* 0x000fe40003f6f070 */
[----:B---3--:R-:W-:-:S04]  /*0460*/  UISETP.NE.U32.AND UP0, UPT, UR4, URZ, UPT ;  /* 0x000000ff0400728c */ /* 0x008fc8000bf05070 */
[----:B------:R-:W-:-:S04]  /*0470*/  UISETP.NE.AND.EX UP1, UPT, UR5, URZ, UPT, UP0 ;  /* 0x000000ff0500728c */ /* 0x000fc8000bf25300 */
[----:B------:R-:W-:-:S04]  /*0480*/  UISETP.EQ.OR.EX UP4, UPT, UR9, URZ, !UP1, UP2 ;  /* 0x000000ff0900728c */ /* 0x000fc8000cf82720 */
[----:B------:R-:W-:-:S06]  /*0490*/  UP2UR UR4, UPR, URZ, 0x10 ;  /* 0x00000010ff047883 */ /* 0x000fcc0008000000 */
[----:B------:R-:W-:Y:S01]  /*04a0*/  MOV R93, UR4 ;  /* 0x00000004005d7c02 */ /* 0x000fe20008000f00 */
[----:B------:R-:W-:Y:S06]  /*04b0*/  BRA.U !UP4, `(.L_x_8) ;  /* 0x000000010c207547 */ /* 0x000fec000b800000 */
[----:B------:R-:W-:Y:S01]  /*04c0*/  UISETP.NE.U32.AND UP2, UPT, UR8, URZ, UPT ;  /* 0x000000ff0800728c */ /* 0x000fe2000bf45070 */
[----:B-----5:R-:W-:Y:S01]  /*04d0*/  FSETP.NEU.AND P0, PT, R41, RZ, PT ;  /* 0x000000ff2900720b */ /* 0x020fe20003f0d000 */
[----:B------:R-:W-:Y:S02]  /*04e0*/  USEL UR4, URZ, 0xffffffff, UP1 ;  /* 0xffffffffff047887 */ /* 0x000fe40008800000 */
[----:B------:R-:W-:-:S10]  /*04f0*/  UISETP.NE.AND.EX UP2, UPT, UR9, URZ, UPT, UP2 ;  /* 0x000000ff0900728c */ /* 0x000fd4000bf45320 */
[----:B------:R-:W-:Y:S01]  /*0500*/  VOTEU.ANY UP0, P0 ;  /* 0x0000000000ff7886 */ /* 0x000fe20000000100 */
[----:B------:R-:W-:-:S04]  /*0510*/  @!UP2 USEL UR4, URZ, 0xffffffff, UP0 ;  /* 0xffffffffff04a887 */ /* 0x000fc80008000000 */
[----:B------:R-:W-:-:S04]  /*0520*/  ULOP3.LUT UR4, UR4, 0x1, URZ, 0xc0, !UPT ;  /* 0x0000000104047892 */ /* 0x000fc8000f8ec0ff */
[----:B------:R-:W-:-:S11]  /*0530*/  UISETP.NE.U32.AND UP3, UPT, UR4, 0x1, UPT ;  /* 0x000000010400788c */ /* 0x000fd6000bf65070 */
.L_x_8:
[----:B------:R-:W3:Y:S01]  /*0540*/  SHFL.IDX PT, R0, R88, RZ, 0x1f ;  /* 0x00001fff58007589 */ /* 0x000ee200000e0000 */
[----:B------:R-:W-:Y:S02]  /*0550*/  UISETP.NE.AND UP5, UPT, UR18, 0x2, UPT ;  /* 0x000000021200788c */ /* 0x000fe4000bfa5270 */
[----:B------:R-:W-:Y:S02]  /*0560*/  UISETP.NE.AND UP0, UPT, UR18, 0x2, UPT ;  /* 0x000000021200788c */ /* 0x000fe4000bf05270 */
[----:B------:R-:W-:Y:S02]  /*0570*/  UISETP.NE.OR UP2, UPT, UR41, URZ, UP5 ;  /* 0x000000ff2900728c */ /* 0x000fe4000af45670 */
[----:B------:R-:W-:-:S04]  /*0580*/  USEL UR61, URZ, 0x1, UP0 ;  /* 0x00000001ff3d7887 */ /* 0x000fc80008000000 */
[----:B------:R-:W-:Y:S02]  /*0590*/  PLOP3.LUT P3, PT, P1, PT, UP2, 0xae, 0xea ;  /* 0x0000000000ea781c */ /* 0x000fe40000f6f52e */
[----:B---3--:R-:W-:-:S13]  /*05a0*/  ISETP.NE.AND P0, PT, R0, RZ, PT ;  /* 0x000000ff0000720c */ /* 0x008fda0003f05270 */
[----:B------:R-:W-:Y:S05]  /*05b0*/  @P0 BRA `(.L_x_9) ;  /* 0x0000000000680947 */ /* 0x000fea0003800000 */
[----:B------:R-:W3:Y:S01]  /*05c0*/  S2UR UR5, SR_CgaCtaId ;  /* 0x00000000000579c3 */ /* 0x000ee20000008800 */
[----:B------:R-:W-:Y:S01]  /*05d0*/  UMOV UR4, 0x400 ;  /* 0x0000040000047882 */ /* 0x000fe20000000000 */
[----:B------:R-:W-:Y:S01]  /*05e0*/  UMOV UR6, 0x1 ;  /* 0x0000000100067882 */ /* 0x000fe20000000000 */
[----:B------:R-:W-:Y:S01]  /*05f0*/  ELECT P0, URZ, PT ;  /* 0x0000000000ff782f */ /* 0x000fe20003800000 */
[----:B------:R-:W-:-:S04]  /*0600*/  UIADD3 UR6, UPT, UPT, -UR6, 0x100000, URZ ;  /* 0x0010000006067890 */ /* 0x000fc8000fffe1ff */
[----:B------:R-:W-:Y:S02]  /*0610*/  USHF.L.U32 UR7, UR6, 0xb, URZ ;  /* 0x0000000b06077899 */ /* 0x000fe400080006ff */
[----:B------:R-:W-:Y:S02]  /*0620*/  USHF.L.U32 UR6, UR6, 0x1, URZ ;  /* 0x0000000106067899 */ /* 0x000fe400080006ff */
[----:B---3--:R-:W-:Y:S01]  /*0630*/  ULEA UR4, UR5, UR4, 0x18 ;  /* 0x0000000405047291 */ /* 0x008fe2000f8ec0ff */
[----:B------:R-:W3:Y:S11]  /*0640*/  FENCE.VIEW.ASYNC.S ;  /* 0x00000000000073c6 */ /* 0x000ef60000000000 */
[----:B---3--:R3:W4:Y:S01]  /*0650*/  SYNCS.EXCH.64 URZ, [UR4], UR6 ;  /* 0x0000000604ff75b2 */ /* 0x0087220008000100 */
[----:B------:R3:W1:Y:S01]  /*0660*/  SYNCS.EXCH.64 URZ, [UR4+0x40], UR6 ;  /* 0x0000400604ff75b2 */ /* 0x0006620008000100 */
        /* <DEDUP_REMOVED lines=13> */
[----:B------:R3:W1:Y:S02]  /*0740*/  SYNCS.EXCH.64 URZ, [UR4+0x78], UR6 ;  /* 0x0000780604ff75b2 */ /* 0x0006640008000100 */
[----:B---3--:R-:W-:Y:S01]  /*0750*/  NOP ;  /* 0x0000000000007918 */ /* 0x008fe20000000000 */
.L_x_9:
[----:B------:R-:W3:Y:S01]  /*0760*/  SHFL.IDX PT, R0, R88, RZ, 0x1f ;  /* 0x00001fff58007589 */ /* 0x000ee200000e0000 */
[----:B------:R-:W-:Y:S01]  /*0770*/  NOP ;  /* 0x0000000000007918 */ /* 0x000fe20000000000 */
[----:B---3--:R-:W-:-:S13]  /*0780*/  ISETP.NE.AND P0, PT, R0, 0x1, PT ;  /* 0x000000010000780c */ /* 0x008fda0003f05270 */
[----:B------:R-:W-:Y:S05]  /*0790*/  @P0 BRA `(.L_x_10) ;  /* 0x0000000000580947 */ /* 0x000fea0003800000 */
[----:B------:R-:W3:Y:S01]  /*07a0*/  S2UR UR5, SR_CgaCtaId ;  /* 0x00000000000579c3 */ /* 0x000ee20000008800 */
[----:B------:R-:W-:Y:S01]  /*07b0*/  UMOV UR4, 0x400 ;  /* 0x0000040000047882 */ /* 0x000fe20000000000 */
[----:B------:R-:W-:Y:S01]  /*07c0*/  UMOV UR8, 0x20 ;  /* 0x0000002000087882 */ /* 0x000fe20000000000 */
[----:B------:R-:W-:Y:S01]  /*07d0*/  UMOV UR6, 0x80 ;  /* 0x0000008000067882 */ /* 0x000fe20000000000 */
[----:B------:R-:W-:-:S04]  /*07e0*/  UIADD3 UR8, UPT, UPT, -UR8, 0x100000, URZ ;  /* 0x0010000008087890 */ /* 0x000fc8000fffe1ff */
[----:B------:R-:W-:Y:S02]  /*07f0*/  USHF.L.U32 UR9, UR8, 0xb, URZ ;  /* 0x0000000b08097899 */ /* 0x000fe400080006ff */
[----:B------:R-:W-:Y:S02]  /*0800*/  USHF.L.U32 UR8, UR8, 0x1, URZ ;  /* 0x0000000108087899 */ /* 0x000fe400080006ff */
[----:B------:R-:W-:-:S04]  /*0810*/  UIADD3 UR6, UPT, UPT, -UR6, 0x100000, URZ ;  /* 0x0010000006067890 */ /* 0x000fc8000fffe1ff */
[----:B------:R-:W-:Y:S02]  /*0820*/  USHF.L.U32 UR7, UR6, 0xb, URZ ;  /* 0x0000000b06077899 */ /* 0x000fe400080006ff */
[----:B------:R-:W-:Y:S01]  /*0830*/  USHF.L.U32 UR6, UR6, 0x1, URZ ;  /* 0x0000000106067899 */ /* 0x000fe200080006ff */
[----:B------:R-:W-:Y:S01]  /*0840*/  ELECT P0, URZ, PT ;  /* 0x0000000000ff782f */ /* 0x000fe20003800000 */
[----:B---3--:R-:W-:Y:S01]  /*0850*/  ULEA UR4, UR5, UR4, 0x18 ;  /* 0x0000000405047291 */ /* 0x008fe2000f8ec0ff */
[----:B------:R-:W3:Y:S11]  /*0860*/  FENCE.VIEW.ASYNC.S ;  /* 0x00000000000073c6 */ /* 0x000ef60000000000 */
[----:B---3--:R3:W1:Y:S01]  /*0870*/  SYNCS.EXCH.64 URZ, [UR4+0x80], UR8 ;  /* 0x0000800804ff75b2 */ /* 0x0086620008000100 */
[----:B------:R3:W1:Y:S01]  /*0880*/  SYNCS.EXCH.64 URZ, [UR4+0xa0], UR6 ;  /* 0x0000a00604ff75b2 */ /* 0x0006620008000100 */
[----:B------:R3:W1:Y:S01]  /*0890*/  SYNCS.EXCH.64 URZ, [UR4+0x88], UR8 ;  /* 0x0000880804ff75b2 */ /* 0x0006620008000100 */
[----:B------:R3:W1:Y:S01]  /*08a0*/  SYNCS.EXCH.64 URZ, [UR4+0xa8], UR6 ;  /* 0x0000a80604ff75b2 */ /* 0x0006620008000100 */
[----:B------:R3:W1:Y:S01]  /*08b0*/  SYNCS.EXCH.64 URZ, [UR4+0x90], UR8 ;  /* 0x0000900804ff75b2 */ /* 0x0006620008000100 */
[----:B------:R3:W1:Y:S01]  /*08c0*/  SYNCS.EXCH.64 URZ, [UR4+0xb0], UR6 ;  /* 0x0000b00604ff75b2 */ /* 0x0006620008000100 */
[----:B------:R3:W1:Y:S01]  /*08d0*/  SYNCS.EXCH.64 URZ, [UR4+0x98], UR8 ;  /* 0x0000980804ff75b2 */ /* 0x0006620008000100 */
[----:B------:R3:W1:Y:S01]  /*08e0*/  SYNCS.EXCH.64 URZ, [UR4+0xb8], UR6 ;  /* 0x0000b80604ff75b2 */ /* 0x0006620008000100 */
[----:B------:R-:W-:Y:S01]  /*08f0*/  NOP ;  /* 0x0000000000007918 */ /* 0x000fe20000000000 */
.L_x_10:
[----:B------:R-:W2:Y:S01]  /*0900*/  SHFL.IDX PT, R0, R88, RZ, 0x1f ;  /* 0x00001fff58007589 */ /* 0x000ea200000e0000 */
[----:B------:R-:W-:Y:S01]  /*0910*/  NOP ;  /* 0x0000000000007918 */ /* 0x000fe20000000000 */
[----:B--2---:R-:W-:-:S13]  /*0920*/  ISETP.NE.AND P0, PT, R0, 0x3, PT ;  /* 0x000000030000780c */ /* 0x004fda0003f05270 */
[----:B------:R-:W-:Y:S05]  /*0930*/  @P0 BRA `(.L_x_11) ;  /* 0x0000000000300947 */ /* 0x000fea0003800000 */
[----:B------:R-:W2:Y:S01]  /*0940*/  S2UR UR5, SR_CgaCtaId ;  /* 0x00000000000579c3 */ /* 0x000ea20000008800 */
[----:B---3--:R-:W-:Y:S01]  /*0950*/  UMOV UR4, 0x400 ;  /* 0x0000040000047882 */ /* 0x008fe20000000000 */
[----:B------:R-:W-:Y:S01]  /*0960*/  UMOV UR6, 0x20 ;  /* 0x0000002000067882 */ /* 0x000fe20000000000 */
[----:B------:R-:W-:Y:S01]  /*0970*/  ELECT P0, URZ, PT ;  /* 0x0000000000ff782f */ /* 0x000fe20003800000 */
[----:B------:R-:W-:-:S04]  /*0980*/  UIADD3 UR6, UPT, UPT, -UR6, 0x100000, URZ ;  /* 0x0010000006067890 */ /* 0x000fc8000fffe1ff */
[----:B------:R-:W-:Y:S02]  /*0990*/  USHF.L.U32 UR7, UR6, 0xb, URZ ;  /* 0x0000000b06077899 */ /* 0x000fe400080006ff */
[----:B------:R-:W-:Y:S02]  /*09a0*/  USHF.L.U32 UR6, UR6, 0x1, URZ ;  /* 0x0000000106067899 */ /* 0x000fe400080006ff */
[----:B--2---:R-:W-:Y:S01]  /*09b0*/  ULEA UR4, UR5, UR4, 0x18 ;  /* 0x0000000405047291 */ /* 0x004fe2000f8ec0ff */
[----:B------:R-:W2:Y:S11]  /*09c0*/  FENCE.VIEW.ASYNC.S ;  /* 0x00000000000073c6 */ /* 0x000eb60000000000 */
[----:B--2---:R2:W3:Y:S01]  /*09d0*/  SYNCS.EXCH.64 URZ, [UR4+0xc0], UR6 ;  /* 0x0000c00604ff75b2 */ /* 0x0044e20008000100 */
[----:B------:R2:W1:Y:S01]  /*09e0*/  SYNCS.EXCH.64 URZ, [UR4+0xc8], UR6 ;  /* 0x0000c80604ff75b2 */ /* 0x0004620008000100 */
[----:B------:R-:W-:Y:S01]  /*09f0*/  NOP ;  /* 0x0000000000007918 */ /* 0x000fe20000000000 */
.L_x_11:
[----:B------:R-:W4:Y:S01]  /*0a00*/  SHFL.IDX PT, R0, R88, RZ, 0x1f ;  /* 0x00001fff58007589 */ /* 0x000f2200000e0000 */
[----:B------:R-:W-:Y:S01]  /*0a10*/  NOP ;  /* 0x0000000000007918 */ /* 0x000fe20000000000 */
[----:B----4-:R-:W-:-:S13]  /*0a20*/  ISETP.NE.AND P0, PT, R0, 0x4, PT ;  /* 0x000000040000780c */ /* 0x010fda0003f05270 */
[----:B------:R-:W-:Y:S05]  /*0a30*/  @P0 BRA `(.L_x_12) ;  /* 0x0000000000440947 */ /* 0x000fea0003800000 */
[----:B------:R-:W4:Y:S01]  /*0a40*/  S2UR UR5, SR_CgaCtaId ;  /* 0x00000000000579c3 */ /* 0x000f220000008800 */
[----:B--23--:R-:W-:Y:S01]  /*0a50*/  UMOV UR4, 0x1e0 ;  /* 0x000001e000047882 */ /* 0x00cfe20000000000 */
[----:B------:R-:W-:Y:S01]  /*0a60*/  UMOV UR6, 0x400 ;  /* 0x0000040000067882 */ /* 0x000fe20000000000 */
[----:B------:R-:W-:Y:S01]  /*0a70*/  USEL UR4, UR4, 0x1a0, UP3 ;  /* 0x000001a004047887 */ /* 0x000fe20009800000 */
[----:B------:R-:W-:Y:S01]  /*0a80*/  UMOV UR8, 0x1 ;  /* 0x0000000100087882 */ /* 0x000fe20000000000 */
[----:B------:R-:W-:Y:S01]  /*0a90*/  ELECT P0, URZ, PT ;  /* 0x0000000000ff782f */ /* 0x000fe20003800000 */
[----:B------:R-:W-:-:S04]  /*0aa0*/  UIADD3 UR8, UPT, UPT, -UR8, 0x100000, URZ ;  /* 0x0010000008087890 */ /* 0x000fc8000fffe1ff */
[----:B------:R-:W-:Y:S02]  /*0ab0*/  USHF.L.U32 UR9, UR8, 0xb, URZ ;  /* 0x0000000b08097899 */ /* 0x000fe400080006ff */
[----:B------:R-:W-:Y:S02]  /*0ac0*/  USHF.L.U32 UR8, UR8, 0x1, URZ ;  /* 0x0000000108087899 */ /* 0x000fe400080006ff */
[----:B----4-:R-:W-:Y:S02]  /*0ad0*/  ULEA UR6, UR5, UR6, 0x18 ;  /* 0x0000000605067291 */ /* 0x010fe4000f8ec0ff */
[----:B------:R-:W-:-:S04]  /*0ae0*/  UIADD3 UR4, UPT, UPT, -UR4, 0x100000, URZ ;  /* 0x0010000004047890 */ /* 0x000fc8000fffe1ff */
[----:B------:R-:W-:Y:S02]  /*0af0*/  USHF.L.U32 UR5, UR4, 0xb, URZ ;  /* 0x0000000b04057899 */ /* 0x000fe400080006ff */
[----:B------:R-:W-:Y:S01]  /*0b00*/  USHF.L.U32 UR4, UR4, 0x1, URZ ;  /* 0x0000000104047899 */ /* 0x000fe200080006ff */
[----:B------:R-:W2:Y:S03]  /*0b10*/  FENCE.VIEW.ASYNC.S ;  /* 0x00000000000073c6 */ /* 0x000ea60000000000 */
[----:B--2---:R4:W2:Y:S08]  /*0b20*/  SYNCS.EXCH.64 URZ, [UR6+0xd0], UR8 ;  /* 0x0000d00806ff75b2 */ /* 0x0048b00008000100 */
[----:B------:R4:W3:Y:S02]  /*0b30*/  SYNCS.EXCH.64 URZ, [UR6+0xd8], UR4 ;  /* 0x0000d80406ff75b2 */ /* 0x0008e40008000100 */
[----:B----4-:R-:W-:Y:S01]  /*0b40*/  NOP ;  /* 0x0000000000007918 */ /* 0x010fe20000000000 */
.L_x_12:
[----:B------:R-:W4:Y:S01]  /*0b50*/  SHFL.IDX PT, R0, R88, RZ, 0x1f ;  /* 0x00001fff58007589 */ /* 0x000f2200000e0000 */
[----:B------:R-:W-:Y:S01]  /*0b60*/  ISETP.NE.OR P1, PT, RZ, UR18, !P1 ;  /* 0x00000012ff007c0c */ /* 0x000fe2000cf25670 */
[----:B------:R-:W-:Y:S01]  /*0b70*/  NOP ;  /* 0x0000000000007918 */ /* 0x000fe20000000000 */
[----:B----4-:R-:W-:-:S13]  /*0b80*/  ISETP.NE.AND P0, PT, R0, 0x5, PT ;  /* 0x000000050000780c */ /* 0x010fda0003f05270 */
[----:B------:R-:W-:Y:S05]  /*0b90*/  @P0 BRA `(.L_x_13) ;  /* 0x0000000000480947 */ /* 0x000fea0003800000 */
[----:B------:R-:W4:Y:S01]  /*0ba0*/  S2UR UR5, SR_CgaCtaId ;  /* 0x00000000000579c3 */ /* 0x000f220000008800 */
[----:B--23--:R-:W-:Y:S01]  /*0bb0*/  UMOV UR4, 0x400 ;  /* 0x0000040000047882 */ /* 0x00cfe20000000000 */
        /* <DEDUP_REMOVED lines=9> */
[----:B----4-:R-:W-:Y:S01]  /*0c50*/  ULEA UR4, UR5, UR4, 0x18 ;  /* 0x0000000405047291 */ /* 0x010fe2000f8ec0ff */
[----:B------:R-:W2:Y:S11]  /*0c60*/  FENCE.VIEW.ASYNC.S ;  /* 0x00000000000073c6 */ /* 0x000eb60000000000 */
[----:B--2---:R4:W2:Y:S01]  /*0c70*/  SYNCS.EXCH.64 URZ, [UR4+0xe0], UR6 ;  /* 0x0000e00604ff75b2 */ /* 0x0048a20008000100 */
[----:B------:R4:W3:Y:S01]  /*0c80*/  SYNCS.EXCH.64 URZ, [UR4+0xf0], UR8 ;  /* 0x0000f00804ff75b2 */ /* 0x0008e20008000100 */
[----:B------:R4:W1:Y:S01]  /*0c90*/  SYNCS.EXCH.64 URZ, [UR4+0xe8], UR6 ;  /* 0x0000e80604ff75b2 */ /* 0x0008620008000100 */
[----:B------:R4:W1:Y:S02]  /*0ca0*/  SYNCS.EXCH.64 URZ, [UR4+0xf8], UR8 ;  /* 0x0000f80804ff75b2 */ /* 0x0008640008000100 */
[----:B----4-:R-:W-:Y:S01]  /*0cb0*/  NOP ;  /* 0x0000000000007918 */ /* 0x010fe20000000000 */
.L_x_13:
[----:B--23--:R-:W2:Y:S01]  /*0cc0*/  S2UR UR7, SR_CgaCtaId ;  /* 0x00000000000779c3 */ /* 0x00cea20000008800 */
[----:B------:R-:W-:Y:S01]  /*0cd0*/  VOTEU.ALL UP0, P1 ;  /* 0x0000000000ff7886 */ /* 0x000fe20000800000 */
[----:B------:R-:W-:Y:S01]  /*0ce0*/  UMOV UR4, 0x20 ;  /* 0x0000002000047882 */ /* 0x000fe20000000000 */
[----:B------:R-:W-:Y:S01]  /*0cf0*/  NOP ;  /* 0x0000000000007918 */ /* 0x000fe20000000000 */
[----:B-1----:R-:W-:Y:S01]  /*0d00*/  LOP3.LUT R3, R85, 0x1f, RZ, 0xc0, !PT ;  /* 0x0000001f55037812 */ /* 0x002fe200078ec0ff */
[----:B------:R-:W-:Y:S01]  /*0d10*/  UISETP.NE.AND UP4, UPT, UR18, URZ, UPT ;  /* 0x000000ff1200728c */ /* 0x000fe2000bf85270 */
[----:B------:R-:W-:Y:S01]  /*0d20*/  @!UP0 UMOV UR6, 0x400 ;  /* 0x0000040000068882 */ /* 0x000fe20000000000 */
[----:B------:R-:W-:-:S04]  /*0d30*/  @!UP0 UIADD3 UR4, UPT, UPT, -UR4, 0x100000, URZ ;  /* 0x0010000004048890 */ /* 0x000fc8000fffe1ff */
[----:B------:R-:W-:Y:S02]  /*0d40*/  @!UP0 USHF.L.U32 UR5, UR4, 0xb, URZ ;  /* 0x0000000b04058899 */ /* 0x000fe400080006ff */
[----:B------:R-:W-:Y:S02]  /*0d50*/  @!UP0 USHF.L.U32 UR4, UR4, 0x1, URZ ;  /* 0x0000000104048899 */ /* 0x000fe400080006ff */
[----:B--2---:R-:W-:Y:S01]  /*0d60*/  @!UP0 ULEA UR6, UR7, UR6, 0x18 ;  /* 0x0000000607068291 */ /* 0x004fe2000f8ec0ff */
[----:B------:R-:W1:Y:S01]  /*0d70*/  LDCU UR7, c[0x0][0x36c] ;  /* 0x00006d80ff0777ac */ /* 0x000e620008000800 */
[----:B------:R-:W-:Y:S01]  /*0d80*/  VOTEU.ALL UP0, P1 ;  /* 0x0000000000ff7886 */ /* 0x000fe20000800000 */
[----:B------:R-:W2:Y:S09]  /*0d90*/  FENCE.VIEW.ASYNC.S ;  /* 0x00000000000073c6 */ /* 0x000eb20000000000 */
[----:B--2---:R2:W3:Y:S01]  /*0da0*/  @!UP0 SYNCS.EXCH.64 URZ, [UR6+0x100], UR4 ;  /* 0x0001000406ff85b2 */ /* 0x0044e20008000100 */
[----:B-1----:R-:W-:-:S09]  /*0db0*/  UISETP.EQ.U32.AND UP6, UPT, UR7, 0x1, UPT ;  /* 0x000000010700788c */ /* 0x002fd2000bfc2070 */
[----:B--2---:R-:W-:Y:S05]  /*0dc0*/  BRA.U !UP6, `(.L_x_14) ;  /* 0x000000010e087547 */ /* 0x004fea000b800000 */
[----:B---3--:R-:W-:Y:S01]  /*0dd0*/  UCGABAR_ARV ;  /* 0x00000000000079c7 */ /* 0x008fe20008000000 */
[----:B------:R-:W-:Y:S05]  /*0de0*/  BRA `(.L_x_15) ;  /* 0x0000000000047947 */ /* 0x000fea0003800000 */
.L_x_14:
[----:B---3--:R-:W-:Y:S01]  /*0df0*/  NOP ;  /* 0x0000000000007918 */ /* 0x008fe20000000000 */
.L_x_15:
[----:B------:R-:W1:Y:S01]  /*0e00*/  S2UR UR21, SR_CTAID.X ;  /* 0x00000000001579c3 */ /* 0x000e620000002500 */
[----:B------:R-:W-:-:S05]  /*0e10*/  CS2R.32 R92, SR_CgaSize ;  /* 0x00000000005c7805 */ /* 0x000fca0000008a00 */
[----:B------:R-:W-:-:S05]  /*0e20*/  IMAD R92, R92, -0xa0, RZ ;  /* 0xffffff605c5c7824 */ /* 0x000fca00078e02ff */
[----:B------:R-:W-:-:S14]  /*0e30*/  R2UR UR5, R92 ;  /* 0x000000005c0572ca */ /* 0x000fdc00000e0000 */
[----:B------:R-:W2:Y:S01]  /*0e40*/  LDCU UR5, c[0x0][UR5+0x2b0] ;  /* 0x00005600050577ac */ /* 0x000ea20008000800 */
[----:B------:R-:W-:-:S05]  /*0e50*/  CS2R.32 R92, SR_CgaSize ;  /* 0x00000000005c7805 */ /* 0x000fca0000008a00 */
[----:B------:R-:W-:-:S05]  /*0e60*/  IMAD R92, R92, -0xa0, RZ ;  /* 0xffffff605c5c7824 */ /* 0x000fca00078e02ff */
[----:B------:R-:W-:-:S14]  /*0e70*/  R2UR UR4, R92 ;  /* 0x000000005c0472ca */ /* 0x000fdc00000e0000 */
[----:B------:R-:W3:Y:S01]  /*0e80*/  LDCU UR4, c[0x0][UR4+0x2b4] ;  /* 0x00005680040477ac */ /* 0x000ee20008000800 */
[----:B------:R-:W4:Y:S01]  /*0e90*/  S2UR UR20, SR_CTAID.Y ;  /* 0x00000000001479c3 */ /* 0x000f220000002600 */
[----:B------:R-:W-:-:S05]  /*0ea0*/  CS2R.32 R92, SR_CgaSize ;  /* 0x00000000005c7805 */ /* 0x000fca0000008a00 */
[----:B------:R-:W-:-:S05]  /*0eb0*/  IMAD R92, R92, -0xa0, RZ ;  /* 0xffffff605c5c7824 */ /* 0x000fca00078e02ff */
[----:B------:R-:W-:-:S14]  /*0ec0*/  R2UR UR7, R92 ;  /* 0x000000005c0772ca */ /* 0x000fdc00000e0000 */
[----:B------:R-:W3:Y:S01]  /*0ed0*/  LDCU UR7, c[0x0][UR7+0x2a0] ;  /* 0x00005400070777ac */ /* 0x000ee20008000800 */
[----:B------:R-:W-:-:S05]  /*0ee0*/  CS2R.32 R92, SR_CgaSize ;  /* 0x00000000005c7805 */ /* 0x000fca0000008a00 */
[----:B------:R-:W-:-:S05]  /*0ef0*/  IMAD R92, R92, -0xa0, RZ ;  /* 0xffffff605c5c7824 */ /* 0x000fca00078e02ff */
[----:B------:R-:W-:-:S14]  /*0f00*/  R2UR UR8, R92 ;  /* 0x000000005c0872ca */ /* 0x000fdc00000e0000 */
[----:B------:R-:W3:Y:S01]  /*0f10*/  LDCU UR8, c[0x0][UR8+0x2a4] ;  /* 0x00005480080877ac */ /* 0x000ee20008000800 */
[----:B------:R-:W3:Y:S01]  /*0f20*/  LDCU UR19, c[0x0][0xb24] ;  /* 0x00016480ff1377ac */ /* 0x000ee20008000800 */
[----:B------:R-:W3:Y:S01]  /*0f30*/  LDCU UR39, c[0x0][0xb24] ;  /* 0x00016480ff2777ac */ /* 0x000ee20008000800 */
[----:B-1----:R-:W-:Y:S01]  /*0f40*/  I2FP.F32.U32 R2, UR21 ;  /* 0x0000001500027c45 */ /* 0x002fe20008201000 */
[----:B------:R-:W1:Y:S04]  /*0f50*/  LDCU UR25, c[0x0][0xb30] ;  /* 0x00016600ff1977ac */ /* 0x000e680008000800 */
[----:B--2---:R-:W-:Y:S01]  /*0f60*/  FMUL R2, R2, UR5 ;  /* 0x0000000502027c20 */ /* 0x004fe20008400000 */
[----:B----4-:R-:W-:-:S05]  /*0f70*/  I2FP.F32.U32 R0, UR20 ;  /* 0x0000001400007c45 */ /* 0x010fca0008201000 */
[----:B------:R-:W2:Y:S01]  /*0f80*/  F2I.U32.TRUNC.NTZ R2, R2 ;  /* 0x0000000200027305 */ /* 0x000ea2000020f000 */
[----:B---3--:R-:W-:-:S07]  /*0f90*/  FMUL R0, R0, UR4 ;  /* 0x0000000400007c20 */ /* 0x008fce0008400000 */
[----:B------:R-:W3:Y:S01]  /*0fa0*/  F2I.U32.TRUNC.NTZ R0, R0 ;  /* 0x0000000000007305 */ /* 0x000ee2000020f000 */
[----:B--2---:R-:W-:Y:S02]  /*0fb0*/  R2UR UR4, R2 ;  /* 0x00000000020472ca */ /* 0x004fe400000e0000 */
[----:B------:R-:W-:Y:S02]  /*0fc0*/  PRMT R2, RZ, 0x7610, R2 ;  /* 0x00007610ff027816 */ /* 0x000fe40000000002 */
[----:B---3--:R-:W-:Y:S02]  /*0fd0*/  R2UR UR6, R0 ;  /* 0x00000000000672ca */ /* 0x008fe400000e0000 */
[----:B------:R-:W-:-:S07]  /*0fe0*/  PRMT R0, RZ, 0x7610, R0 ;  /* 0x00007610ff007816 */ /* 0x000fce0000000000 */
[----:B------:R-:W-:-:S04]  /*0ff0*/  UIADD3 UR5, UPT, UPT, -UR4, URZ, URZ ;  /* 0x000000ff04057290 */ /* 0x000fc8000fffe1ff */
[----:B------:R-:W-:Y:S02]  /*1000*/  UIMAD UR5, UR7, UR5, UR21 ;  /* 0x00000005070572a4 */ /* 0x000fe4000f8e0215 */
[----:B------:R-:W-:-:S04]  /*1010*/  UIADD3 UR4, UPT, UPT, -UR6, URZ, URZ ;  /* 0x000000ff06047290 */ /* 0x000fc8000fffe1ff */
[----:B------:R-:W-:Y:S01]  /*1020*/  IMAD.U32 R92, RZ, RZ, UR5 ;  /* 0x00000005ff5c7e24 */ /* 0x000fe2000f8e00ff */
[----:B------:R-:W-:-:S06]  /*1030*/  UIMAD UR4, UR8, UR4, UR20 ;  /* 0x00000004080472a4 */ /* 0x000fcc000f8e0214 */
[----:B------:R-:W-:Y:S01]  /*1040*/  IMAD.U32 R91, RZ, RZ, UR4 ;  /* 0x00000004ff5b7e24 */ /* 0x000fe2000f8e00ff */
[----:B-1----:R-:W-:Y:S06]  /*1050*/  BRA.U UP4, `(.L_x_16) ;  /* 0x0000000104307547 */ /* 0x002fec000b800000 */
[----:B------:R-:W-:Y:S01]  /*1060*/  R2UR UR5, R91 ;  /* 0x000000005b0572ca */ /* 0x000fe200000e0000 */
[----:B------:R-:W-:Y:S01]  /*1070*/  UMOV UR7, 0x3 ;  /* 0x0000000300077882 */ /* 0x000fe20000000000 */
[----:B------:R-:W-:-:S11]  /*1080*/  R2UR UR4, R92 ;  /* 0x000000005c0472ca */ /* 0x000fd600000e0000 */
[----:B------:R-:W-:-:S04]  /*1090*/  UISETP.NE.AND UP0, UPT, UR5, URZ, UPT ;  /* 0x000000ff0500728c */ /* 0x000fc8000bf05270 */
[----:B------:R-:W-:Y:S02]  /*10a0*/  UISETP.LT.U32.OR UP0, UPT, UR4, 0x2, !UP0 ;  /* 0x000000020400788c */ /* 0x000fe4000c701470 */
[----:B------:R-:W-:Y:S02]  /*10b0*/  ULOP3.LUT UR4, UR4, 0xfffffffe, URZ, 0xc0, !UPT ;  /* 0xfffffffe04047892 */ /* 0x000fe4000f8ec0ff */
[----:B------:R-:W-:Y:S02]  /*10c0*/  USEL UR6, URZ, 0x1, !UP0 ;  /* 0x00000001ff067887 */ /* 0x000fe4000c000000 */
[----:B------:R-:W-:Y:S02]  /*10d0*/  USEL UR5, URZ, 0x2, !UP0 ;  /* 0x00000002ff057887 */ /* 0x000fe4000c000000 */
[----:B------:R-:W-:Y:S02]  /*10e0*/  USHF.L.U32 UR4, UR7, UR4, URZ ;  /* 0x0000000407047299 */ /* 0x000fe400080006ff */
[----:B------:R-:W-:-:S04]  /*10f0*/  UIADD3 UR5, UPT, UPT, UR6, UR5, URZ ;  /* 0x0000000506057290 */ /* 0x000fc8000fffe0ff */
[----:B------:R-:W-:Y:S02]  /*1100*/  IMAD.U32 R0, RZ, RZ, UR4 ;  /* 0x00000004ff007e24 */ /* 0x000fe4000f8e00ff */
[----:B------:R-:W-:-:S07]  /*1110*/  IMAD.U32 R2, RZ, RZ, UR5 ;  /* 0x00000005ff027e24 */ /* 0x000fce000f8e00ff */
.L_x_16:
[----:B------:R-:W1:Y:S01]  /*1120*/  S2UR UR50, SR_CTAID.Z ;  /* 0x00000000003279c3 */ /* 0x000e620000002700 */
[----:B------:R-:W-:Y:S01]  /*1130*/  UISETP.GE.AND UP0, UPT, UR19, 0x1, UPT ;  /* 0x000000011300788c */ /* 0x000fe2000bf06270 */
[----:B------:R-:W-:-:S08]  /*1140*/  UMOV UR24, UR21 ;  /* 0x0000001500187c82 */ /* 0x000fd00008000000 */
[----:B------:R-:W-:Y:S05]  /*1150*/  BRA.U !UP0, `(.L_x_17) ;  /* 0x0000000108d47547 */ /* 0x000fea000b800000 */
[----:B------:R-:W2:Y:S01]  /*1160*/  LDCU.128 UR12, c[0x0][0xb10] ;  /* 0x00016200ff0c77ac */ /* 0x000ea20008000c00 */
[----:B------:R-:W3:Y:S01]  /*1170*/  LDCU UR22, c[0x0][0xb0c] ;  /* 0x00016180ff1677ac */ /* 0x000ee20008000800 */
[----:B------:R-:W4:Y:S01]  /*1180*/  LDCU UR6, c[0x0][0x370] ;  /* 0x00006e00ff0677ac */ /* 0x000f220008000800 */
[----:B------:R-:W1:Y:S01]  /*1190*/  LDCU UR7, c[0x0][0x374] ;  /* 0x00006e80ff0777ac */ /* 0x000e620008000800 */
[----:B------:R-:W1:Y:S01]  /*11a0*/  LDCU UR23, c[0x0][0xb20] ;  /* 0x00016400ff1777ac */ /* 0x000e620008000800 */
[----:B--2---:R-:W-:Y:S02]  /*11b0*/  UIMAD.WIDE.U32 UR4, UR21, UR12, URZ ;  /* 0x0000000c150472a5 */ /* 0x004fe4000f8e00ff */
[----:B---3--:R-:W-:Y:S01]  /*11c0*/  UISETP.NE.AND UP0, UPT, UR22, 0x1, UPT ;  /* 0x000000011600788c */ /* 0x008fe2000bf05270 */
[----:B------:R-:W2:Y:S01]  /*11d0*/  LDCU.64 UR8, c[0x0][0xb28] ;  /* 0x00016500ff0877ac */ /* 0x000ea20008000a00 */
[----:B----4-:R-:W-:-:S03]  /*11e0*/  UIMAD.WIDE.U32 UR10, UR6, UR12, URZ ;  /* 0x0000000c060a72a5 */ /* 0x010fc6000f8e00ff */
[----:B------:R-:W-:Y:S01]  /*11f0*/  UMOV UR4, UR5 ;  /* 0x0000000500047c82 */ /* 0x000fe20008000000 */
[----:B------:R-:W-:Y:S02]  /*1200*/  UISETP.NE.AND UP2, UPT, UR19, 0x1, UPT ;  /* 0x000000011300788c */ /* 0x000fe4000bf45270 */
[----:B------:R-:W-:Y:S01]  /*1210*/  USHF.R.U32.HI UR4, URZ, UR13, UR4 ;  /* 0x0000000dff047299 */ /* 0x000fe20008011604 */
[----:B------:R-:W-:Y:S01]  /*1220*/  UMOV UR10, UR11 ;  /* 0x0000000b000a7c82 */ /* 0x000fe20008000000 */
[----:B------:R-:W-:Y:S02]  /*1230*/  UIMAD.WIDE.U32 UR16, UR20, UR15, URZ ;  /* 0x0000000f141072a5 */ /* 0x000fe4000f8e00ff */
[----:B------:R-:W-:Y:S02]  /*1240*/  USEL UR5, UR21, UR4, !UP0 ;  /* 0x0000000415057287 */ /* 0x000fe4000c000000 */
[----:B------:R-:W-:Y:S02]  /*1250*/  @UP0 USHF.R.U32.HI UR6, URZ, UR13, UR10 ;  /* 0x0000000dff060299 */ /* 0x000fe4000801160a */
[----:B------:R-:W-:-:S02]  /*1260*/  UISETP.NE.AND UP0, UPT, UR14, 0x1, UPT ;  /* 0x000000010e00788c */ /* 0x000fc4000bf05270 */
[----:B-1----:R-:W-:Y:S02]  /*1270*/  UIMAD.WIDE.U32 UR10, UR7, UR15, URZ ;  /* 0x0000000f070a72a5 */ /* 0x002fe4000f8e00ff */
[----:B--2---:R-:W-:Y:S01]  /*1280*/  UIMAD.WIDE.U32 UR12, UR6, UR8, URZ ;  /* 0x00000008060c72a5 */ /* 0x004fe2000f8e00ff */
[----:B------:R-:W-:Y:S01]  /*1290*/  UMOV UR4, UR17 ;  /* 0x0000001100047c82 */ /* 0x000fe20008000000 */
[----:B------:R-:W-:-:S03]  /*12a0*/  UIADD3 UR24, UPT, UPT, -UR5, URZ, URZ ;  /* 0x000000ff05187290 */ /* 0x000fc6000fffe1ff */
[----:B------:R-:W-:Y:S01]  /*12b0*/  UMOV UR10, UR11 ;  /* 0x0000000b000a7c82 */ /* 0x000fe20008000000 */
[----:B------:R-:W-:Y:S02]  /*12c0*/  USHF.R.U32.HI UR4, URZ, UR23, UR4 ;  /* 0x00000017ff047299 */ /* 0x000fe40008011604 */
[----:B------:R-:W-:Y:S01]  /*12d0*/  @UP0 USHF.R.U32.HI UR7, URZ, UR23, UR10 ;  /* 0x00000017ff070299 */ /* 0x000fe2000801160a */
[----:B------:R-:W-:Y:S01]  /*12e0*/  UMOV UR12, UR13 ;  /* 0x0000000d000c7c82 */ /* 0x000fe20008000000 */
[----:B------:R-:W-:Y:S02]  /*12f0*/  USEL UR4, UR20, UR4, !UP0 ;  /* 0x0000000414047287 */ /* 0x000fe4000c000000 */
[----:B------:R-:W-:Y:S02]  /*1300*/  UIMAD.WIDE.U32 UR10, UR7, UR8, URZ ;  /* 0x00000008070a72a5 */ /* 0x000fe4000f8e00ff */
[----:B------:R-:W-:Y:S02]  /*1310*/  @UP2 USHF.R.U32.HI UR6, URZ, UR9, UR12 ;  /* 0x00000009ff062299 */ /* 0x000fe4000801160c */
[----:B------:R-:W-:-:S02]  /*1320*/  UIMAD.WIDE.U32 UR12, UR4, UR8, URZ ;  /* 0x00000008040c72a5 */ /* 0x000fc4000f8e00ff */
[----:B------:R-:W-:Y:S01]  /*1330*/  UIMAD UR24, UR22, UR24, UR21 ;  /* 0x00000018161872a4 */ /* 0x000fe2000f8e0215 */
[----:B------:R-:W-:Y:S02]  /*1340*/  UMOV UR10, UR11 ;  /* 0x0000000b000a7c82 */ /* 0x000fe40008000000 */
[----:B------:R-:W-:Y:S02]  /*1350*/  @UP2 USHF.R.U32.HI UR7, URZ, UR9, UR10 ;  /* 0x00000009ff072299 */ /* 0x000fe4000801160a */
[----:B------:R-:W-:Y:S02]  /*1360*/  UIMAD UR10, UR6, UR19, URZ ;  /* 0x00000013060a72a4 */ /* 0x000fe4000f8e02ff */
[----:B------:R-:W-:-:S04]  /*1370*/  UIMAD UR7, UR7, UR19, URZ ;  /* 0x00000013070772a4 */ /* 0x000fc8000f8e02ff */
[----:B------:R-:W-:-:S03]  /*1380*/  UISETP.GE.AND UP0, UPT, UR4, UR7, UPT ;  /* 0x000000070400728c */ /* 0x000fc6000bf06270 */
[----:B------:R-:W-:Y:S01]  /*1390*/  UMOV UR7, UR13 ;  /* 0x0000000d00077c82 */ /* 0x000fe20008000000 */
[----:B------:R-:W-:Y:S02]  /*13a0*/  UISETP.GE.OR UP0, UPT, UR5, UR10, UP0 ;  /* 0x0000000a0500728c */ /* 0x000fe40008706670 */
[----:B------:R-:W-:Y:S02]  /*13b0*/  UIMAD.WIDE.U32 UR10, UR5, UR8, URZ ;  /* 0x00000008050a72a5 */ /* 0x000fe4000f8e00ff */
[----:B------:R-:W-:Y:S02]  /*13c0*/  USHF.R.U32.HI UR7, URZ, UR9, UR7 ;  /* 0x00000009ff077299 */ /* 0x000fe40008011607 */
[----:B------:R-:W-:Y:S02]  /*13d0*/  UIADD3 UR10, UPT, UPT, -UR4, URZ, URZ ;  /* 0x000000ff040a7290 */ /* 0x000fe4000fffe1ff */
[----:B------:R-:W-:Y:S02]  /*13e0*/  USEL UR7, UR4, UR7, !UP2 ;  /* 0x0000000704077287 */ /* 0x000fe4000d000000 */
[----:B------:R-:W-:Y:S01]  /*13f0*/  UIMAD UR10, UR14, UR10, UR20 ;  /* 0x0000000a0e0a72a4 */ /* 0x000fe2000f8e0214 */
[----:B------:R-:W-:-:S02]  /*1400*/  @!UP0 UMOV UR8, UR11 ;  /* 0x0000000b00088c82 */ /* 0x000fc40008000000 */
[----:B------:R-:W-:Y:S02]  /*1410*/  @!UP0 USHF.R.U32.HI UR8, URZ, UR9, UR8 ;  /* 0x00000009ff088299 */ /* 0x000fe40008011608 */
[----:B------:R-:W-:Y:S02]  /*1420*/  UIADD3 UR9, UPT, UPT, -UR7, URZ, URZ ;  /* 0x000000ff07097290 */ /* 0x000fe4000fffe1ff */
[----:B------:R-:W-:Y:S02]  /*1430*/  @!UP0 USEL UR8, UR5, UR8, !UP2 ;  /* 0x0000000805088287 */ /* 0x000fe4000d000000 */
[----:B------:R-:W-:Y:S02]  /*1440*/  UIMAD UR9, UR19, UR9, UR4 ;  /* 0x00000009130972a4 */ /* 0x000fe4000f8e0204 */
[----:B------:R-:W-:Y:S02]  /*1450*/  @!UP0 UIADD3 UR7, UPT, UPT, UR7, -UR8, URZ ;  /* 0x8000000807078290 */ /* 0x000fe4000fffe0ff */
[----:B------:R-:W-:-:S02]  /*1460*/  @!UP0 UIMAD UR6, UR9, UR6, UR8 ;  /* 0x00000006090682a4 */ /* 0x000fc4000f8e0208 */
[----:B------:R-:W-:-:S04]  /*1470*/  @!UP0 UIMAD UR4, UR7, UR19, UR5 ;  /* 0x00000013070482a4 */ /* 0x000fc8000f8e0205 */
[----:B------:R-:W-:Y:S01]  /*1480*/  UIMAD UR20, UR4, UR14, UR10 ;  /* 0x0000000e041472a4 */ /* 0x000fe2000f8e020a */
[----:B------:R-:W-:Y:S02]  /*1490*/  @!UP0 UMOV UR5, UR6 ;  /* 0x0000000600058c82 */ /* 0x000fe40008000000 */
[----:B------:R-:W-:-:S12]  /*14a0*/  UIMAD UR24, UR5, UR22, UR24 ;  /* 0x00000016051872a4 */ /* 0x000fd8000f8e0218 */
.L_x_17:
[----:B------:R-:W-:-:S09]  /*14b0*/  UISETP.NE.AND UP0, UPT, UR25, 0x1, UPT ;  /* 0x000000011900788c */ /* 0x000fd2000bf05270 */
[----:B------:R-:W-:Y:S05]  /*14c0*/  BRA.U UP0, `(.L_x_18) ;  /* 0x0000000100407547 */ /* 0x000fea000b800000 */
[----:B------:R-:W2:Y:S01]  /*14d0*/  LDCU.128 UR8, c[0x0][0xb10] ;  /* 0x00016200ff0877ac */ /* 0x000ea20008000c00 */
[----:B------:R-:W3:Y:S01]  /*14e0*/  LDCU UR12, c[0x0][0xb0c] ;  /* 0x00016180ff0c77ac */ /* 0x000ee20008000800 */
[----:B------:R-:W4:Y:S01]  /*14f0*/  LDCU UR13, c[0x0][0xb20] ;  /* 0x00016400ff0d77ac */ /* 0x000f220008000800 */
[----:B--2---:R-:W-:Y:S02]  /*1500*/  UIMAD.WIDE.U32 UR4, UR24, UR8, URZ ;  /* 0x00000008180472a5 */ /* 0x004fe4000f8e00ff */
[----:B------:R-:W-:Y:S02]  /*1510*/  UIMAD.WIDE.U32 UR6, UR20, UR11, URZ ;  /* 0x0000000b140672a5 */ /* 0x000fe4000f8e00ff */
[----:B---3--:R-:W-:Y:S02]  /*1520*/  UISETP.NE.AND UP0, UPT, UR12, 0x1, UPT ;  /* 0x000000010c00788c */ /* 0x008fe4000bf05270 */
[----:B------:R-:W-:-:S03]  /*1530*/  USHF.R.U32.HI UR5, URZ, UR9, UR5 ;  /* 0x00000009ff057299 */ /* 0x000fc60008011605 */
[----:B------:R-:W-:Y:S01]  /*1540*/  UMOV UR4, UR7 ;  /* 0x0000000700047c82 */ /* 0x000fe20008000000 */
[----:B------:R-:W-:Y:S02]  /*1550*/  USEL UR5, UR24, UR5, !UP0 ;  /* 0x0000000518057287 */ /* 0x000fe4000c000000 */
[----:B------:R-:W-:Y:S02]  /*1560*/  UISETP.NE.AND UP0, UPT, UR10, 0x1, UPT ;  /* 0x000000010a00788c */ /* 0x000fe4000bf05270 */
[----:B----4-:R-:W-:-:S04]  /*1570*/  USHF.R.U32.HI UR4, URZ, UR13, UR4 ;  /* 0x0000000dff047299 */ /* 0x010fc80008011604 */
[----:B------:R-:W-:-:S04]  /*1580*/  USEL UR4, UR20, UR4, !UP0 ;  /* 0x0000000414047287 */ /* 0x000fc8000c000000 */
[----:B------:R-:W-:Y:S02]  /*1590*/  UIADD3 UR6, UPT, UPT, -UR4, UR5, URZ ;  /* 0x0000000504067290 */ /* 0x000fe4000fffe1ff */
[----:B------:R-:W-:Y:S02]  /*15a0*/  UIADD3 UR4, UPT, UPT, UR4, -UR5, URZ ;  /* 0x8000000504047290 */ /* 0x000fe4000fffe0ff */
[----:B------:R-:W-:Y:S02]  /*15b0*/  UIMAD UR20, UR6, UR10, UR20 ;  /* 0x0000000a061472a4 */ /* 0x000fe4000f8e0214 */
[----:B------:R-:W-:-:S12]  /*15c0*/  UIMAD UR24, UR4, UR12, UR24 ;  /* 0x0000000c041872a4 */ /* 0x000fd8000f8e0218 */
.L_x_18:
[----:B------:R-:W-:Y:S05]  /*15d0*/  BRA.U !UP6, `(.L_x_19) ;  /* 0x000000010e0c7547 */ /* 0x000fea000b800000 */
[----:B------:R-:W-:Y:S01]  /*15e0*/  UCGABAR_WAIT ;  /* 0x0000000000007dc7 */ /* 0x000fe20008000000 */
[----:B------:R-:W-:Y:S01]  /*15f0*/  CCTL.IVALL ;  /* 0x00000000ff00798f */ /* 0x000fe20002000000 */
[----:B------:R-:W-:Y:S05]  /*1600*/  BRA `(.L_x_20) ;  /* 0x0000000000047947 */ /* 0x000fea0003800000 */
.L_x_19:
[----:B------:R-:W-:Y:S06]  /*1610*/  BAR.SYNC.DEFER_BLOCKING 0x0 ;  /* 0x0000000000007b1d */ /* 0x000fec0000010000 */
.L_x_20:
[----:B------:R-:W-:Y:S05]  /*1620*/  BRA.U UP5, `(.L_x_21) ;  /* 0x0000001d054c7547 */ /* 0x000fea000b800000 */
[----:B------:R-:W2:Y:S01]  /*1630*/  LDCU UR7, c[0x0][0x390] ;  /* 0x00007200ff0777ac */ /* 0x000ea20008000800 */
[----:B------:R-:W-:Y:S01]  /*1640*/  PLOP3.LUT P1, PT, PT, PT, UP3, 0x80, 0x8 ;  /* 0x000000000008781c */ /* 0x000fe20003f2f038 */
[----:B------:R-:W-:Y:S01]  /*1650*/  IMAD.MOV.U32 R2, RZ, RZ, RZ ;  /* 0x000000ffff027224 */ /* 0x000fe200078e00ff */
[----:B------:R-:W-:Y:S01]  /*1660*/  ISETP.EQ.OR P2, PT, R3, RZ, P3 ;  /* 0x000000ff0300720c */ /* 0x000fe20001f42670 */
[----:B------:R-:W3:Y:S01]  /*1670*/  LDCU UR6, c[0x0][0x5c0] ;  /* 0x0000b800ff0677ac */ /* 0x000ee20008000800 */
[----:B------:R-:W-:Y:S01]  /*1680*/  PLOP3.LUT P1, PT, P1, PT, PT, 0x8, 0x80 ;  /* 0x000000000080781c */ /* 0x000fe20000f2e170 */
[----:B------:R-:W-:Y:S02]  /*1690*/  UISETP.NE.AND UP0, UPT, UR18, URZ, UPT ;  /* 0x000000ff1200728c */ /* 0x000fe4000bf05270 */
[----:B------:R-:W-:Y:S02]  /*16a0*/  USHF.L.U32 UR8, UR21, 0x6, URZ ;  /* 0x0000000615087899 */ /* 0x000fe400080006ff */
[----:B------:R-:W-:Y:S01]  /*16b0*/  USEL UR46, UR61, 0x2, UP0 ;  /* 0x000000023d2e7887 */ /* 0x000fe20008000000 */
[----:B------:R-:W4:Y:S01]  /*16c0*/  LDCU UR55, c[0x0][0x370] ;  /* 0x00006e00ff3777ac */ /* 0x000f220008000800 */
[----:B--2---:R-:W-:Y:S01]  /*16d0*/  UIADD3 UR5, UPT, UPT, UR7, 0x3f, URZ ;  /* 0x0000003f07057890 */ /* 0x004fe2000fffe0ff */
[----:B------:R-:W2:Y:S03]  /*16e0*/  LDCU.64 UR48, c[0x0][0x348] ;  /* 0x00006900ff3077ac */ /* 0x000ea60008000a00 */
[----:B------:R-:W-:-:S02]  /*16f0*/  USHF.R.S32.HI UR4, URZ, 0x1f, UR5 ;  /* 0x0000001fff047899 */ /* 0x000fc40008011405 */
[----:B---3--:R-:W-:Y:S02]  /*1700*/  UIADD3 UR6, UPT, UPT, UR6, 0x7f, URZ ;  /* 0x0000007f06067890 */ /* 0x008fe4000fffe0ff */
[----:B------:R-:W-:Y:S02]  /*1710*/  ULEA.HI UR4, UR4, UR5, URZ, 0x6 ;  /* 0x0000000504047291 */ /* 0x000fe4000f8f30ff */
[----:B------:R-:W-:Y:S02]  /*1720*/  UIADD3 UR5, UPT, UPT, UR7, -0x1, URZ ;  /* 0xffffffff07057890 */ /* 0x000fe4000fffe0ff */
[----:B------:R-:W-:Y:S02]  /*1730*/  USHF.R.S32.HI UR57, URZ, 0x6, UR4 ;  /* 0x00000006ff397899 */ /* 0x000fe40008011404 */
[----:B------:R-:W-:Y:S02]  /*1740*/  UISETP.GE.U32.AND UP1, UPT, UR5, -0x7f, UPT ;  /* 0xffffff810500788c */ /* 0x000fe4000bf26070 */
[----:B------:R-:W-:-:S02]  /*1750*/  UISETP.LT.U32.AND UP0, UPT, UR57, 0x8, UPT ;  /* 0x000000083900788c */ /* 0x000fc4000bf01070 */
[----:B------:R-:W-:Y:S02]  /*1760*/  USHF.R.S32.HI UR4, URZ, 0x1f, UR6 ;  /* 0x0000001fff047899 */ /* 0x000fe40008011406 */
[----:B------:R-:W-:Y:S02]  /*1770*/  USEL UR56, UR57, 0x8, UP0 ;  /* 0x0000000839387887 */ /* 0x000fe40008000000 */
[----:B------:R-:W-:Y:S02]  /*1780*/  ULEA.HI UR4, UR4, UR6, URZ, 0x7 ;  /* 0x0000000604047291 */ /* 0x000fe4000f8f38ff */
[----:B------:R-:W-:Y:S02]  /*1790*/  UIADD3 UR38, UPT, UPT, UR56, -0x1, URZ ;  /* 0xffffffff38267890 */ /* 0x000fe4000fffe0ff */
[----:B------:R-:W-:Y:S02]  /*17a0*/  @UP1 UIADD3 UR38, UPT, UPT, UR56, URZ, URZ ;  /* 0x000000ff38261290 */ /* 0x000fe4000fffe0ff */
[----:B------:R-:W-:-:S02]  /*17b0*/  USHF.L.U32 UR62, UR21, 0x7, URZ ;  /* 0x00000007153e7899 */ /* 0x000fc400080006ff */
[----:B------:R-:W-:Y:S01]  /*17c0*/  UIADD3 UR60, UPT, UPT, UR7, 0x7e, URZ ;  /* 0x0000007e073c7890 */ /* 0x000fe2000fffe0ff */
[----:B------:R-:W3:Y:S01]  /*17d0*/  LDCU UR54, c[0x0][0x374] ;  /* 0x00006e80ff3677ac */ /* 0x000ee20008000800 */
[----:B------:R-:W-:Y:S02]  /*17e0*/  ULOP3.LUT UR59, UR8, 0x40, URZ, 0xc0, !UPT ;  /* 0x00000040083b7892 */ /* 0x000fe4000f8ec0ff */
[----:B------:R-:W-:Y:S02]  /*17f0*/  USHF.R.S32.HI UR53, URZ, 0x7, UR4 ;  /* 0x00000007ff357899 */ /* 0x000fe40008011404 */
[----:B------:R-:W-:Y:S02]  /*1800*/  UIADD3 UR58, UPT, UPT, UR57, -UR56, URZ ;  /* 0x80000038393a7290 */ /* 0x000fe4000fffe0ff */
[----:B------:R-:W-:Y:S01]  /*1810*/  UIADD3 UR38, UPT, UPT, UR38, 0x1, URZ ;  /* 0x0000000126267890 */ /* 0x000fe2000fffe0ff */
[----:B------:R-:W-:Y:S01]  /*1820*/  UMOV UR26, 0x1 ;  /* 0x00000001001a7882 */ /* 0x000fe20000000000 */
[----:B--2-4-:R-:W-:-:S10]  /*1830*/  UMOV UR30, URZ ;  /* 0x000000ff001e7c82 */ /* 0x014fd40008000000 */
.L_x_39:
[----:B------:R-:W-:Y:S01]  /*1840*/  IMAD.U32 R4, RZ, RZ, UR53 ;  /* 0x00000035ff047e24 */ /* 0x000fe2000f8e00ff */
[----:B------:R-:W2:Y:S04]  /*1850*/  LDCU UR52, c[0x0][0x5c4] ;  /* 0x0000b880ff3477ac */ /* 0x000ea80008000800 */
[-C--:B------:R-:W-:Y:S01]  /*1860*/  IABS R0, R4.reuse ;  /* 0x0000000400007213 */ /* 0x080fe20000000000 */
[----:B------:R-:W-:Y:S01]  /*1870*/  UMOV UR27, 0x400 ;  /* 0x00000400001b7882 */ /* 0x000fe20000000000 */
[----:B------:R-:W-:Y:S01]  /*1880*/  IABS R4, R4 ;  /* 0x0000000400047213 */ /* 0x000fe20000000000 */
[----:B------:R-:W-:Y:S01]  /*1890*/  UMOV UR15, URZ ;  /* 0x000000ff000f7c82 */ /* 0x000fe20008000000 */
[----:B------:R-:W-:Y:S01]  /*18a0*/  R2UR UR6, R0 ;  /* 0x00000000000672ca */ /* 0x000fe200000e0000 */
[----:B--2---:R-:W-:-:S12]  /*18b0*/  IMAD.U32 R3, RZ, RZ, UR52 ;  /* 0x00000034ff037e24 */ /* 0x004fd8000f8e00ff */
[----:B------:R-:W2:Y:S08]  /*18c0*/  I2F.RP R6, UR6 ;  /* 0x0000000600067d06 */ /* 0x000eb00008209400 */
[----:B--2---:R-:W2:Y:S02]  /*18d0*/  MUFU.RCP R5, R6 ;  /* 0x0000000600057308 */ /* 0x004ea40000001000 */
[----:B--2---:R-:W-:-:S06]  /*18e0*/  VIADD R5, R5, 0xffffffe ;  /* 0x0ffffffe05057836 */ /* 0x004fcc0000000000 */
[----:B------:R-:W2:Y:S02]  /*18f0*/  F2I.FTZ.U32.TRUNC.NTZ R0, R5 ;  /* 0x0000000500007305 */ /* 0x000ea4000021f000 */
[----:B--2---:R-:W-:Y:S02]  /*1900*/  R2UR UR5, R0 ;  /* 0x00000000000572ca */ /* 0x004fe400000e0000 */
[----:B------:R-:W-:Y:S01]  /*1910*/  IABS R0, R3 ;  /* 0x0000000300007213 */ /* 0x000fe20000000000 */
[----:B------:R-:W-:-:S03]  /*1920*/  IMAD.U32 R3, RZ, RZ, UR20 ;  /* 0x00000014ff037e24 */ /* 0x000fc6000f8e00ff */
[----:B------:R-:W-:Y:S01]  /*1930*/  R2UR UR8, R0 ;  /* 0x00000000000872ca */ /* 0x000fe200000e0000 */
[----:B------:R-:W-:Y:S01]  /*1940*/  IMAD.MOV R0, RZ, RZ, -R4 ;  /* 0x000000ffff007224 */ /* 0x000fe200078e0a04 */
[----:B------:R-:W-:-:S04]  /*1950*/  IABS R3, R3 ;  /* 0x0000000300037213 */ /* 0x000fc80000000000 */
[----:B------:R-:W-:Y:S01]  /*1960*/  R2UR UR9, R3 ;  /* 0x00000000030972ca */ /* 0x000fe200000e0000 */
[----:B------:R-:W-:-:S04]  /*1970*/  UIADD3 UR4, UPT, UPT, URZ, -UR5, URZ ;  /* 0x80000005ff047290 */ /* 0x000fc8000fffe0ff */
[----:B------:R-:W-:Y:S02]  /*1980*/  UIMAD UR7, UR4, UR6, URZ ;  /* 0x00000006040772a4 */ /* 0x000fe4000f8e02ff */
[----:B------:R-:W2:Y:S01]  /*1990*/  I2F.RP R3, UR8 ;  /* 0x0000000800037d06 */ /* 0x000ea20008209400 */
[----:B------:R-:W-:Y:S02]  /*19a0*/  UMOV UR4, URZ ;  /* 0x000000ff00047c82 */ /* 0x000fe40008000000 */
[----:B------:R-:W-:Y:S02]  /*19b0*/  UIMAD.WIDE.U32 UR4, UR5, UR7, UR4 ;  /* 0x00000007050472a5 */ /* 0x000fe4000f8e0004 */
[----:B------:R-:W-:-:S05]  /*19c0*/  R2UR UR7, R0 ;  /* 0x00000000000772ca */ /* 0x000fca00000e0000 */
[----:B------:R-:W-:Y:S02]  /*19d0*/  UMOV UR4, UR5 ;  /* 0x0000000500047c82 */ /* 0x000fe40008000000 */
[----:B------:R-:W-:Y:S01]  /*19e0*/  UIMAD.WIDE.U32 UR4, UR4, UR9, URZ ;  /* 0x00000009040472a5 */ /* 0x000fe2000f8e00ff */
[----:B--2---:R-:W2:Y:S06]  /*19f0*/  MUFU.RCP R0, R3 ;  /* 0x0000000300007308 */ /* 0x004eac0000001000 */
[----:B------:R-:W-:Y:S02]  /*1a00*/  UMOV UR4, UR5 ;  /* 0x0000000500047c82 */ /* 0x000fe40008000000 */
[----:B------:R-:W-:-:S04]  /*1a10*/  UIMAD UR5, UR4, UR7, UR9 ;  /* 0x00000007040572a4 */ /* 0x000fc8000f8e0209 */
[----:B------:R-:W-:Y:S01]  /*1a20*/  UISETP.GT.U32.AND UP0, UPT, UR6, UR5, UPT ;  /* 0x000000050600728c */ /* 0x000fe2000bf04070 */
[----:B--2---:R-:W-:Y:S02]  /*1a30*/  VIADD R0, R0, 0xffffffe ;  /* 0x0ffffffe00007836 */ /* 0x004fe40000000000 */
[----:B------:R-:W-:-:S08]  /*1a40*/  IMAD.U32 R3, RZ, RZ, UR26 ;  /* 0x0000001aff037e24 */ /* 0x000fd0000f8e00ff */
[----:B------:R-:W-:Y:S01]  /*1a50*/  @!UP0 UIADD3 UR5, UPT, UPT, UR5, -UR6, URZ ;  /* 0x8000000605058290 */ /* 0x000fe2000fffe0ff */
[----:B------:R-:W2:Y:S01]  /*1a60*/  F2I.FTZ.U32.TRUNC.NTZ R0, R0 ;  /* 0x0000000000007305 */ /* 0x000ea2000021f000 */
[----:B------:R-:W-:Y:S01]  /*1a70*/  @!UP0 UIADD3 UR4, UPT, UPT, UR4, 0x1, URZ ;  /* 0x0000000104048890 */ /* 0x000fe2000fffe0ff */
[----:B------:R-:W-:Y:S01]  /*1a80*/  SHF.L.U32 R3, R3, 0x1f, RZ ;  /* 0x0000001f03037819 */ /* 0x000fe200000006ff */
[----:B------:R-:W-:Y:S01]  /*1a90*/  UISETP.GE.U32.AND UP1, UPT, UR5, UR6, UPT ;  /* 0x000000060500728c */ /* 0x000fe2000bf26070 */
[----:B------:R-:W4:Y:S01]  /*1aa0*/  S2UR UR6, SR_CgaCtaId ;  /* 0x00000000000679c3 */ /* 0x000f220000008800 */
[----:B------:R-:W-:-:S04]  /*1ab0*/  ULOP3.LUT UR5, UR20, UR53, URZ, 0x3c, !UPT ;  /* 0x0000003514057292 */ /* 0x000fc8000f8e3cff */
[----:B------:R-:W-:-:S05]  /*1ac0*/  UISETP.GE.AND UP0, UPT, UR5, URZ, UPT ;  /* 0x000000ff0500728c */ /* 0x000fca000bf06270 */
[----:B------:R-:W-:Y:S01]  /*1ad0*/  @UP1 UIADD3 UR4, UPT, UPT, UR4, 0x1, URZ ;  /* 0x0000000104041890 */ /* 0x000fe2000fffe0ff */
[----:B--2---:R-:W-:Y:S01]  /*1ae0*/  R2UR UR7, R0 ;  /* 0x00000000000772ca */ /* 0x004fe200000e0000 */
[----:B------:R-:W-:-:S05]  /*1af0*/  UISETP.NE.AND UP1, UPT, UR53, URZ, UPT ;  /* 0x000000ff3500728c */ /* 0x000fca000bf25270 */
[----:B------:R-:W-:Y:S02]  /*1b00*/  UMOV UR5, UR4 ;  /* 0x0000000400057c82 */ /* 0x000fe40008000000 */
[----:B------:R-:W-:-:S04]  /*1b10*/  @!UP0 UIADD3 UR5, UPT, UPT, -UR5, URZ, URZ ;  /* 0x000000ff05058290 */ /* 0x000fc8000fffe1ff */
[----:B------:R-:W-:Y:S02]  /*1b20*/  @!UP1 ULOP3.LUT UR5, URZ, UR53, URZ, 0x33, !UPT ;  /* 0x00000035ff059292 */ /* 0x000fe4000f8e33ff */
[----:B----4-:R-:W-:Y:S02]  /*1b30*/  ULEA UR27, UR6, UR27, 0x18 ;  /* 0x0000001b061b7291 */ /* 0x010fe4000f8ec0ff */
[----:B------:R-:W-:Y:S02]  /*1b40*/  UIADD3 UR4, UPT, UPT, URZ, -UR7, URZ ;  /* 0x80000007ff047290 */ /* 0x000fe4000fffe0ff */
[----:B------:R-:W-:Y:S01]  /*1b50*/  IMAD.U32 R0, RZ, RZ, UR5 ;  /* 0x00000005ff007e24 */ /* 0x000fe2000f8e00ff */
[----:B------:R-:W-:Y:S02]  /*1b60*/  ULEA UR6, UR30, UR27, 0x3 ;  /* 0x0000001b1e067291 */ /* 0x000fe4000f8e18ff */
[----:B------:R-:W-:Y:S02]  /*1b70*/  UIMAD UR4, UR4, UR8, URZ ;  /* 0x00000008040472a4 */ /* 0x000fe4000f8e02ff */
[----:B------:R-:W-:-:S04]  /*1b80*/  IABS R0, R0 ;  /* 0x0000000000007213 */ /* 0x000fc80000000000 */
[----:B------:R-:W-:Y:S01]  /*1b90*/  R2UR UR9, R0 ;  /* 0x00000000000972ca */ /* 0x000fe200000e0000 */
[----:B------:R2:W4:Y:S01]  /*1ba0*/  SYNCS.PHASECHK.TRANS64.TRYWAIT P0, [UR6+0x40], R3 ;  /* 0x00004003ff0075a7 */ /* 0x0005220008001106 */
[----:B------:R-:W-:Y:S02]  /*1bb0*/  UMOV UR6, URZ ;  /* 0x000000ff00067c82 */ /* 0x000fe40008000000 */
[----:B------:R-:W-:-:S07]  /*1bc0*/  UIMAD.WIDE.U32 UR6, UR7, UR4, UR6 ;  /* 0x00000004070672a5 */ /* 0x000fce000f8e0006 */
[----:B------:R-:W-:Y:S02]  /*1bd0*/  UMOV UR6, UR7 ;  /* 0x0000000700067c82 */ /* 0x000fe40008000000 */
[----:B------:R-:W-:-:S07]  /*1be0*/  UIMAD.WIDE.U32 UR6, UR6, UR9, URZ ;  /* 0x00000009060672a5 */ /* 0x000fce000f8e00ff */
[----:B------:R-:W-:Y:S02]  /*1bf0*/  UMOV UR4, UR7 ;  /* 0x0000000700047c82 */ /* 0x000fe40008000000 */
[----:B------:R-:W-:-:S04]  /*1c00*/  UIADD3 UR6, UPT, UPT, -UR4, URZ, URZ ;  /* 0x000000ff04067290 */ /* 0x000fc8000fffe1ff */
[----:B------:R-:W-:-:S04]  /*1c10*/  UIMAD UR6, UR8, UR6, UR9 ;  /* 0x00000006080672a4 */ /* 0x000fc8000f8e0209 */
[----:B------:R-:W-:-:S11]  /*1c20*/  UISETP.GT.U32.AND UP0, UPT, UR8, UR6, UPT ;  /* 0x000000060800728c */ /* 0x000fd6000bf04070 */
[----:B------:R-:W-:Y:S02]  /*1c30*/  @!UP0 UIADD3 UR6, UPT, UPT, UR6, -UR8, URZ ;  /* 0x8000000806068290 */ /* 0x000fe4000fffe0ff */
[----:B------:R-:W-:Y:S02]  /*1c40*/  @!UP0 UIADD3 UR4, UPT, UPT, UR4, 0x1, URZ ;  /* 0x0000000104048890 */ /* 0x000fe4000fffe0ff */
[----:B------:R-:W-:Y:S02]  /*1c50*/  UISETP.GE.U32.AND UP1, UPT, UR6, UR8, UPT ;  /* 0x000000080600728c */ /* 0x000fe4000bf26070 */
[----:B------:R-:W-:-:S04]  /*1c60*/  ULOP3.LUT UR6, UR5, UR52, URZ, 0x3c, !UPT ;  /* 0x0000003405067292 */ /* 0x000fc8000f8e3cff */
[----:B------:R-:W-:Y:S02]  /*1c70*/  UISETP.GE.AND UP0, UPT, UR6, URZ, UPT ;  /* 0x000000ff0600728c */ /* 0x000fe4000bf06270 */
[----:B------:R-:W-:-:S03]  /*1c80*/  ULEA.HI UR6, UR24, UR24, URZ, 0x1 ;  /* 0x0000001818067291 */ /* 0x000fc6000f8f08ff */
[----:B------:R-:W-:Y:S02]  /*1c90*/  @UP1 UIADD3 UR4, UPT, UPT, UR4, 0x1, URZ ;  /* 0x0000000104041890 */ /* 0x000fe4000fffe0ff */
[----:B------:R-:W-:Y:S02]  /*1ca0*/  UISETP.NE.AND UP1, UPT, UR52, URZ, UPT ;  /* 0x000000ff3400728c */ /* 0x000fe4000bf25270 */
[----:B------:R-:W-:-:S03]  /*1cb0*/  USHF.L.U32 UR6, UR6, 0x7, URZ ;  /* 0x0000000706067899 */ /* 0x000fc600080006ff */
[----:B------:R-:W-:Y:S01]  /*1cc0*/  UMOV UR47, UR4 ;  /* 0x00000004002f7c82 */ /* 0x000fe20008000000 */
[----:B------:R-:W-:Y:S02]  /*1cd0*/  UIADD3 UR4, UPT, UPT, -UR5, URZ, URZ ;  /* 0x000000ff05047290 */ /* 0x000fe4000fffe1ff */
[----:B------:R-:W-:Y:S02]  /*1ce0*/  @!UP0 UIADD3 UR47, UPT, UPT, -UR47, URZ, URZ ;  /* 0x000000ff2f2f8290 */ /* 0x000fe4000fffe1ff */
[----:B------:R-:W-:Y:S02]  /*1cf0*/  UISETP.GE.U32.AND UP0, UPT, UR60, 0x7f, UPT ;  /* 0x0000007f3c00788c */ /* 0x000fe4000bf06070 */
[----:B------:R-:W-:Y:S02]  /*1d00*/  @!UP1 ULOP3.LUT UR47, URZ, UR52, URZ, 0x33, !UPT ;  /* 0x00000034ff2f9292 */ /* 0x000fe4000f8e33ff */
[----:B------:R-:W-:Y:S02]  /*1d10*/  ULOP3.LUT UR34, UR6, 0xffffff00, URZ, 0xc0, !UPT ;  /* 0xffffff0006227892 */ /* 0x000fe4000f8ec0ff */
[----:B------:R-:W-:-:S02]  /*1d20*/  UIMAD UR4, UR53, UR4, UR20 ;  /* 0x00000004350472a4 */ /* 0x000fc4000f8e0214 */
[----:B------:R-:W-:Y:S02]  /*1d30*/  UIADD3 UR6, UPT, UPT, -UR47, URZ, URZ ;  /* 0x000000ff2f067290 */ /* 0x000fe4000fffe1ff */
[----:B------:R-:W-:Y:S02]  /*1d40*/  ULOP3.LUT UR34, UR34, 0x80, UR62, 0xf8, !UPT ;  /* 0x0000008022227892 */ /* 0x000fe4000f8ef83e */
[----:B------:R-:W-:Y:S02]  /*1d50*/  ULEA UR10, UR4, UR59, 0x7 ;  /* 0x0000003b040a7291 */ /* 0x000fe4000f8e38ff */
[----:B------:R-:W-:Y:S01]  /*1d60*/  UIMAD UR52, UR52, UR6, UR5 ;  /* 0x00000006343472a4 */ /* 0x000fe2000f8e0205 */
[----:B--2---:R-:W-:Y:S11]  /*1d70*/  BRA.U !UP0, `(.L_x_22) ;  /* 0x00000005083c7547 */ /* 0x004ff6000b800000 */
[----:B------:R-:W2:Y:S01]  /*1d80*/  LDCU.64 UR8, c[0x0][0x5b0] ;  /* 0x0000b600ff0877ac */ /* 0x000ea20008000a00 */
[----:B------:R-:W2:Y:S01]  /*1d90*/  LDCU.64 UR36, c[0x0][0x5d8] ;  /* 0x0000bb00ff2477ac */ /* 0x000ea20008000a00 */
[----:B------:R-:W1:Y:S01]  /*1da0*/  LDCU UR19, c[0x0][0x598] ;  /* 0x0000b300ff1377ac */ /* 0x000e620008000800 */
[----:B------:R-:W1:Y:S01]  /*1db0*/  LDCU UR18, c[0x0][0x58c] ;  /* 0x0000b180ff1277ac */ /* 0x000e620008000800 */
[----:B------:R-:W1:Y:S01]  /*1dc0*/  LDCU UR21, c[0x0][0x59c] ;  /* 0x0000b380ff1577ac */ /* 0x000e620008000800 */
[----:B------:R-:W1:Y:S01]  /*1dd0*/  LDCU UR20, c[0x0][0x5a0] ;  /* 0x0000b400ff1477ac */ /* 0x000e620008000800 */
[----:B------:R-:W1:Y:S01]  /*1de0*/  LDCU.64 UR16, c[0x0][0x590] ;  /* 0x0000b200ff1077ac */ /* 0x000e620008000a00 */
[----:B------:R-:W1:Y:S01]  /*1df0*/  LDCU.64 UR6, c[0x0][0x5b8] ;  /* 0x0000b700ff0677ac */ /* 0x000e620008000a00 */
[----:B------:R-:W1:Y:S01]  /*1e00*/  LDCU.64 UR4, c[0x0][0x5d0] ;  /* 0x0000ba00ff0477ac */ /* 0x000e620008000a00 */
[----:B--2---:R-:W-:Y:S02]  /*1e10*/  UIMAD UR36, UR52, UR8, UR36 ;  /* 0x00000008342472a4 */ /* 0x004fe4000f8e0224 */
[----:B------:R-:W-:-:S02]  /*1e20*/  UIMAD UR31, UR47, UR9, UR37 ;  /* 0x000000092f1f72a4 */ /* 0x000fc4000f8e0225 */
[----:B------:R-:W-:Y:S01]  /*1e30*/  UIADD3 UR42, UPT, UPT, UR34, 0x40, URZ ;  /* 0x00000040222a7890 */ /* 0x000fe2000fffe0ff */
[----:B------:R-:W-:Y:S01]  /*1e40*/  UMOV UR14, URZ ;  /* 0x000000ff000e7c82 */ /* 0x000fe20008000000 */
[----:B------:R-:W-:-:S10]  /*1e50*/  UMOV UR22, UR30 ;  /* 0x0000001e00167c82 */ /* 0x000fd40008000000 */
.L_x_28:
[----:B------:R-:W-:Y:S01]  /*1e60*/  @!P3 MOV R3, 0xc000 ;  /* 0x0000c0000003b802 */ /* 0x000fe20000000f00 */
[----:B------:R-:W-:Y:S01]  /*1e70*/  ULEA UR11, UR22, UR27, 0x3 ;  /* 0x0000001b160b7291 */ /* 0x000fe2000f8e18ff */
[----:B-1--4-:R-:W-:Y:S11]  /*1e80*/  @P0 BRA `(.L_x_23) ;  /* 0x0000000000100947 */ /* 0x012ff60003800000 */
[----:B------:R-:W-:Y:S04]  /*1e90*/  MOV R0, UR26 ;  /* 0x0000001a00007c02 */ /* 0x000fe80008000f00 */
[----:B------:R-:W-:Y:S04]  /*1ea0*/  SHF.L.U32 R5, R0, 0x1f, RZ ;  /* 0x0000001f00057819 */ /* 0x000fe800000006ff */
[----:B------:R-:W2:Y:S02]  /*1eb0*/  SYNCS.PHASECHK.TRANS64.TRYWAIT P0, [UR11+0x40], R5 ;  /* 0x00004005ff0075a7 */ /* 0x000ea4000800110b */
[----:B--2---:R-:W-:Y:S05]  /*1ec0*/  @!P0 BRA `(.L_x_24) ;  /* 0x0000008800448947 */ /* 0x004fea0003800000 */
.L_x_23:
[----:B------:R4:W-:Y:S01]  /*1ed0*/  @!P3 SYNCS.ARRIVE.TRANS64 RZ, [UR11], R3 ;  /* 0x00000003ffffb9a7 */ /* 0x0009e2000800000b */
[----:B------:R-:W-:Y:S04]  /*1ee0*/  ULOP3.LUT UR8, UR46, 0x2, URZ, 0xfc, !UPT ;  /* 0x000000022e087892 */ /* 0x000fe8000f8efcff */
[----:B------:R-:W-:Y:S09]  /*1ef0*/  UISETP.NE.AND UP0, UPT, UR8, 0x2, UPT ;  /* 0x000000020800788c */ /* 0x000ff2000bf05270 */
[----:B------:R-:W-:Y:S05]  /*1f00*/  BRA.U UP0, `(.L_x_25) ;  /* 0x0000000100047547 */ /* 0x000fea000b800000 */
[----:B-1-3--:R-:W-:Y:S05]  /*1f10*/  BPT.TRAP 0x1 ;  /* 0x000000040000795c */ /* 0x00afea0000300000 */
.L_x_25:
[----:B------:R-:W-:Y:S04]  /*1f20*/  BSSY.RECONVERGENT B0, `(.L_x_26) ;  /* 0x0000003000007945 */ /* 0x000fe80003800200 */
[----:B------:R-:W-:Y:S05]  /*1f30*/  @P2 BRA `(.L_x_27) ;  /* 0x0000000000042947 */ /* 0x000fea0003800000 */
[----:B-1-3--:R-:W-:Y:S05]  /*1f40*/  BPT.TRAP 0x1 ;  /* 0x000000040000795c */ /* 0x00afea0000300000 */
.L_x_27:
[----:B-1-3--:R-:W-:Y:S05]  /*1f50*/  BSYNC.RECONVERGENT B0 ;  /* 0x0000000000007941 */ /* 0x00afea0003800200 */
.L_x_26:
[----:B------:R-:W-:Y:S02]  /*1f60*/  UIADD3 UR8, UPT, UPT, UR22, 0x1, URZ ;  /* 0x0000000116087890 */ /* 0x000fe4000fffe0ff */
[----:B------:R-:W-:Y:S02]  /*1f70*/  USHF.L.U32 UR35, UR14, 0x6, URZ ;  /* 0x000000060e237899 */ /* 0x000fe400080006ff */
[----:B------:R-:W-:Y:S02]  /*1f80*/  UISETP.NE.AND UP0, UPT, UR8, 0x8, UPT ;  /* 0x000000080800788c */ /* 0x000fe4000bf05270 */
[----:B------:R-:W-:Y:S02]  /*1f90*/  UISETP.NE.AND UP2, UPT, UR18, 0x1, UPT ;  /* 0x000000011200788c */ /* 0x000fe4000bf45270 */
[----:B------:R-:W-:Y:S02]  /*1fa0*/  USEL UR9, URZ, 0x1, UP0 ;  /* 0x00000001ff097887 */ /* 0x000fe40008000000 */
[----:B------:R-:W-:Y:S02]  /*1fb0*/  USEL UR30, UR8, URZ, UP0 ;  /* 0x000000ff081e7287 */ /* 0x000fe40008000000 */
[----:B------:R-:W-:Y:S02]  /*1fc0*/  ULOP3.LUT UR26, UR26, UR9, URZ, 0x3c, !UPT ;  /* 0x000000091a1a7292 */ /* 0x000fe4000f8e3cff */
[----:B------:R-:W-:Y:S02]  /*1fd0*/  ULEA UR8, UR30, UR27, 0x3 ;  /* 0x0000001b1e087291 */ /* 0x000fe4000f8e18ff */
[----:B------:R-:W-:Y:S02]  /*1fe0*/  UIADD3 UR24, UP1, UPT, UR48, 0x80, URZ ;  /* 0x0000008030187890 */ /* 0x000fe4000ff3e0ff */
[----:B------:R-:W-:Y:S01]  /*1ff0*/  ULEA UR15, UR22, UR27, 0xe ;  /* 0x0000001b160f7291 */ /* 0x000fe2000f8e70ff */
[----:B--2---:R-:W-:Y:S01]  /*2000*/  MOV R0, UR26 ;  /* 0x0000001a00007c02 */ /* 0x004fe20008000f00 */
[----:B------:R-:W-:Y:S02]  /*2010*/  ULOP3.LUT UR33, UR11, 0xfefffff8, URZ, 0xc0, !UPT ;  /* 0xfefffff80b217892 */ /* 0x000fe4000f8ec0ff */
[----:B------:R-:W-:Y:S01]  /*2020*/  UIADD3.X UR25, UPT, UPT, URZ, UR49, URZ, UP1, !UPT ;  /* 0x00000031ff197290 */ /* 0x000fe20008ffe4ff */
[----:B----4-:R-:W-:Y:S01]  /*2030*/  SHF.L.U32 R3, R0, 0x1f, RZ ;  /* 0x0000001f00037819 */ /* 0x010fe200000006ff */
[----:B------:R-:W-:Y:S02]  /*2040*/  UIADD3 UR32, UPT, UPT, UR15, 0x8400, URZ ;  /* 0x000084000f207890 */ /* 0x000fe4000fffe0ff */
[----:B------:R-:W-:Y:S01]  /*2050*/  UIADD3 UR40, UPT, UPT, UR15, 0xa400, URZ ;  /* 0x0000a4000f287890 */ /* 0x000fe2000fffe0ff */
[----:B------:R2:W1:Y:S01]  /*2060*/  SYNCS.PHASECHK.TRANS64.TRYWAIT P0, [UR8+0x40], R3 ;  /* 0x00004003ff0075a7 */ /* 0x0004620008001108 */
[----:B------:R-:W-:Y:S02]  /*2070*/  UIMAD.WIDE.U32 UR8, UR35, UR16, URZ ;  /* 0x00000010230872a5 */ /* 0x000fe4000f8e00ff */
[----:B------:R-:W-:Y:S02]  /*2080*/  UIADD3 UR28, UP0, UPT, UR48, 0x180, URZ ;  /* 0x00000180301c7890 */ /* 0x000fe4000ff1e0ff */
[----:B------:R-:W-:Y:S02]  /*2090*/  USHF.R.U32.HI UR9, URZ, UR17, UR9 ;  /* 0x00000011ff097299 */ /* 0x000fe40008011609 */
[----:B------:R-:W-:Y:S02]  /*20a0*/  ULEA UR22, UR22, UR27, 0xd ;  /* 0x0000001b16167291 */ /* 0x000fe4000f8e68ff */
[----:B------:R-:W-:Y:S02]  /*20b0*/  USEL UR9, UR35, UR9, !UP2 ;  /* 0x0000000923097287 */ /* 0x000fe4000d000000 */
[----:B------:R-:W-:Y:S02]  /*20c0*/  UISETP.NE.AND UP2, UPT, UR19, 0x1, UPT ;  /* 0x000000011300788c */ /* 0x000fe4000bf45270 */
[----:B------:R-:W-:Y:S02]  /*20d0*/  UIMAD.WIDE.U32 UR12, UR9, UR21, URZ ;  /* 0x00000015090c72a5 */ /* 0x000fe4000f8e00ff */
[----:B------:R-:W-:Y:S02]  /*20e0*/  UIADD3 UR11, UPT, UPT, -UR9, URZ, URZ ;  /* 0x000000ff090b7290 */ /* 0x000fe4000fffe1ff */
[----:B------:R-:W-:Y:S02]  /*20f0*/  USHF.R.U32.HI UR13, URZ, UR20, UR13 ;  /* 0x00000014ff0d7299 */ /* 0x000fe4000801160d */
[----:B------:R-:W-:Y:S02]  /*2100*/  UIMAD UR11, UR18, UR11, UR35 ;  /* 0x0000000b120b72a4 */ /* 0x000fe4000f8e0223 */
[----:B------:R-:W-:Y:S02]  /*2110*/  USEL UR13, UR9, UR13, !UP2 ;  /* 0x0000000d090d7287 */ /* 0x000fe4000d000000 */
[----:B------:R-:W-:Y:S02]  /*2120*/  UPRMT UR23, UR36, 0x40, UR31 ;  /* 0x0000004024177896 */ /* 0x000fe4000800001f */
[----:B------:R-:W-:Y:S01]  /*2130*/  UIADD3 UR8, UPT, UPT, -UR13, URZ, URZ ;  /* 0x000000ff0d087290 */ /* 0x000fe2000fffe1ff */
[----:B------:R-:W-:Y:S01]  /*2140*/  UMOV UR44, 0x0 ;  /* 0x00000000002c7882 */ /* 0x000fe20000000000 */
[----:B------:R-:W-:Y:S01]  /*2150*/  UMOV UR45, 0x10000000 ;  /* 0x10000000002d7882 */ /* 0x000fe20000000000 */
[----:B------:R-:W-:Y:S01]  /*2160*/  UIMAD UR11, UR11, UR6, UR4 ;  /* 0x000000060b0b72a4 */ /* 0x000fe2000f8e0204 */
[----:B------:R-:W-:Y:S01]  /*2170*/  UTMALDG.2D.2CTA [UR32], [UR24], desc[UR44] ;  /* 0x00002c20180075b4 */ /* 0x000fe20008209000 */
[----:B------:R-:W-:Y:S02]  /*2180*/  UIMAD UR9, UR19, UR8, UR9 ;  /* 0x00000008130972a4 */ /* 0x000fe4000f8e0209 */
[----:B------:R-:W-:Y:S01]  /*2190*/  UIADD3.X UR29, UPT, UPT, URZ, UR49, URZ, UP0, !UPT ;  /* 0x00000031ff1d7290 */ /* 0x000fe200087fe4ff */
[----:B------:R-:W-:Y:S01]  /*21a0*/  UMOV UR41, UR33 ;  /* 0x0000002100297c82 */ /* 0x000fe20008000000 */
[----:B------:R-:W-:Y:S01]  /*21b0*/  UMOV UR43, UR35 ;  /* 0x00000023002b7c82 */ /* 0x000fe20008000000 */
[----:B------:R-:W-:Y:S01]  /*21c0*/  UIADD3 UR8, UPT, UPT, UR22, 0x28400, URZ ;  /* 0x0002840016087890 */ /* 0x000fe2000fffe0ff */
[----:B------:R-:W-:Y:S01]  /*21d0*/  UTMALDG.2D.2CTA [UR40], [UR24], desc[UR44] ;  /* 0x00002c28180075b4 */ /* 0x000fe20008209000 */
[----:B------:R-:W-:Y:S02]  /*21e0*/  UIMAD UR12, UR9, UR7, UR5 ;  /* 0x00000007090c72a4 */ /* 0x000fe4000f8e0205 */
[----:B------:R-:W-:Y:S01]  /*21f0*/  UPRMT UR15, UR23, 0x5410, URZ ;  /* 0x00005410170f7896 */ /* 0x000fe200080000ff */
[----:B------:R-:W-:Y:S01]  /*2200*/  UMOV UR9, UR33 ;  /* 0x0000002100097c82 */ /* 0x000fe20008000000 */
[----:B------:R-:W-:Y:S01]  /*2210*/  UIADD3 UR14, UPT, UPT, UR14, 0x1, URZ ;  /* 0x000000010e0e7890 */ /* 0x000fe2000fffe0ff */
[----:B------:R-:W-:Y:S03]  /*2220*/  UMOV UR22, UR30 ;  /* 0x0000001e00167c82 */ /* 0x000fe60008000000 */
[----:B------:R-:W-:Y:S03]  /*2230*/  UISETP.NE.AND UP0, UPT, UR14, UR38, UPT ;  /* 0x000000260e00728c */ /* 0x000fe6000bf05270 */
[----:B------:R3:W-:Y:S02]  /*2240*/  UTMALDG.4D.IM2COL.2CTA [UR8], [UR28], UR15, desc[UR44] ;  /* 0x00002c081c0073b4 */ /* 0x0007e4000825900f */
[----:B---3--:R-:W-:Y:S04]  /*2250*/  UMOV UR15, UR38 ;  /* 0x00000026000f7c82 */ /* 0x008fe80008000000 */
[----:B--2---:R-:W-:Y:S05]  /*2260*/  BRA.U UP0, `(.L_x_28) ;  /* 0xfffffff900fc7547 */ /* 0x004fea000b83ffff */
.L_x_22:
[----:B------:R-:W-:Y:S01]  /*2270*/  ULEA UR4, UR30, UR27, 0x3 ;  /* 0x0000001b1e047291 */ /* 0x000fe2000f8e18ff */
[----:B------:R-:W-:Y:S01]  /*2280*/  MOV R0, UR26 ;  /* 0x0000001a00007c02 */ /* 0x000fe20008000f00 */
[----:B------:R-:W-:Y:S01]  /*2290*/  @!P1 SYNCS.ARRIVE.TRANS64.A1T0 RZ, [UR27+0xc8], RZ ;  /* 0x0000c8ffffff99a7 */ /* 0x000fe2000810001b */
[----:B------:R-:W-:Y:S02]  /*22a0*/  UISETP.GT.AND UP0, UPT, UR57, UR56, UPT ;  /* 0x000000383900728c */ /* 0x000fe4000bf04270 */
[----:B------:R-:W-:-:S04]  /*22b0*/  SHF.L.U32 R0, R0, 0x1f, RZ ;  /* 0x0000001f00007819 */ /* 0x000fc800000006ff */
[----:B-1--4-:R1:W2:Y:S03]  /*22c0*/  SYNCS.PHASECHK.TRANS64.TRYWAIT P0, [UR4+0x40], R0 ;  /* 0x00004000ff0075a7 */ /* 0x0122a60008001104 */
[----:B------:R-:W-:Y:S05]  /*22d0*/  BRA.U !UP0, `(.L_x_29) ;  /* 0x00000005083c7547 */ /* 0x000fea000b800000 */
[----:B------:R-:W4:Y:S01]  /*22e0*/  LDCU.64 UR8, c[0x0][0x5b0] ;  /* 0x0000b600ff0877ac */ /* 0x000f220008000a00 */
[----:B------:R-:W4:Y:S01]  /*22f0*/  LDCU.64 UR36, c[0x0][0x5d8] ;  /* 0x0000bb00ff2477ac */ /* 0x000f220008000a00 */
[----:B------:R-:W1:Y:S01]  /*2300*/  LDCU UR18, c[0x0][0x598] ;  /* 0x0000b300ff1277ac */ /* 0x000e620008000800 */
[----:B------:R-:W1:Y:S01]  /*2310*/  LDCU UR14, c[0x0][0x58c] ;  /* 0x0000b180ff0e77ac */ /* 0x000e620008000800 */
[----:B------:R-:W1:Y:S01]  /*2320*/  LDCU UR20, c[0x0][0x59c] ;  /* 0x0000b380ff1477ac */ /* 0x000e620008000800 */
[----:B------:R-:W1:Y:S01]  /*2330*/  LDCU UR19, c[0x0][0x5a0] ;  /* 0x0000b400ff1377ac */ /* 0x000e620008000800 */
[----:B----4-:R-:W-:Y:S01]  /*2340*/  UIMAD UR31, UR47, UR9, UR37 ;  /* 0x000000092f1f72a4 */ /* 0x010fe2000f8e0225 */
[----:B------:R-:W4:Y:S01]  /*2350*/  LDCU.64 UR16, c[0x0][0x590] ;  /* 0x0000b200ff1077ac */ /* 0x000f220008000a00 */
[----:B------:R-:W1:Y:S01]  /*2360*/  LDCU.64 UR6, c[0x0][0x5b8] ;  /* 0x0000b700ff0677ac */ /* 0x000e620008000a00 */
[----:B------:R-:W1:Y:S01]  /*2370*/  LDCU.64 UR4, c[0x0][0x5d0] ;  /* 0x0000ba00ff0477ac */ /* 0x000e620008000a00 */
[----:B------:R-:W-:-:S02]  /*2380*/  UIMAD UR36, UR52, UR8, UR36 ;  /* 0x00000008342472a4 */ /* 0x000fc4000f8e0224 */
[----:B------:R-:W-:Y:S02]  /*2390*/  UIADD3 UR37, UPT, UPT, UR58, UR15, URZ ;  /* 0x0000000f3a257290 */ /* 0x000fe4000fffe0ff */
[----:B------:R-:W-:Y:S01]  /*23a0*/  UIADD3 UR42, UPT, UPT, UR34, 0x40, URZ ;  /* 0x00000040222a7890 */ /* 0x000fe2000fffe0ff */
[----:B------:R-:W-:-:S11]  /*23b0*/  UMOV UR11, UR30 ;  /* 0x0000001e000b7c82 */ /* 0x000fd60008000000 */
.L_x_35:
[----:B------:R-:W-:Y:S01]  /*23c0*/  @!P3 MOV R3, 0xc000 ;  /* 0x0000c0000003b802 */ /* 0x000fe20000000f00 */
[----:B------:R-:W-:Y:S01]  /*23d0*/  ULEA UR21, UR11, UR27, 0x3 ;  /* 0x0000001b0b157291 */ /* 0x000fe2000f8e18ff */
[----:B--2---:R-:W-:Y:S11]  /*23e0*/  @P0 BRA `(.L_x_30) ;  /* 0x0000000000100947 */ /* 0x004ff60003800000 */
[----:B-1----:R-:W-:Y:S04]  /*23f0*/  MOV R0, UR26 ;  /* 0x0000001a00007c02 */ /* 0x002fe80008000f00 */
[----:B------:R-:W-:Y:S04]  /*2400*/  SHF.L.U32 R5, R0, 0x1f, RZ ;  /* 0x0000001f00057819 */ /* 0x000fe800000006ff */
[----:B------:R-:W1:Y:S02]  /*2410*/  SYNCS.PHASECHK.TRANS64.TRYWAIT P0, [UR21+0x40], R5 ;  /* 0x00004005ff0075a7 */ /* 0x000e640008001115 */
[----:B-1----:R-:W-:Y:S05]  /*2420*/  @!P0 BRA `(.L_x_31) ;  /* 0x0000008400048947 */ /* 0x002fea0003800000 */
.L_x_30:
[----:B------:R2:W-:Y:S01]  /*2430*/  @!P3 SYNCS.ARRIVE.TRANS64 RZ, [UR21], R3 ;  /* 0x00000003ffffb9a7 */ /* 0x0005e20008000015 */
[----:B------:R-:W-:Y:S04]  /*2440*/  ULOP3.LUT UR8, UR46, 0x2, URZ, 0xfc, !UPT ;  /* 0x000000022e087892 */ /* 0x000fe8000f8efcff */
[----:B------:R-:W-:Y:S09]  /*2450*/  UISETP.NE.AND UP0, UPT, UR8, 0x2, UPT ;  /* 0x000000020800788c */ /* 0x000ff2000bf05270 */
[----:B------:R-:W-:Y:S05]  /*2460*/  BRA.U UP0, `(.L_x_32) ;  /* 0x0000000100047547 */ /* 0x000fea000b800000 */
[----:B-1-34-:R-:W-:Y:S05]  /*2470*/  BPT.TRAP 0x1 ;  /* 0x000000040000795c */ /* 0x01afea0000300000 */
.L_x_32:
[----:B------:R-:W-:Y:S04]  /*2480*/  BSSY.RECONVERGENT B0, `(.L_x_33) ;  /* 0x0000003000007945 */ /* 0x000fe80003800200 */
[----:B------:R-:W-:Y:S05]  /*2490*/  @P2 BRA `(.L_x_34) ;  /* 0x0000000000042947 */ /* 0x000fea0003800000 */
[----:B-1-34-:R-:W-:Y:S05]  /*24a0*/  BPT.TRAP 0x1 ;  /* 0x000000040000795c */ /* 0x01afea0000300000 */
.L_x_34:
[----:B-1-34-:R-:W-:Y:S05]  /*24b0*/  BSYNC.RECONVERGENT B0 ;  /* 0x0000000000007941 */ /* 0x01afea0003800200 */
.L_x_33:
[----:B------:R-:W-:Y:S02]  /*24c0*/  UIADD3 UR8, UPT, UPT, UR11, 0x1, URZ ;  /* 0x000000010b087890 */ /* 0x000fe4000fffe0ff */
[----:B------:R-:W-:Y:S02]  /*24d0*/  USHF.L.U32 UR35, UR15, 0x6, URZ ;  /* 0x000000060f237899 */ /* 0x000fe400080006ff */
[----:B------:R-:W-:Y:S02]  /*24e0*/  UISETP.NE.AND UP0, UPT, UR8, 0x8, UPT ;  /* 0x000000080800788c */ /* 0x000fe4000bf05270 */
[----:B------:R-:W-:Y:S02]  /*24f0*/  UIADD3 UR22, UP1, UPT, UR48, 0x80, URZ ;  /* 0x0000008030167890 */ /* 0x000fe4000ff3e0ff */
[----:B------:R-:W-:Y:S02]  /*2500*/  USEL UR9, URZ, 0x1, UP0 ;  /* 0x00000001ff097887 */ /* 0x000fe40008000000 */
[----:B------:R-:W-:Y:S02]  /*2510*/  USEL UR30, UR8, URZ, UP0 ;  /* 0x000000ff081e7287 */ /* 0x000fe40008000000 */
[----:B------:R-:W-:Y:S02]  /*2520*/  ULOP3.LUT UR26, UR26, UR9, URZ, 0x3c, !UPT ;  /* 0x000000091a1a7292 */ /* 0x000fe4000f8e3cff */
[----:B------:R-:W-:Y:S02]  /*2530*/  ULEA UR8, UR30, UR27, 0x3 ;  /* 0x0000001b1e087291 */ /* 0x000fe4000f8e18ff */
[----:B------:R-:W-:Y:S02]  /*2540*/  UISETP.NE.AND UP0, UPT, UR14, 0x1, UPT ;  /* 0x000000010e00788c */ /* 0x000fe4000bf05270 */
[----:B------:R-:W-:Y:S01]  /*2550*/  ULEA UR24, UR11, UR27, 0xe ;  /* 0x0000001b0b187291 */ /* 0x000fe2000f8e70ff */
[----:B------:R-:W-:Y:S01]  /*2560*/  MOV R0, UR26 ;  /* 0x0000001a00007c02 */ /* 0x000fe20008000f00 */
[----:B------:R-:W-:Y:S02]  /*2570*/  UISETP.NE.AND UP2, UPT, UR18, 0x1, UPT ;  /* 0x000000011200788c */ /* 0x000fe4000bf45270 */
[----:B------:R-:W-:Y:S01]  /*2580*/  ULOP3.LUT UR33, UR21, 0xfefffff8, URZ, 0xc0, !UPT ;  /* 0xfefffff815217892 */ /* 0x000fe2000f8ec0ff */
[----:B--2---:R-:W-:Y:S01]  /*2590*/  SHF.L.U32 R3, R0, 0x1f, RZ ;  /* 0x0000001f00037819 */ /* 0x004fe200000006ff */
[----:B------:R-:W-:Y:S02]  /*25a0*/  UIADD3.X UR23, UPT, UPT, URZ, UR49, URZ, UP1, !UPT ;  /* 0x00000031ff177290 */ /* 0x000fe40008ffe4ff */
[----:B------:R-:W-:Y:S01]  /*25b0*/  UIADD3 UR32, UPT, UPT, UR24, 0x8400, URZ ;  /* 0x0000840018207890 */ /* 0x000fe2000fffe0ff */
[----:B------:R1:W2:Y:S01]  /*25c0*/  SYNCS.PHASECHK.TRANS64.TRYWAIT P0, [UR8+0x40], R3 ;  /* 0x00004003ff0075a7 */ /* 0x0002a20008001108 */
[----:B------:R-:W-:Y:S02]  /*25d0*/  UIMAD.WIDE.U32 UR8, UR35, UR16, URZ ;  /* 0x00000010230872a5 */ /* 0x000fe4000f8e00ff */
[----:B------:R-:W-:Y:S02]  /*25e0*/  ULEA UR25, UR11, UR27, 0xd ;  /* 0x0000001b0b197291 */ /* 0x000fe4000f8e68ff */
[----:B------:R-:W-:Y:S02]  /*25f0*/  USHF.R.U32.HI UR9, URZ, UR17, UR9 ;  /* 0x00000011ff097299 */ /* 0x000fe40008011609 */
[----:B------:R-:W-:Y:S02]  /*2600*/  UIADD3 UR40, UPT, UPT, UR24, 0xa400, URZ ;  /* 0x0000a40018287890 */ /* 0x000fe4000fffe0ff */
[----:B------:R-:W-:Y:S02]  /*2610*/  USEL UR9, UR35, UR9, !UP0 ;  /* 0x0000000923097287 */ /* 0x000fe4000c000000 */
[----:B------:R-:W-:Y:S02]  /*2620*/  UIADD3 UR28, UP0, UPT, UR48, 0x180, URZ ;  /* 0x00000180301c7890 */ /* 0x000fe4000ff1e0ff */
[----:B------:R-:W-:Y:S02]  /*2630*/  UIMAD.WIDE.U32 UR12, UR9, UR20, URZ ;  /* 0x00000014090c72a5 */ /* 0x000fe4000f8e00ff */
[----:B------:R-:W-:Y:S02]  /*2640*/  UIADD3 UR11, UPT, UPT, -UR9, URZ, URZ ;  /* 0x000000ff090b7290 */ /* 0x000fe4000fffe1ff */
[----:B------:R-:W-:Y:S02]  /*2650*/  UPRMT UR21, UR36, 0x40, UR31 ;  /* 0x0000004024157896 */ /* 0x000fe4000800001f */
[----:B------:R-:W-:Y:S02]  /*2660*/  UIMAD UR11, UR14, UR11, UR35 ;  /* 0x0000000b0e0b72a4 */ /* 0x000fe4000f8e0223 */
[----:B------:R-:W-:Y:S02]  /*2670*/  UIADD3.X UR29, UPT, UPT, URZ, UR49, URZ, UP0, !UPT ;  /* 0x00000031ff1d7290 */ /* 0x000fe400087fe4ff */
[----:B------:R-:W-:Y:S02]  /*2680*/  UIMAD UR11, UR11, UR6, UR4 ;  /* 0x000000060b0b72a4 */ /* 0x000fe4000f8e0204 */
[----:B------:R-:W-:Y:S01]  /*2690*/  UPRMT UR21, UR21, 0x5410, URZ ;  /* 0x0000541015157896 */ /* 0x000fe200080000ff */
[----:B------:R-:W-:Y:S01]  /*26a0*/  UMOV UR8, UR13 ;  /* 0x0000000d00087c82 */ /* 0x000fe20008000000 */
[----:B------:R-:W-:Y:S01]  /*26b0*/  UMOV UR44, 0x0 ;  /* 0x00000000002c7882 */ /* 0x000fe20000000000 */
[----:B------:R-:W-:Y:S01]  /*26c0*/  USHF.R.U32.HI UR8, URZ, UR19, UR8 ;  /* 0x00000013ff087299 */ /* 0x000fe20008011608 */
[----:B------:R-:W-:Y:S01]  /*26d0*/  UMOV UR45, 0x10000000 ;  /* 0x10000000002d7882 */ /* 0x000fe20000000000 */
[----:B------:R-:W-:Y:S01]  /*26e0*/  UMOV UR41, UR33 ;  /* 0x0000002100297c82 */ /* 0x000fe20008000000 */
[----:B------:R-:W-:Y:S01]  /*26f0*/  UTMALDG.2D.2CTA [UR32], [UR22], desc[UR44] ;  /* 0x00002c20160075b4 */ /* 0x000fe20008209000 */
[----:B------:R-:W-:Y:S01]  /*2700*/  USEL UR13, UR9, UR8, !UP2 ;  /* 0x00000008090d7287 */ /* 0x000fe2000d000000 */
[----:B------:R-:W-:Y:S01]  /*2710*/  UMOV UR43, UR35 ;  /* 0x00000023002b7c82 */ /* 0x000fe20008000000 */
[----:B------:R-:W-:Y:S02]  /*2720*/  UIADD3 UR15, UPT, UPT, UR15, 0x1, URZ ;  /* 0x000000010f0f7890 */ /* 0x000fe4000fffe0ff */
[----:B------:R-:W-:Y:S01]  /*2730*/  UIADD3 UR8, UPT, UPT, -UR13, URZ, URZ ;  /* 0x000000ff0d087290 */ /* 0x000fe2000fffe1ff */
[----:B------:R-:W-:Y:S01]  /*2740*/  UTMALDG.2D.2CTA [UR40], [UR22], desc[UR44] ;  /* 0x00002c28160075b4 */ /* 0x000fe20008209000 */
[----:B------:R-:W-:Y:S02]  /*2750*/  UISETP.NE.AND UP0, UPT, UR15, UR37, UPT ;  /* 0x000000250f00728c */ /* 0x000fe4000bf05270 */
[----:B------:R-:W-:Y:S02]  /*2760*/  UIMAD UR9, UR18, UR8, UR9 ;  /* 0x00000008120972a4 */ /* 0x000fe4000f8e0209 */
[----:B------:R-:W-:Y:S02]  /*2770*/  UIADD3 UR8, UPT, UPT, UR25, 0x28400, URZ ;  /* 0x0002840019087890 */ /* 0x000fe4000fffe0ff */
[----:B------:R-:W-:Y:S03]  /*2780*/  UIMAD UR12, UR9, UR7, UR5 ;  /* 0x00000007090c72a4 */ /* 0x000fe6000f8e0205 */
[----:B------:R-:W-:Y:S06]  /*2790*/  UMOV UR9, UR33 ;  /* 0x0000002100097c82 */ /* 0x000fec0008000000 */
[----:B------:R3:W-:Y:S02]  /*27a0*/  UTMALDG.4D.IM2COL.2CTA [UR8], [UR28], UR21, desc[UR44] ;  /* 0x00002c081c0073b4 */ /* 0x0007e40008259015 */
[----:B---3--:R-:W-:Y:S01]  /*27b0*/  UMOV UR11, UR30 ;  /* 0x0000001e000b7c82 */ /* 0x008fe20008000000 */
[----:B-1----:R-:W-:Y:S05]  /*27c0*/  BRA.U UP0, `(.L_x_35) ;  /* 0xfffffff900fc7547 */ /* 0x002fea000b83ffff */
.L_x_29:
[----:B------:R-:W-:Y:S01]  /*27d0*/  SHF.L.U32 R3, R2, 0x1f, RZ ;  /* 0x0000001f02037819 */ /* 0x000fe200000006ff */
[----:B------:R-:W-:-:S03]  /*27e0*/  NOP ;  /* 0x0000000000007918 */ /* 0x000fc60000000000 */
[----:B--2---:R-:W2:Y:S02]  /*27f0*/  SYNCS.PHASECHK.TRANS64.TRYWAIT P0, [UR27+0xd0], R3 ;  /* 0x0000d003ff0075a7 */ /* 0x004ea4000800111b */
[----:B--2---:R-:W-:Y:S05]  /*2800*/  @!P0 BRA `(.L_x_36) ;  /* 0x0000008000248947 */ /* 0x004fea0003800000 */
.L_x_149:
[----:B------:R-:W2:Y:S01]  /*2810*/  LDS.128 R4, [UR27+0x110] ;  /* 0x0001101bff047984 */ /* 0x000ea20008000c00 */
[----:B------:R-:W-:Y:S02]  /*2820*/  UIADD3 UR4, UPT, UPT, UR27, 0xd8, URZ ;  /* 0x000000d81b047890 */ /* 0x000fe4000fffe0ff */
[----:B------:R-:W-:Y:S01]  /*2830*/  UISETP.GE.AND UP0, UPT, UR39, 0x1, UPT ;  /* 0x000000012700788c */ /* 0x000fe2000bf06270 */
[----:B------:R-:W-:Y:S01]  /*2840*/  @!PT LDS RZ, [RZ] ;  /* 0x00000000fffff984 */ /* 0x000fe20000000800 */
[----:B------:R-:W-:Y:S01]  /*2850*/  @!PT LDS RZ, [RZ] ;  /* 0x00000000fffff984 */ /* 0x000fe20000000800 */
[----:B------:R-:W-:Y:S01]  /*2860*/  @!PT LDS RZ, [RZ] ;  /* 0x00000000fffff984 */ /* 0x000fe20000000800 */
[----:B------:R-:W-:Y:S01]  /*2870*/  @!PT LDS RZ, [RZ] ;  /* 0x00000000fffff984 */ /* 0x000fe20000000800 */
[----:B------:R4:W-:Y:S06]  /*2880*/  MEMBAR.ALL.CTA ;  /* 0x0000000000007992 */ /* 0x0009ec0000008000 */
[----:B----4-:R-:W4:Y:S01]  /*2890*/  FENCE.VIEW.ASYNC.S ;  /* 0x00000000000073c6 */ /* 0x010f220000000000 */
[----:B------:R-:W-:-:S09]  /*28a0*/  UPRMT UR4, URZ, 0x654, UR4 ;  /* 0x00000654ff047896 */ /* 0x000fd20008000004 */
[----:B----4-:R-:W-:Y:S01]  /*28b0*/  SYNCS.ARRIVE.TRANS64.RED.A1T0 RZ, [UR4], RZ ;  /* 0x000000ffffff79a7 */ /* 0x010fe20008100404 */
[----:B--2---:R-:W-:-:S13]  /*28c0*/  LOP3.LUT P0, RZ, R6, 0x1, RZ, 0xc0, !PT ;  /* 0x0000000106ff7812 */ /* 0x004fda000780c0ff */
[----:B------:R-:W-:Y:S01]  /*28d0*/  VOTEU.ANY UP1, P0 ;  /* 0x0000000000ff7886 */ /* 0x000fe20000020100 */
[----:B------:R-:W-:-:S13]  /*28e0*/  PLOP3.LUT P0, PT, PT, PT, UP1, 0x80, 0x8 ;  /* 0x000000000008781c */ /* 0x000fda0003f0f018 */
[----:B-1----:R-:W-:Y:S02]  /*28f0*/  @P0 MOV R0, R4 ;  /* 0x0000000400000202 */ /* 0x002fe40000000f00 */
[----:B------:R-:W-:Y:S02]  /*2900*/  @P0 LOP3.LUT R4, R5, 0xffff, RZ, 0xc0, !PT ;  /* 0x0000ffff05040812 */ /* 0x000fe400078ec0ff */
[----:B------:R-:W-:Y:S02]  /*2910*/  @P0 R2UR UR6, R0 ;  /* 0x00000000000602ca */ /* 0x000fe400000e0000 */
[----:B------:R-:W-:-:S11]  /*2920*/  @P0 R2UR UR5, R4 ;  /* 0x00000000040502ca */ /* 0x000fd600000e0000 */
[----:B------:R-:W-:Y:S02]  /*2930*/  @UP1 UMOV UR51, UR6 ;  /* 0x0000000600331c82 */ /* 0x000fe40008000000 */
[----:B------:R-:W-:Y:S01]  /*2940*/  @UP1 UMOV UR50, UR5 ;  /* 0x0000000500321c82 */ /* 0x000fe20008000000 */
[----:B------:R-:W-:Y:S05]  /*2950*/  BRA.U !UP0, `(.L_x_37) ;  /* 0x0000000108d47547 */ /* 0x000fea000b800000 */
[----:B------:R-:W3:Y:S01]  /*2960*/  LDCU.128 UR16, c[0x0][0xb10] ;  /* 0x00016200ff1077ac */ /* 0x000ee20008000c00 */
[----:B------:R-:W1:Y:S01]  /*2970*/  LDCU UR21, c[0x0][0xb20] ;  /* 0x00016400ff1577ac */ /* 0x000e620008000800 */
[----:B------:R-:W2:Y:S01]  /*2980*/  LDCU UR20, c[0x0][0xb0c] ;  /* 0x00016180ff1477ac */ /* 0x000ea20008000800 */
[----:B------:R-:W4:Y:S01]  /*2990*/  LDCU.64 UR12, c[0x0][0xb28] ;  /* 0x00016500ff0c77ac */ /* 0x000f220008000a00 */
[----:B------:R-:W-:Y:S02]  /*29a0*/  UISETP.NE.AND UP3, UPT, UR39, 0x1, UPT ;  /* 0x000000012700788c */ /* 0x000fe4000bf65270 */
[----:B---3--:R-:W-:Y:S02]  /*29b0*/  UIMAD.WIDE.U32 UR4, UR54, UR19, URZ ;  /* 0x00000013360472a5 */ /* 0x008fe4000f8e00ff */
[----:B------:R-:W-:Y:S02]  /*29c0*/  UIMAD.WIDE.U32 UR6, UR55, UR16, URZ ;  /* 0x00000010370672a5 */ /* 0x000fe4000f8e00ff */
[----:B------:R-:W-:-:S02]  /*29d0*/  UISETP.NE.AND UP0, UPT, UR18, 0x1, UPT ;  /* 0x000000011200788c */ /* 0x000fc4000bf05270 */
[----:B------:R-:W-:Y:S01]  /*29e0*/  UIMAD.WIDE.U32 UR14, UR50, UR19, URZ ;  /* 0x00000013320e72a5 */ /* 0x000fe2000f8e00ff */
[----:B------:R-:W-:Y:S01]  /*29f0*/  UMOV UR4, UR5 ;  /* 0x0000000500047c82 */ /* 0x000fe20008000000 */
[----:B--2---:R-:W-:Y:S02]  /*2a00*/  UISETP.NE.AND UP2, UPT, UR20, 0x1, UPT ;  /* 0x000000011400788c */ /* 0x004fe4000bf45270 */
[----:B-1----:R-:W-:Y:S02]  /*2a10*/  USHF.R.U32.HI UR5, URZ, UR21, UR4 ;  /* 0x00000015ff057299 */ /* 0x002fe40008011604 */
[----:B------:R-:W-:Y:S01]  /*2a20*/  UIMAD.WIDE.U32 UR10, UR51, UR16, URZ ;  /* 0x00000010330a72a5 */ /* 0x000fe2000f8e00ff */
[----:B------:R-:W-:Y:S01]  /*2a30*/  UMOV UR4, UR7 ;  /* 0x0000000700047c82 */ /* 0x000fe20008000000 */
[----:B------:R-:W-:Y:S02]  /*2a40*/  USEL UR5, UR54, UR5, !UP0 ;  /* 0x0000000536057287 */ /* 0x000fe4000c000000 */
[----:B------:R-:W-:-:S02]  /*2a50*/  USHF.R.U32.HI UR4, URZ, UR17, UR4 ;  /* 0x00000011ff047299 */ /* 0x000fc40008011604 */
[----:B----4-:R-:W-:Y:S02]  /*2a60*/  UIMAD.WIDE.U32 UR8, UR5, UR12, URZ ;  /* 0x0000000c050872a5 */ /* 0x010fe4000f8e00ff */
[----:B------:R-:W-:Y:S01]  /*2a70*/  USEL UR6, UR55, UR4, !UP2 ;  /* 0x0000000437067287 */ /* 0x000fe2000d000000 */
[----:B------:R-:W-:Y:S02]  /*2a80*/  UMOV UR10, UR11 ;  /* 0x0000000b000a7c82 */ /* 0x000fe40008000000 */
[----:B------:R-:W-:Y:S01]  /*2a90*/  UMOV UR4, UR15 ;  /* 0x0000000f00047c82 */ /* 0x000fe20008000000 */
[----:B------:R-:W-:Y:S01]  /*2aa0*/  UIMAD.WIDE.U32 UR14, UR6, UR12, URZ ;  /* 0x0000000c060e72a5 */ /* 0x000fe2000f8e00ff */
[----:B------:R-:W-:Y:S01]  /*2ab0*/  UMOV UR8, UR9 ;  /* 0x0000000900087c82 */ /* 0x000fe20008000000 */
[----:B------:R-:W-:Y:S02]  /*2ac0*/  USHF.R.U32.HI UR4, URZ, UR21, UR4 ;  /* 0x00000015ff047299 */ /* 0x000fe40008011604 */
[----:B------:R-:W-:-:S03]  /*2ad0*/  @UP3 USHF.R.U32.HI UR5, URZ, UR13, UR8 ;  /* 0x0000000dff053299 */ /* 0x000fc60008011608 */
[----:B------:R-:W-:Y:S01]  /*2ae0*/  UMOV UR7, UR15 ;  /* 0x0000000f00077c82 */ /* 0x000fe20008000000 */
[----:B------:R-:W-:Y:S02]  /*2af0*/  USHF.R.U32.HI UR17, URZ, UR17, UR10 ;  /* 0x00000011ff117299 */ /* 0x000fe4000801160a */
[----:B------:R-:W-:Y:S02]  /*2b00*/  @UP3 USHF.R.U32.HI UR6, URZ, UR13, UR7 ;  /* 0x0000000dff063299 */ /* 0x000fe40008011607 */
[----:B------:R-:W-:Y:S02]  /*2b10*/  USEL UR4, UR50, UR4, !UP0 ;  /* 0x0000000432047287 */ /* 0x000fe4000c000000 */
[----:B------:R-:W-:Y:S02]  /*2b20*/  UIMAD UR7, UR39, UR5, URZ ;  /* 0x00000005270772a4 */ /* 0x000fe4000f8e02ff */
[----:B------:R-:W-:Y:S02]  /*2b30*/  USEL UR5, UR51, UR17, !UP2 ;  /* 0x0000001133057287 */ /* 0x000fe4000d000000 */
[----:B------:R-:W-:-:S02]  /*2b40*/  UIMAD UR10, UR39, UR6, URZ ;  /* 0x00000006270a72a4 */ /* 0x000fc4000f8e02ff */
[----:B------:R-:W-:Y:S02]  /*2b50*/  UISETP.GE.AND UP0, UPT, UR4, UR7, UPT ;  /* 0x000000070400728c */ /* 0x000fe4000bf06270 */
[----:B------:R-:W-:Y:S02]  /*2b60*/  UIMAD.WIDE.U32 UR8, UR4, UR12, URZ ;  /* 0x0000000c040872a5 */ /* 0x000fe4000f8e00ff */
[----:B------:R-:W-:Y:S02]  /*2b70*/  UISETP.GE.OR UP0, UPT, UR5, UR10, UP0 ;  /* 0x0000000a0500728c */ /* 0x000fe40008706670 */
[----:B------:R-:W-:-:S03]  /*2b80*/  UIMAD.WIDE.U32 UR10, UR5, UR12, URZ ;  /* 0x0000000c050a72a5 */ /* 0x000fc6000f8e00ff */
[----:B------:R-:W-:Y:S01]  /*2b90*/  UMOV UR7, UR9 ;  /* 0x0000000900077c82 */ /* 0x000fe20008000000 */
[----:B------:R-:W-:Y:S02]  /*2ba0*/  UIADD3 UR9, UPT, UPT, -UR4, URZ, URZ ;  /* 0x000000ff04097290 */ /* 0x000fe4000fffe1ff */
[----:B------:R-:W-:Y:S02]  /*2bb0*/  USHF.R.U32.HI UR7, URZ, UR13, UR7 ;  /* 0x0000000dff077299 */ /* 0x000fe40008011607 */
[----:B------:R-:W-:Y:S02]  /*2bc0*/  UIMAD UR10, UR18, UR9, UR50 ;  /* 0x00000009120a72a4 */ /* 0x000fe4000f8e0232 */
[----:B------:R-:W-:Y:S01]  /*2bd0*/  USEL UR7, UR4, UR7, !UP3 ;  /* 0x0000000704077287 */ /* 0x000fe2000d800000 */
[----:B------:R-:W-:Y:S01]  /*2be0*/  @!UP0 UMOV UR8, UR11 ;  /* 0x0000000b00088c82 */ /* 0x000fe20008000000 */
[----:B------:R-:W-:Y:S02]  /*2bf0*/  UIADD3 UR11, UPT, UPT, -UR5, URZ, URZ ;  /* 0x000000ff050b7290 */ /* 0x000fe4000fffe1ff */
[----:B------:R-:W-:-:S02]  /*2c00*/  @!UP0 USHF.R.U32.HI UR8, URZ, UR13, UR8 ;  /* 0x0000000dff088299 */ /* 0x000fc40008011608 */
[----:B------:R-:W-:Y:S02]  /*2c10*/  UIADD3 UR9, UPT, UPT, -UR7, URZ, URZ ;  /* 0x000000ff07097290 */ /* 0x000fe4000fffe1ff */
[----:B------:R-:W-:Y:S02]  /*2c20*/  @!UP0 USEL UR8, UR5, UR8, !UP3 ;  /* 0x0000000805088287 */ /* 0x000fe4000d800000 */
[----:B------:R-:W-:Y:S02]  /*2c30*/  UIMAD UR9, UR39, UR9, UR4 ;  /* 0x00000009270972a4 */ /* 0x000fe4000f8e0204 */
[----:B------:R-:W-:Y:S02]  /*2c40*/  @!UP0 UIADD3 UR7, UPT, UPT, UR7, -UR8, URZ ;  /* 0x8000000807078290 */ /* 0x000fe4000fffe0ff */
[----:B------:R-:W-:Y:S02]  /*2c50*/  @!UP0 UIMAD UR8, UR9, UR6, UR8 ;  /* 0x00000006090882a4 */ /* 0x000fe4000f8e0208 */
[----:B------:R-:W-:-:S02]  /*2c60*/  @!UP0 UIMAD UR4, UR39, UR7, UR5 ;  /* 0x00000007270482a4 */ /* 0x000fc4000f8e0205 */
[----:B------:R-:W-:Y:S02]  /*2c70*/  UIMAD UR6, UR20, UR11, UR51 ;  /* 0x0000000b140672a4 */ /* 0x000fe4000f8e0233 */
[----:B------:R-:W-:Y:S01]  /*2c80*/  UIMAD UR50, UR4, UR18, UR10 ;  /* 0x00000012043272a4 */ /* 0x000fe2000f8e020a */
[----:B------:R-:W-:Y:S02]  /*2c90*/  @!UP0 UMOV UR5, UR8 ;  /* 0x0000000800058c82 */ /* 0x000fe40008000000 */
[----:B------:R-:W-:-:S12]  /*2ca0*/  UIMAD UR51, UR5, UR20, UR6 ;  /* 0x00000014053372a4 */ /* 0x000fd8000f8e0206 */
.L_x_37:
[----:B------:R-:W1:Y:S02]  /*2cb0*/  LDCU UR4, c[0x0][0xb30] ;  /* 0x00016600ff0477ac */ /* 0x000e640008000800 */
[----:B-1----:R-:W-:-:S09]  /*2cc0*/  UISETP.NE.AND UP0, UPT, UR4, 0x1, UPT ;  /* 0x000000010400788c */ /* 0x002fd2000bf05270 */
[----:B------:R-:W-:Y:S05]  /*2cd0*/  BRA.U UP0, `(.L_x_38) ;  /* 0x0000000100447547 */ /* 0x000fea000b800000 */
[----:B------:R-:W1:Y:S01]  /*2ce0*/  LDCU.128 UR8, c[0x0][0xb10] ;  /* 0x00016200ff0877ac */ /* 0x000e620008000c00 */
[----:B------:R-:W2:Y:S01]  /*2cf0*/  LDCU UR12, c[0x0][0xb0c] ;  /* 0x00016180ff0c77ac */ /* 0x000ea20008000800 */
[----:B------:R-:W4:Y:S01]  /*2d00*/  LDCU UR13, c[0x0][0xb20] ;  /* 0x00016400ff0d77ac */ /* 0x000f220008000800 */
[----:B-1----:R-:W-:Y:S02]  /*2d10*/  UIMAD.WIDE.U32 UR6, UR51, UR8, URZ ;  /* 0x00000008330672a5 */ /* 0x002fe4000f8e00ff */
[----:B------:R-:W-:Y:S02]  /*2d20*/  UIMAD.WIDE.U32 UR4, UR50, UR11, URZ ;  /* 0x0000000b320472a5 */ /* 0x000fe4000f8e00ff */
[----:B--2---:R-:W-:Y:S02]  /*2d30*/  UISETP.NE.AND UP2, UPT, UR12, 0x1, UPT ;  /* 0x000000010c00788c */ /* 0x004fe4000bf45270 */
[----:B------:R-:W-:Y:S01]  /*2d40*/  UISETP.NE.AND UP0, UPT, UR10, 0x1, UPT ;  /* 0x000000010a00788c */ /* 0x000fe2000bf05270 */
[----:B------:R-:W-:-:S02]  /*2d50*/  UMOV UR6, UR7 ;  /* 0x0000000700067c82 */ /* 0x000fc40008000000 */
[----:B------:R-:W-:Y:S01]  /*2d60*/  UMOV UR4, UR5 ;  /* 0x0000000500047c82 */ /* 0x000fe20008000000 */
[----:B------:R-:W-:Y:S02]  /*2d70*/  USHF.R.U32.HI UR6, URZ, UR9, UR6 ;  /* 0x00000009ff067299 */ /* 0x000fe40008011606 */
[----:B----4-:R-:W-:Y:S02]  /*2d80*/  USHF.R.U32.HI UR4, URZ, UR13, UR4 ;  /* 0x0000000dff047299 */ /* 0x010fe40008011604 */
[----:B------:R-:W-:Y:S02]  /*2d90*/  USEL UR5, UR51, UR6, !UP2 ;  /* 0x0000000633057287 */ /* 0x000fe4000d000000 */
[----:B------:R-:W-:-:S04]  /*2da0*/  USEL UR4, UR50, UR4, !UP0 ;  /* 0x0000000432047287 */ /* 0x000fc8000c000000 */
[----:B------:R-:W-:Y:S02]  /*2db0*/  UIADD3 UR6, UPT, UPT, UR5, -UR4, URZ ;  /* 0x8000000405067290 */ /* 0x000fe4000fffe0ff */
[----:B------:R-:W-:Y:S02]  /*2dc0*/  UIADD3 UR4, UPT, UPT, -UR5, UR4, URZ ;  /* 0x0000000405047290 */ /* 0x000fe4000fffe1ff */
[----:B------:R-:W-:Y:S02]  /*2dd0*/  UIMAD UR50, UR6, UR10, UR50 ;  /* 0x0000000a063272a4 */ /* 0x000fe4000f8e0232 */
[----:B------:R-:W-:-:S12]  /*2de0*/  UIMAD UR51, UR4, UR12, UR51 ;  /* 0x0000000c043372a4 */ /* 0x000fd8000f8e0233 */
.L_x_38:
[----:B------:R-:W-:Y:S02]  /*2df0*/  R2UR UR5, R92 ;  /* 0x000000005c0572ca */ /* 0x000fe400000e0000 */
[----:B------:R-:W-:Y:S02]  /*2e00*/  R2UR UR4, R91 ;  /* 0x000000005b0472ca */ /* 0x000fe400000e0000 */
[----:B------:R-:W-:Y:S02]  /*2e10*/  PLOP3.LUT P1, PT, PT, PT, PT, 0x80, 0x8 ;  /* 0x000000000008781c */ /* 0x000fe40003f2f070 */
[----:B------:R-:W-:-:S07]  /*2e20*/  LOP3.LUT R2, R2, 0x1, RZ, 0x3c, !PT ;  /* 0x0000000102027812 */ /* 0x000fce00078e3cff */
[----:B------:R-:W-:Y:S02]  /*2e30*/  UIADD3 UR24, UPT, UPT, UR51, UR5, URZ ;  /* 0x0000000533187290 */ /* 0x000fe4000fffe0ff */
[----:B------:R-:W-:Y:S01]  /*2e40*/  UIADD3 UR20, UPT, UPT, UR50, UR4, URZ ;  /* 0x0000000432147290 */ /* 0x000fe2000fffe0ff */
[----:B------:R-:W-:Y:S11]  /*2e50*/  BRA.U UP1, `(.L_x_39) ;  /* 0xffffffe901787547 */ /* 0x000ff6000b83ffff */
[----:B------:R-:W-:Y:S01]  /*2e60*/  UIADD3 UR27, UPT, UPT, UR27, 0x40, URZ ;  /* 0x000000401b1b7890 */ /* 0x000fe2000fffe0ff */
[----:B------:R-:W-:-:S03]  /*2e70*/  MOV R3, UR26 ;  /* 0x0000001a00037c02 */ /* 0x000fc60008000f00 */
[----:B------:R-:W-:Y:S01]  /*2e80*/  ULEA UR4, UR30, UR27, 0x3 ;  /* 0x0000001b1e047291 */ /* 0x000fe2000f8e18ff */
[----:B------:R-:W-:-:S08]  /*2e90*/  SHF.L.U32 R3, R3, 0x1f, RZ ;  /* 0x0000001f03037819 */ /* 0x000fd000000006ff */
[----:B------:R-:W1:Y:S02]  /*2ea0*/  SYNCS.PHASECHK.TRANS64.TRYWAIT P0, [UR4], R3 ;  /* 0x00000003ff0075a7 */ /* 0x000e640008001104 */
[----:B-1----:R-:W-:Y:S05]  /*2eb0*/  @!P0 BRA `(.L_x_40) ;  /* 0x0000007800908947 */ /* 0x002fea0003800000 */
.L_x_151:
[----:B------:R-:W-:-:S04]  /*2ec0*/  UIADD3 UR4, UPT, UPT, UR30, 0x1, URZ ;  /* 0x000000011e047890 */ /* 0x000fc8000fffe0ff */
[----:B------:R-:W-:-:S04]  /*2ed0*/  UISETP.NE.AND UP0, UPT, UR4, 0x8, UPT ;  /* 0x000000080400788c */ /* 0x000fc8000bf05270 */
[----:B------:R-:W-:Y:S02]  /*2ee0*/  USEL UR5, URZ, 0x1, UP0 ;  /* 0x00000001ff057887 */ /* 0x000fe40008000000 */
[----:B------:R-:W-:Y:S02]  /*2ef0*/  USEL UR4, UR4, URZ, UP0 ;  /* 0x000000ff04047287 */ /* 0x000fe40008000000 */
[----:B------:R-:W-:Y:S02]  /*2f00*/  ULOP3.LUT UR6, UR26, UR5, URZ, 0x3c, !UPT ;  /* 0x000000051a067292 */ /* 0x000fe4000f8e3cff */
[----:B------:R-:W-:-:S04]  /*2f10*/  ULEA UR5, UR4, UR27, 0x3 ;  /* 0x0000001b04057291 */ /* 0x000fc8000f8e18ff */
[----:B-1----:R-:W-:-:S04]  /*2f20*/  MOV R3, UR6 ;  /* 0x0000000600037c02 */ /* 0x002fc80008000f00 */
[----:B------:R-:W-:-:S04]  /*2f30*/  SHF.L.U32 R3, R3, 0x1f, RZ ;  /* 0x0000001f03037819 */ /* 0x000fc800000006ff */
[----:B------:R-:W1:Y:S02]  /*2f40*/  SYNCS.PHASECHK.TRANS64.TRYWAIT P0, [UR5], R3 ;  /* 0x00000003ff0075a7 */ /* 0x000e640008001105 */
[----:B-1----:R-:W-:Y:S05]  /*2f50*/  @!P0 BRA `(.L_x_41) ;  /* 0x0000007800808947 */ /* 0x002fea0003800000 */
.L_x_153:
        /* <DEDUP_REMOVED lines=10> */
.L_x_155:
        /* <DEDUP_REMOVED lines=10> */
.L_x_157:
        /* <DEDUP_REMOVED lines=10> */
.L_x_159:
        /* <DEDUP_REMOVED lines=10> */
.L_x_161:
        /* <DEDUP_REMOVED lines=10> */
.L_x_163:
[----:B------:R-:W-:-:S04]  /*3280*/  UIADD3 UR4, UPT, UPT, UR4, 0x1, URZ ;  /* 0x0000000104047890 */ /* 0x000fc8000fffe0ff */
[----:B------:R-:W-:-:S04]  /*3290*/  UISETP.NE.AND UP0, UPT, UR4, 0x8, UPT ;  /* 0x000000080400788c */ /* 0x000fc8000bf05270 */
[----:B------:R-:W-:Y:S02]  /*32a0*/  USEL UR5, URZ, 0x1, UP0 ;  /* 0x00000001ff057887 */ /* 0x000fe40008000000 */
[----:B------:R-:W-:Y:S02]  /*32b0*/  USEL UR4, UR4, URZ, UP0 ;  /* 0x000000ff04047287 */ /* 0x000fe40008000000 */
[----:B------:R-:W-:Y:S02]  /*32c0*/  ULOP3.LUT UR5, UR6, UR5, URZ, 0x3c, !UPT ;  /* 0x0000000506057292 */ /* 0x000fe4000f8e3cff */
[----:B------:R-:W-:-:S04]  /*32d0*/  ULEA UR4, UR4, UR27, 0x3 ;  /* 0x0000001b04047291 */ /* 0x000fc8000f8e18ff */
[----:B------:R-:W-:Y:S02]  /*32e0*/  IMAD.U32 R2, RZ, RZ, UR5 ;  /* 0x00000005ff027e24 */ /* 0x000fe4000f8e00ff */
[----:B-1----:R-:W-:-:S03]  /*32f0*/  MOV R0, UR4 ;  /* 0x0000000400007c02 */ /* 0x002fc60008000f00 */
[----:B------:R-:W-:-:S07]  /*3300*/  SHF.L.U32 R3, R2, 0x1f, RZ ;  /* 0x0000001f02037819 */ /* 0x000fce00000006ff */
.L_x_47:
[----:B-1----:R1:W2:Y:S02]  /*3310*/  SYNCS.PHASECHK.TRANS64.TRYWAIT P0, [R0+URZ], R3 ;  /* 0x00000003000075a7 */ /* 0x0022a400080011ff */
[----:B--2---:R-:W-:Y:S05]  /*3320*/  @!P0 NANOSLEEP.SYNCS 0x989680 ;  /* 0x009896800000895d */ /* 0x004fea0003900000 */
[----:B------:R-:W2:Y:S02]  /*3330*/  @!P0 SYNCS.PHASECHK.TRANS64 P0, [R0+URZ], R3 ;  /* 0x00000003000085a7 */ /* 0x000ea400080010ff */
[----:B--23--:R-:W-:Y:S05]  /*3340*/  @P0 EXIT ;  /* 0x000000000000094d */ /* 0x00cfea0003800000 */
[----:B------:R-:W-:Y:S05]  /*3350*/  BRA `(.L_x_47) ;  /* 0xfffffffc00ec7947 */ /* 0x000fea000383ffff */
.L_x_21:
[----:B------:R-:W2:Y:S02]  /*3360*/  S2UR UR4, SR_CgaCtaId ;  /* 0x00000000000479c3 */ /* 0x000ea40000008800 */
[----:B--2---:R-:W-:-:S04]  /*3370*/  UISETP.NE.AND UP0, UPT, UR4, URZ, UPT ;  /* 0x000000ff0400728c */ /* 0x004fc8000bf05270 */
[----:B------:R-:W-:-:S09]  /*3380*/  UISETP.NE.OR UP0, UPT, UR18, 0x1, UP0 ;  /* 0x000000011200788c */ /* 0x000fd20008705670 */
[----:B------:R-:W-:Y:S05]  /*3390*/  BRA.U UP0, `(.L_x_48) ;  /* 0x0000000100b47547 */ /* 0x000fea000b800000 */
[----:B------:R-:W2:Y:S01]  /*33a0*/  S2UR UR5, SR_CgaCtaId ;  /* 0x00000000000579c3 */ /* 0x000ea20000008800 */
[----:B------:R-:W-:Y:S01]  /*33b0*/  UMOV UR4, 0x400 ;  /* 0x0000040000047882 */ /* 0x000fe20000000000 */
[----:B------:R-:W-:Y:S01]  /*33c0*/  HFMA2 R2, -RZ, RZ, 0, 5.9604644775390625e-08 ;  /* 0x00000001ff027431 */ /* 0x000fe200000001ff */
[----:B------:R-:W-:Y:S01]  /*33d0*/  ISETP.GE.U32.AND P0, PT, R3, 0x2, PT ;  /* 0x000000020300780c */ /* 0x000fe20003f06070 */
[----:B------:R-:W-:Y:S01]  /*33e0*/  IMAD.MOV.U32 R8, RZ, RZ, RZ ;  /* 0x000000ffff087224 */ /* 0x000fe200078e00ff */
[----:B--2---:R-:W-:-:S04]  /*33f0*/  ULEA UR4, UR5, UR4, 0x18 ;  /* 0x0000000405047291 */ /* 0x004fc8000f8ec0ff */
[----:B------:R-:W-:Y:S02]  /*3400*/  UIADD3 UR5, UPT, UPT, UR4, 0xd8, URZ ;  /* 0x000000d804057890 */ /* 0x000fe4000fffe0ff */
[----:B------:R-:W-:Y:S02]  /*3410*/  UIADD3 UR8, UPT, UPT, UR4, 0xd0, URZ ;  /* 0x000000d004087890 */ /* 0x000fe4000fffe0ff */
[----:B------:R-:W-:-:S12]  /*3420*/  UPRMT UR5, URZ, 0x654, UR5 ;  /* 0x00000654ff057896 */ /* 0x000fd80008000005 */
.L_x_51:
[----:B------:R-:W-:Y:S01]  /*3430*/  SHF.L.U32 R7, R2, 0x1f, RZ ;  /* 0x0000001f02077819 */ /* 0x000fe200000006ff */
[----:B------:R-:W-:Y:S02]  /*3440*/  IMAD.U32 R4, RZ, RZ, UR8 ;  /* 0x00000008ff047e24 */ /* 0x000fe4000f8e00ff */
[----:B------:R-:W-:Y:S01]  /*3450*/  @!P0 IMAD.MOV.U32 R5, RZ, RZ, 0x10 ;  /* 0x00000010ff058424 */ /* 0x000fe200078e00ff */
[----:B------:R-:W2:Y:S02]  /*3460*/  SYNCS.PHASECHK.TRANS64.TRYWAIT P1, [UR4+0xd8], R7 ;  /* 0x0000d807ff0075a7 */ /* 0x000ea40008021104 */
[----:B------:R-:W-:-:S04]  /*3470*/  PRMT R9, R3, 0x654, R4 ;  /* 0x0000065403097816 */ /* 0x000fc80000000004 */
[----:B------:R-:W-:Y:S01]  /*3480*/  SEL R0, R9, R0, !P0 ;  /* 0x0000000009007207 */ /* 0x000fe20004000000 */
[----:B--2---:R-:W-:Y:S06]  /*3490*/  @!P1 BRA `(.L_x_49) ;  /* 0x0000007400c09947 */ /* 0x004fec0003800000 */
.L_x_165:
[----:B------:R-:W-:Y:S01]  /*34a0*/  UIADD3 UR6, UPT, UPT, UR4, 0x110, URZ ;  /* 0x0000011004067890 */ /* 0x000fe2000fffe0ff */
[----:B------:R3:W-:Y:S01]  /*34b0*/  @!P0 SYNCS.ARRIVE.TRANS64.RED RZ, [R0+URZ], R5 ;  /* 0x0000000500ff89a7 */ /* 0x0007e200080004ff */
[----:B------:R-:W-:Y:S01]  /*34c0*/  UIADD3 UR7, UPT, UPT, UR4, 0xd0, URZ ;  /* 0x000000d004077890 */ /* 0x000fe2000fffe0ff */
[----:B------:R-:W-:-:S08]  /*34d0*/  LOP3.LUT R2, R2, 0x1, RZ, 0x3c, !PT ;  /* 0x0000000102027812 */ /* 0x000fd000078e3cff */
[----:B------:R-:W-:Y:S06]  /*34e0*/  UGETNEXTWORKID.BROADCAST [UR6], [UR7] ;  /* 0x00000000060073ca */ /* 0x000fec0008000100 */
[----:B---3--:R-:W-:-:S04]  /*34f0*/  SHF.L.U32 R5, R8, 0x1f, RZ ;  /* 0x0000001f08057819 */ /* 0x008fc800000006ff */
[----:B------:R-:W3:Y:S02]  /*3500*/  SYNCS.PHASECHK.TRANS64.TRYWAIT P1, [UR4+0xd0], R5 ;  /* 0x0000d005ff0075a7 */ /* 0x000ee40008021104 */
[----:B---3--:R-:W-:Y:S05]  /*3510*/  @!P1 BRA `(.L_x_50) ;  /* 0x0000007400b89947 */ /* 0x008fea0003800000 */
.L_x_167:
[----:B--2---:R-:W2:Y:S01]  /*3520*/  LDS.128 R4, [UR4+0x110] ;  /* 0x00011004ff047984 */ /* 0x004ea20008000c00 */
[----:B------:R-:W-:Y:S01]  /*3530*/  LOP3.LUT R8, R8, 0x1, RZ, 0x3c, !PT ;  /* 0x0000000108087812 */ /* 0x000fe200078e3cff */
[----:B------:R-:W-:Y:S01]  /*3540*/  @!PT LDS RZ, [RZ] ;  /* 0x00000000fffff984 */ /* 0x000fe20000000800 */
[----:B------:R-:W-:Y:S01]  /*3550*/  @!PT LDS RZ, [RZ] ;  /* 0x00000000fffff984 */ /* 0x000fe20000000800 */
[----:B------:R-:W-:Y:S01]  /*3560*/  @!PT LDS RZ, [RZ] ;  /* 0x00000000fffff984 */ /* 0x000fe20000000800 */
[----:B------:R-:W-:Y:S01]  /*3570*/  @!PT LDS RZ, [RZ] ;  /* 0x00000000fffff984 */ /* 0x000fe20000000800 */
[----:B------:R3:W-:Y:S06]  /*3580*/  MEMBAR.ALL.CTA ;  /* 0x0000000000007992 */ /* 0x0007ec0000008000 */
[----:B---3--:R-:W3:Y:S02]  /*3590*/  FENCE.VIEW.ASYNC.S ;  /* 0x00000000000073c6 */ /* 0x008ee40000000000 */
[----:B---3--:R-:W-:Y:S01]  /*35a0*/  SYNCS.ARRIVE.TRANS64.RED.A1T0 RZ, [UR5], RZ ;  /* 0x000000ffffff79a7 */ /* 0x008fe20008100405 */
[----:B--2---:R-:W-:-:S13]  /*35b0*/  LOP3.LUT P1, RZ, R6, 0x1, RZ, 0xc0, !PT ;  /* 0x0000000106ff7812 */ /* 0x004fda000782c0ff */
[----:B------:R-:W-:Y:S05]  /*35c0*/  @P1 BRA `(.L_x_51) ;  /* 0xfffffffc00981947 */ /* 0x000fea000383ffff */
[----:B------:R-:W-:-:S04]  /*35d0*/  SHF.L.U32 R0, R2, 0x1f, RZ ;  /* 0x0000001f02007819 */ /* 0x000fc800000006ff */
[----:B------:R-:W2:Y:S02]  /*35e0*/  SYNCS.PHASECHK.TRANS64 P0, [UR4+0xd8], R0 ;  /* 0x0000d800ff0075a7 */ /* 0x000ea40008001004 */
[----:B-12---:R-:W-:Y:S05]  /*35f0*/  @P0 EXIT ;  /* 0x000000000000094d */ /* 0x006fea0003800000 */
[----:B------:R-:W-:-:S07]  /*3600*/  MOV R0, UR4 ;  /* 0x0000000400007c02 */ /* 0x000fce0008000f00 */
.L_x_52:
[----:B-1----:R-:W-:-:S04]  /*3610*/  SHF.L.U32 R3, R2, 0x1f, RZ ;  /* 0x0000001f02037819 */ /* 0x002fc800000006ff */
[----:B------:R1:W2:Y:S03]  /*3620*/  SYNCS.PHASECHK.TRANS64.TRYWAIT P0, [R0+URZ+0xd8], R3 ;  /* 0x0000d803000075a7 */ /* 0x0002a600080011ff */
[----:B--2---:R-:W-:Y:S05]  /*3630*/  @!P0 NANOSLEEP.SYNCS 0x989680 ;  /* 0x009896800000895d */ /* 0x004fea0003900000 */
[----:B------:R-:W2:Y:S02]  /*3640*/  @!P0 SYNCS.PHASECHK.TRANS64 P0, [R0+URZ+0xd8], R3 ;  /* 0x0000d803000085a7 */ /* 0x000ea400080010ff */
[----:B--2---:R-:W-:Y:S05]  /*3650*/  @P0 EXIT ;  /* 0x000000000000094d */ /* 0x004fea0003800000 */
[----:B------:R-:W-:Y:S05]  /*3660*/  BRA `(.L_x_52) ;  /* 0xfffffffc00e87947 */ /* 0x000fea000383ffff */
.L_x_48:
[----:B------:R-:W-:Y:S05]  /*3670*/  BRA.U UP4, `(.L_x_53) ;  /* 0x0000001104a07547 */ /* 0x000fea000b800000 */
[----:B------:R-:W2:Y:S01]  /*3680*/  S2UR UR4, SR_CgaCtaId ;  /* 0x00000000000479c3 */ /* 0x000ea20000008800 */
[----:B------:R-:W-:Y:S01]  /*3690*/  UMOV UR5, 0x40 ;  /* 0x0000004000057882 */ /* 0x000fe20000000000 */
[----:B------:R-:W-:Y:S01]  /*36a0*/  NOP ;  /* 0x0000000000007918 */ /* 0x000fe20000000000 */
[----:B------:R-:W-:Y:S01]  /*36b0*/  UMOV UR6, 0x400 ;  /* 0x0000040000067882 */ /* 0x000fe20000000000 */
[----:B--2---:R-:W-:Y:S02]  /*36c0*/  ULEA UR5, UR4, UR5, 0x18 ;  /* 0x0000000504057291 */ /* 0x004fe4000f8ec0ff */
[----:B------:R-:W-:-:S07]  /*36d0*/  ULEA UR6, UR4, UR6, 0x18 ;  /* 0x0000000604067291 */ /* 0x000fce000f8ec0ff */
[----:B------:R-:W2:Y:S02]  /*36e0*/  LDS.U8 R3, [UR5+0x1c] ;  /* 0x00001c05ff037984 */ /* 0x000ea40008000000 */
[----:B--2---:R-:W-:-:S13]  /*36f0*/  ISETP.NE.AND P0, PT, R3, RZ, PT ;  /* 0x000000ff0300720c */ /* 0x004fda0003f05270 */
[----:B------:R-:W-:Y:S05]  /*3700*/  @P0 BRA `(.L_x_54) ;  /* 0x0000000400080947 */ /* 0x000fea0003800000 */
[----:B------:R-:W-:Y:S02]  /*3710*/  UISETP.NE.U32.AND UP1, UPT, UR41, 0x1, UPT ;  /* 0x000000012900788c */ /* 0x000fe4000bf25070 */
[----:B------:R-:W-:-:S07]  /*3720*/  UIADD3 UR7, UPT, UPT, UR5, 0x8, URZ ;  /* 0x0000000805077890 */ /* 0x000fce000fffe0ff */
[----:B------:R-:W-:Y:S05]  /*3730*/  BRA.U !UP1, `(.L_x_55) ;  /* 0x00000001099c7547 */ /* 0x000fea000b800000 */
[----:B------:R-:W-:Y:S01]  /*3740*/  ELECT P0, URZ, PT ;  /* 0x0000000000ff782f */ /* 0x000fe20003800000 */
[----:B------:R-:W-:-:S12]  /*3750*/  BSSY B0, `(.L_x_55) ;  /* 0x0000025000007945 */ /* 0x000fd80003800000 */
[----:B------:R-:W-:Y:S05]  /*3760*/  @!P0 BRA `(.L_x_56) ;  /* 0x00000000008c8947 */ /* 0x000fea0003800000 */
[----:B------:R-:W-:-:S05]  /*3770*/  UMOV UR4, 0x10 ;  /* 0x0000001000047882 */ /* 0x000fca0000000000 */
[----:B------:R-:W-:Y:S04]  /*3780*/  DEPBAR.LE SB2, 0x36 ;  /* 0x0000ad800000791a */ /* 0x000fe80000000000 */
[----:B------:R-:W2:Y:S02]  /*3790*/  UTCATOMSWS.2CTA.FIND_AND_SET.ALIGN UP0, UR4, UR4 ;  /* 0x00000004000475e3 */ /* 0x000ea40008200800 */
[----:B--2---:R-:W-:Y:S01]  /*37a0*/  MOV R10, UR4 ;  /* 0x00000004000a7c02 */ /* 0x004fe20008000f00 */
[----:B------:R-:W-:Y:S06]  /*37b0*/  BRA.U UP0, `(.L_x_57) ;  /* 0x0000000100187547 */ /* 0x000fec000b800000 */
.L_x_58:
[----:B------:R-:W-:Y:S05]  /*37c0*/  NANOSLEEP 0x64 ;  /* 0x000000640000795d */ /* 0x000fea0003800000 */
[----:B------:R-:W-:-:S05]  /*37d0*/  UMOV UR4, 0x10 ;  /* 0x0000001000047882 */ /* 0x000fca0000000000 */
[----:B------:R-:W-:Y:S04]  /*37e0*/  DEPBAR.LE SB2, 0x36 ;  /* 0x0000ad800000791a */ /* 0x000fe80000000000 */
[----:B------:R-:W2:Y:S02]  /*37f0*/  UTCATOMSWS.2CTA.FIND_AND_SET.ALIGN UP0, UR4, UR4 ;  /* 0x00000004000475e3 */ /* 0x000ea40008200800 */
[----:B--2---:R-:W-:Y:S01]  /*3800*/  MOV R10, UR4 ;  /* 0x00000004000a7c02 */ /* 0x004fe20008000f00 */
[----:B------:R-:W-:Y:S05]  /*3810*/  BRA.U !UP0, `(.L_x_58) ;  /* 0xfffffffd08e87547 */ /* 0x000fea000b83ffff */
.L_x_57:
[----:B------:R-:W2:Y:S01]  /*3820*/  LDS R6, [UR5+0x10] ;  /* 0x00001005ff067984 */ /* 0x000ea20008000800 */
[----:B------:R-:W-:Y:S01]  /*3830*/  IMAD.U32 R3, RZ, RZ, UR6 ;  /* 0x00000006ff037e24 */ /* 0x000fe2000f8e00ff */
[----:B------:R-:W-:-:S03]  /*3840*/  MOV R4, UR40 ;  /* 0x0000002800047c02 */ /* 0x000fc60008000f00 */
[----:B------:R-:W-:Y:S01]  /*3850*/  VIADD R3, R3, 0x120 ;  /* 0x0000012003037836 */ /* 0x000fe20000000000 */
[----:B--2---:R-:W-:-:S04]  /*3860*/  SHF.L.U32 R6, R6, 0x1f, RZ ;  /* 0x0000001f06067819 */ /* 0x004fc800000006ff */
[----:B------:R-:W2:Y:S02]  /*3870*/  SYNCS.PHASECHK.TRANS64.TRYWAIT P0, [UR5+0x8], R6 ;  /* 0x00000806ff0075a7 */ /* 0x000ea40008001105 */
[----:B--2---:R-:W-:Y:S05]  /*3880*/  @P0 BRA `(.L_x_59) ;  /* 0x0000000000080947 */ /* 0x004fea0003800000 */
[----:B------:R-:W2:Y:S02]  /*3890*/  SYNCS.PHASECHK.TRANS64.TRYWAIT P0, [UR5+0x8], R6 ;  /* 0x00000806ff0075a7 */ /* 0x000ea40008001105 */
[----:B--2---:R-:W-:Y:S05]  /*38a0*/  @!P0 BRA `(.L_x_60) ;  /* 0x0000007000ec8947 */ /* 0x004fea0003800000 */
.L_x_59:
[----:B------:R-:W-:Y:S01]  /*38b0*/  PRMT R4, R4, 0x654, R3 ;  /* 0x0000065404047816 */ /* 0x000fe20000000003 */
[----:B------:R-:W-:Y:S01]  /*38c0*/  HFMA2 R3, -RZ, RZ, 0, 5.9604644775390625e-08 ;  /* 0x00000001ff037431 */ /* 0x000fe200000001ff */
[----:B------:R-:W-:Y:S01]  /*38d0*/  UPRMT UR4, UR40, 0x654, UR7 ;  /* 0x0000065428047896 */ /* 0x000fe20008000007 */
[----:B------:R-:W-:Y:S02]  /*38e0*/  IMAD.MOV.U32 R7, RZ, RZ, 0xffff ;  /* 0x0000ffffff077424 */ /* 0x000fe400078e00ff */
[----:B--2---:R-:W-:Y:S02]  /*38f0*/  IMAD.MOV.U32 R6, RZ, RZ, 0x4 ;  /* 0x00000004ff067424 */ /* 0x004fe400078e00ff */
[----:B------:R-:W-:Y:S01]  /*3900*/  IMAD.SHL.U32 R9, R10, 0x20, RZ ;  /* 0x000000200a097824 */ /* 0x000fe200078e00ff */
[----:B------:R-:W-:Y:S02]  /*3910*/  MOV R5, UR4 ;  /* 0x0000000400057c02 */ /* 0x000fe40008000f00 */
[-C--:B------:R-:W-:Y:S01]  /*3920*/  SHF.L.U32 R8, R7, R10.reuse, RZ ;  /* 0x0000000a07087219 */ /* 0x080fe200000006ff */
[----:B------:R2:W-:Y:S01]  /*3930*/  SYNCS.ARRIVE.TRANS64.RED RZ, [UR4], R6 ;  /* 0x00000006ffff79a7 */ /* 0x0005e20008000404 */
[----:B------:R-:W-:Y:S01]  /*3940*/  SHF.L.U32 R7, R3, R10, RZ ;  /* 0x0000000a03077219 */ /* 0x000fe200000006ff */
[----:B------:R2:W-:Y:S04]  /*3950*/  STS [UR6+0x120], R9 ;  /* 0x00012009ff007988 */ /* 0x0005e80008000806 */
[----:B------:R2:W-:Y:S04]  /*3960*/  STAS [R4.64], R10 ;  /* 0x0000000a04007dbd */ /* 0x0005e8000c0008ff */
[----:B------:R2:W-:Y:S04]  /*3970*/  ATOMS.OR RZ, [UR5+0x14], R8 ;  /* 0x00001408ffff798c */ /* 0x0005e8000b000005 */
[----:B------:R2:W-:Y:S04]  /*3980*/  ATOMS.OR RZ, [UR5+0x18], R7 ;  /* 0x00001807ffff798c */ /* 0x0005e8000b000005 */
[----:B------:R2:W-:Y:S02]  /*3990*/  ATOMS.XOR RZ, [UR5+0x10], R3 ;  /* 0x00001003ffff798c */ /* 0x0005e4000b800005 */
.L_x_56:
[----:B-1----:R-:W-:Y:S05]  /*39a0*/  BSYNC B0 ;  /* 0x0000000000007941 */ /* 0x002fea0003800000 */
.L_x_55:
[----:B------:R-:W-:Y:S05]  /*39b0*/  BRA.U UP1, `(.L_x_61) ;  /* 0x00000001016c7547 */ /* 0x000fea000b800000 */
[----:B------:R-:W-:-:S03]  /*39c0*/  UMOV UR4, 0xffffffff ;  /* 0xffffffff00047882 */ /* 0x000fc60000000000 */
[----:B------:R-:W-:Y:S05]  /*39d0*/  BRA.DIV UR4, `(.L_x_62) ;  /* 0x0000007204b87947 */ /* 0x000fea000b800000 */
[----:B------:R-:W-:-:S13]  /*39e0*/  ELECT P0, URZ, PT ;  /* 0x0000000000ff782f */ /* 0x000fda0003800000 */
.L_x_170:
[----:B------:R-:W-:Y:S05]  /*39f0*/  @!P0 BRA `(.L_x_61) ;  /* 0x00000000005c8947 */ /* 0x000fea0003800000 */
[----:B--2---:R-:W2:Y:S02]  /*3a00*/  LDS R4, [UR5+0x10] ;  /* 0x00001005ff047984 */ /* 0x004ea40008000800 */
[----:B--2---:R-:W-:-:S04]  /*3a10*/  SHF.L.U32 R4, R4, 0x1f, RZ ;  /* 0x0000001f04047819 */ /* 0x004fc800000006ff */
[----:B------:R-:W2:Y:S02]  /*3a20*/  SYNCS.PHASECHK.TRANS64.TRYWAIT P0, [UR5+0x8], R4 ;  /* 0x00000804ff0075a7 */ /* 0x000ea40008001105 */
[----:B--2---:R-:W-:Y:S05]  /*3a30*/  @P0 BRA `(.L_x_63) ;  /* 0x0000000000080947 */ /* 0x004fea0003800000 */
[----:B------:R-:W2:Y:S02]  /*3a40*/  SYNCS.PHASECHK.TRANS64.TRYWAIT P0, [UR5+0x8], R4 ;  /* 0x00000804ff0075a7 */ /* 0x000ea40008001105 */
[----:B--2---:R-:W-:Y:S05]  /*3a50*/  @!P0 BRA `(.L_x_64) ;  /* 0x0000007000bc8947 */ /* 0x004fea0003800000 */
.L_x_63:
[----:B------:R-:W3:Y:S01]  /*3a60*/  LDS R6, [UR6+0x120] ;  /* 0x00012006ff067984 */ /* 0x000ee20008000800 */
[----:B--2---:R-:W-:Y:S02]  /*3a70*/  HFMA2 R3, -RZ, RZ, 0, 5.9604644775390625e-08 ;  /* 0x00000001ff037431 */ /* 0x004fe400000001ff */
[----:B------:R-:W-:Y:S01]  /*3a80*/  IMAD.MOV.U32 R4, RZ, RZ, 0xffff ;  /* 0x0000ffffff047424 */ /* 0x000fe200078e00ff */
[----:B------:R-:W-:Y:S01]  /*3a90*/  UPRMT UR4, UR40, 0x654, UR7 ;  /* 0x0000065428047896 */ /* 0x000fe20008000007 */
[----:B---3--:R-:W-:-:S03]  /*3aa0*/  IMAD.SHL.U32 R5, R6, 0x20, RZ ;  /* 0x0000002006057824 */ /* 0x008fc600078e00ff */
[-C--:B------:R-:W-:Y:S02]  /*3ab0*/  SHF.L.U32 R4, R4, R6.reuse, RZ ;  /* 0x0000000604047219 */ /* 0x080fe400000006ff */
[----:B------:R-:W-:Y:S01]  /*3ac0*/  SHF.L.U32 R6, R3, R6, RZ ;  /* 0x0000000603067219 */ /* 0x000fe200000006ff */
[----:B------:R3:W-:Y:S04]  /*3ad0*/  STS [UR6+0x120], R5 ;  /* 0x00012005ff007988 */ /* 0x0007e80008000806 */
[----:B------:R3:W-:Y:S04]  /*3ae0*/  ATOMS.OR RZ, [UR5+0x14], R4 ;  /* 0x00001404ffff798c */ /* 0x0007e8000b000005 */
[----:B------:R3:W-:Y:S01]  /*3af0*/  ATOMS.OR RZ, [UR5+0x18], R6 ;  /* 0x00001806ffff798c */ /* 0x0007e2000b000005 */
[----:B------:R-:W-:Y:S03]  /*3b00*/  SYNCS.ARRIVE.TRANS64.RED.A1T0 RZ, [UR4], RZ ;  /* 0x000000ffffff79a7 */ /* 0x000fe60008100404 */
[----:B------:R3:W-:Y:S01]  /*3b10*/  ATOMS.XOR RZ, [UR5+0x10], R3 ;  /* 0x00001003ffff798c */ /* 0x0007e2000b800005 */
[----:B------:R-:W-:Y:S05]  /*3b20*/  BRA `(.L_x_61) ;  /* 0x0000000000107947 */ /* 0x000fea0003800000 */
.L_x_54:
[----:B------:R-:W-:Y:S02]  /*3b30*/  MOV R3, 0xffffffff ;  /* 0xffffffff00037802 */ /* 0x000fe40000000f00 */
[----:B------:R-:W-:-:S03]  /*3b40*/  MOV R4, 0x3b70 ;  /* 0x00003b7000047802 */ /* 0x000fc60000000f00 */
[----:B------:R2:W-:Y:S04]  /*3b50*/  STS [UR6+0x120], R3 ;  /* 0x00012003ff007988 */ /* 0x0005e80008000806 */
[----:B-12--5:R-:W-:Y:S05]  /*3b60*/  CALL.REL.NOINC `($__internal_1_$__cuda_sm10x_tcgen05_guardrail_trap_phase_invalid_during_alloc) ;  /* 0x00000078006c7944 */ /* 0x026fea0003c00000 */
.L_x_61:
[----:B------:R-:W-:Y:S05]  /*3b70*/  WARPSYNC.ALL ;  /* 0x0000000000007948 */ /* 0x000fea0003800000 */
[----:B------:R-:W4:Y:S01]  /*3b80*/  S2UR UR21, SR_CgaCtaId ;  /* 0x00000000001579c3 */ /* 0x000f220000008800 */
[----:B------:R-:W-:Y:S01]  /*3b90*/  UMOV UR4, 0x400 ;  /* 0x0000040000047882 */ /* 0x000fe20000000000 */
[----:B------:R-:W-:-:S06]  /*3ba0*/  NOP ;  /* 0x0000000000007918 */ /* 0x000fcc0000000000 */
[----:B------:R-:W-:Y:S06]  /*3bb0*/  BAR.ARV 0x6, 0xa0 ;  /* 0x0182800000007b1d */ /* 0x000fec0000002000 */
[----:B------:R-:W1:Y:S01]  /*3bc0*/  LDCU UR7, c[0x0][0x390] ;  /* 0x00007200ff0777ac */ /* 0x000e620008000800 */
[----:B------:R-:W-:Y:S01]  /*3bd0*/  LOP3.LUT R2, R2, 0xffff, RZ, 0xc0, !PT ;  /* 0x0000ffff02027812 */ /* 0x000fe200078ec0ff */
[----:B--2---:R-:W-:Y:S01]  /*3be0*/  IMAD.MOV.U32 R8, RZ, RZ, 0x1 ;  /* 0x00000001ff087424 */ /* 0x004fe200078e00ff */
[----:B------:R-:W-:Y:S01]  /*3bf0*/  LOP3.LUT R0, R0, 0xffff, RZ, 0xc0, !PT ;  /* 0x0000ffff00007812 */ /* 0x000fe200078ec0ff */
[----:B------:R-:W-:Y:S01]  /*3c00*/  UMOV UR25, URZ ;  /* 0x000000ff00197c82 */ /* 0x000fe20008000000 */
[----:B------:R-:W-:Y:S01]  /*3c10*/  R2UR UR22, R2 ;  /* 0x00000000021672ca */ /* 0x000fe200000e0000 */
[----:B------:R-:W-:Y:S01]  /*3c20*/  IMAD.MOV.U32 R2, RZ, RZ, RZ ;  /* 0x000000ffff027224 */ /* 0x000fe200078e00ff */
[----:B------:R-:W-:Y:S01]  /*3c30*/  R2UR UR37, R0 ;  /* 0x00000000002572ca */ /* 0x000fe200000e0000 */
[----:B------:R-:W-:Y:S01]  /*3c40*/  IMAD.MOV.U32 R0, RZ, RZ, RZ ;  /* 0x000000ffff007224 */ /* 0x000fe200078e00ff */
[----:B------:R-:W-:Y:S01]  /*3c50*/  UMOV UR18, URZ ;  /* 0x000000ff00127c82 */ /* 0x000fe20008000000 */
[----:B----4-:R-:W-:-:S02]  /*3c60*/  ULEA UR21, UR21, UR4, 0x18 ;  /* 0x0000000415157291 */ /* 0x010fc4000f8ec0ff */
[----:B------:R-:W-:Y:S02]  /*3c70*/  UISETP.NE.AND UP4, UPT, UR41, URZ, UPT ;  /* 0x000000ff2900728c */ /* 0x000fe4000bf85270 */
[----:B------:R-:W-:Y:S02]  /*3c80*/  UIADD3 UR5, UPT, UPT, UR21, 0x8400, URZ ;  /* 0x0000840015057890 */ /* 0x000fe4000fffe0ff */
[----:B------:R-:W-:Y:S02]  /*3c90*/  UIADD3 UR6, UPT, UPT, UR21, 0x28400, URZ ;  /* 0x0002840015067890 */ /* 0x000fe4000fffe0ff */
[----:B-1----:R-:W-:Y:S01]  /*3ca0*/  UIADD3 UR7, UPT, UPT, UR7, 0x3f, URZ ;  /* 0x0000003f07077890 */ /* 0x002fe2000fffe0ff */
[----:B---3--:R-:W1:Y:S01]  /*3cb0*/  LDS R3, [UR21+0x120] ;  /* 0x00012015ff037984 */ /* 0x008e620008000800 */
[----:B------:R-:W-:Y:S02]  /*3cc0*/  USHF.R.U32.HI UR5, URZ, 0x4, UR5 ;  /* 0x00000004ff057899 */ /* 0x000fe40008011605 */
[----:B------:R-:W-:-:S02]  /*3cd0*/  USHF.R.S32.HI UR4, URZ, 0x1f, UR7 ;  /* 0x0000001fff047899 */ /* 0x000fc40008011407 */
[----:B------:R-:W-:Y:S02]  /*3ce0*/  UIADD3 UR36, UPT, UPT, UR21, 0xd8, URZ ;  /* 0x000000d815247890 */ /* 0x000fe4000fffe0ff */
[----:B------:R-:W-:Y:S02]  /*3cf0*/  ULEA.HI UR4, UR4, UR7, URZ, 0x6 ;  /* 0x0000000704047291 */ /* 0x000fe4000f8f30ff */
[----:B------:R-:W-:Y:S02]  /*3d00*/  USHF.R.U32.HI UR6, URZ, 0x4, UR6 ;  /* 0x00000004ff067899 */ /* 0x000fe40008011606 */
[----:B------:R-:W-:Y:S02]  /*3d10*/  USHF.R.S32.HI UR27, URZ, 0x6, UR4 ;  /* 0x00000006ff1b7899 */ /* 0x000fe40008011404 */
[----:B------:R-:W-:Y:S02]  /*3d20*/  ULOP3.LUT UR23, UR5, 0x3fff, URZ, 0xc0, !UPT ;  /* 0x00003fff05177892 */ /* 0x000fe4000f8ec0ff */
[----:B------:R-:W-:-:S02]  /*3d30*/  UISETP.LT.AND UP0, UPT, UR27, 0x1, UPT ;  /* 0x000000011b00788c */ /* 0x000fc4000bf01270 */
[----:B------:R-:W-:Y:S02]  /*3d40*/  UPRMT UR36, URZ, 0x654, UR36 ;  /* 0x00000654ff247896 */ /* 0x000fe40008000024 */
[----:B------:R-:W-:Y:S02]  /*3d50*/  USEL UR38, UR27, 0x1, !UP0 ;  /* 0x000000011b267887 */ /* 0x000fe4000c000000 */
[----:B------:R-:W-:Y:S02]  /*3d60*/  ULOP3.LUT UR24, UR6, 0x3fff, URZ, 0xc0, !UPT ;  /* 0x00003fff06187892 */ /* 0x000fe4000f8ec0ff */
[----:B------:R-:W-:Y:S02]  /*3d70*/  ULOP3.LUT UR23, UR23, 0x2000000, URZ, 0xfc, !UPT ;  /* 0x0200000017177892 */ /* 0x000fe4000f8efcff */
[----:B------:R-:W-:Y:S01]  /*3d80*/  UIADD3 UR38, UPT, UPT, -UR38, URZ, URZ ;  /* 0x000000ff26267290 */ /* 0x000fe2000fffe1ff */
[----:B------:R-:W-:Y:S01]  /*3d90*/  UMOV UR34, 0x0 ;  /* 0x0000000000227882 */ /* 0x000fe20000000000 */
[----:B------:R-:W-:Y:S01]  /*3da0*/  UMOV UR35, 0x10218010 ;  /* 0x1021801000237882 */ /* 0x000fe20000000000 */
[----:B------:R-:W-:Y:S01]  /*3db0*/  UMOV UR32, 0x0 ;  /* 0x0000000000207882 */ /* 0x000fe20000000000 */
[----:B------:R-:W-:Y:S01]  /*3dc0*/  UMOV UR33, 0x10218010 ;  /* 0x1021801000217882 */ /* 0x000fe20000000000 */
[----:B------:R-:W-:Y:S01]  /*3dd0*/  UMOV UR30, 0x0 ;  /* 0x00000000001e7882 */ /* 0x000fe20000000000 */
[----:B------:R-:W-:Y:S01]  /*3de0*/  UMOV UR31, 0x10218010 ;  /* 0x10218010001f7882 */ /* 0x000fe20000000000 */
[----:B------:R-:W-:Y:S01]  /*3df0*/  UMOV UR28, 0x0 ;  /* 0x00000000001c7882 */ /* 0x000fe20000000000 */
[----:B------:R-:W-:Y:S01]  /*3e00*/  UMOV UR29, 0x10218010 ;  /* 0x10218010001d7882 */ /* 0x000fe20000000000 */
[C---:B-1----:R-:W-:Y:S01]  /*3e10*/  VIADD R5, R3.reuse, 0x80 ;  /* 0x0000008003057836 */ /* 0x042fe20000000000 */
[----:B------:R-:W-:-:S04]  /*3e20*/  LOP3.LUT R4, R3, 0xffff, RZ, 0xc0, !PT ;  /* 0x0000ffff03047812 */ /* 0x000fc800078ec0ff */
[----:B------:R-:W-:-:S05]  /*3e30*/  LOP3.LUT R5, R5, 0xffff, RZ, 0xc0, !PT ;  /* 0x0000ffff05057812 */ /* 0x000fca00078ec0ff */
[----:B------:R1:W-:Y:S02]  /*3e40*/  STL.64 [R1], R4 ;  /* 0x0000000401007387 */ /* 0x0003e40000100a00 */
.L_x_73:
[----:B-1----:R-:W-:-:S04]  /*3e50*/  SHF.L.U32 R5, R2, 0x1f, RZ ;  /* 0x0000001f02057819 */ /* 0x002fc800000006ff */
[----:B------:R-:W1:Y:S02]  /*3e60*/  SYNCS.PHASECHK.TRANS64.TRYWAIT P0, [UR21+0xd0], R5 ;  /* 0x0000d005ff0075a7 */ /* 0x000e640008001115 */
[----:B-1-34-:R-:W-:Y:S05]  /*3e70*/  @!P0 BRA `(.L_x_65) ;  /* 0x0000006c00cc8947 */ /* 0x01afea0003800000 */
.L_x_172:
[----:B-1----:R-:W1:Y:S01]  /*3e80*/  LDS.128 R4, [UR21+0x110] ;  /* 0x00011015ff047984 */ /* 0x002e620008000c00 */
[----:B------:R-:W-:Y:S01]  /*3e90*/  ULEA UR26, UR25, UR21, 0x3 ;  /* 0x00000015191a7291 */ /* 0x000fe2000f8e18ff */
[----:B------:R-:W-:Y:S01]  /*3ea0*/  @!PT LDS RZ, [RZ] ;  /* 0x00000000fffff984 */ /* 0x000fe20000000800 */
[----:B------:R-:W-:Y:S01]  /*3eb0*/  @!PT LDS RZ, [RZ] ;  /* 0x00000000fffff984 */ /* 0x000fe20000000800 */
[----:B------:R-:W-:Y:S01]  /*3ec0*/  @!PT LDS RZ, [RZ] ;  /* 0x00000000fffff984 */ /* 0x000fe20000000800 */
[----:B------:R-:W-:Y:S01]  /*3ed0*/  @!PT LDS RZ, [RZ] ;  /* 0x00000000fffff984 */ /* 0x000fe20000000800 */
[----:B------:R2:W-:Y:S06]  /*3ee0*/  MEMBAR.ALL.CTA ;  /* 0x0000000000007992 */ /* 0x0005ec0000008000 */
[----:B--2---:R-:W2:Y:S02]  /*3ef0*/  FENCE.VIEW.ASYNC.S ;  /* 0x00000000000073c6 */ /* 0x004ea40000000000 */
[----:B--2---:R-:W-:Y:S01]  /*3f00*/  SYNCS.ARRIVE.TRANS64.RED.A1T0 RZ, [UR36], RZ ;  /* 0x000000ffffff79a7 */ /* 0x004fe20008100424 */
[----:B-1----:R-:W-:Y:S01]  /*3f10*/  LOP3.LUT P3, RZ, R6, 0x1, RZ, 0xc0, !PT ;  /* 0x0000000106ff7812 */ /* 0x002fe2000786c0ff */
[----:B------:R-:W-:-:S12]  /*3f20*/  BRA.U UP4, `(.L_x_66) ;  /* 0x00000001040c7547 */ /* 0x000fd8000b800000 */
[----:B------:R-:W-:-:S04]  /*3f30*/  SHF.L.U32 R5, R8, 0x1f, RZ ;  /* 0x0000001f08057819 */ /* 0x000fc800000006ff */
[----:B------:R-:W1:Y:S02]  /*3f40*/  SYNCS.PHASECHK.TRANS64.TRYWAIT P0, [UR26+0xf0], R5 ;  /* 0x0000f005ff0075a7 */ /* 0x000e64000800111a */
[----:B-1----:R-:W-:Y:S05]  /*3f50*/  @!P0 BRA `(.L_x_67) ;  /* 0x0000006c00ac8947 */ /* 0x002fea0003800000 */
.L_x_66:
[----:B------:R-:W-:Y:S05]  /*3f60*/  BRA.U UP4, `(.L_x_68) ;  /* 0x00000005040c7547 */ /* 0x000fea000b800000 */
[----:B------:R-:W2:Y:S02]  /*3f70*/  LDCU UR4, c[0x0][0x390] ;  /* 0x00007200ff0477ac */ /* 0x000ea40008000800 */
[----:B--2---:R-:W-:-:S09]  /*3f80*/  UISETP.GE.AND UP0, UPT, UR4, 0x1, UPT ;  /* 0x000000010400788c */ /* 0x004fd2000bf06270 */
[----:B------:R-:W-:Y:S05]  /*3f90*/  BRA.U !UP0, `(.L_x_69) ;  /* 0x0000000108f47547 */ /* 0x000fea000b800000 */
[----:B------:R-:W-:Y:S01]  /*3fa0*/  ULEA UR4, UR25, UR48, 0x2 ;  /* 0x0000003019047291 */ /* 0x000fe2000f8e10ff */
[----:B-1----:R-:W-:-:S08]  /*3fb0*/  SHF.L.U32 R4, R0, 0x1f, RZ ;  /* 0x0000001f00047819 */ /* 0x002fd000000006ff */
[----:B------:R-:W5:Y:S01]  /*3fc0*/  LDL R5, [UR4] ;  /* 0x00000004ff057983 */ /* 0x000f620008100800 */
[----:B------:R-:W-:Y:S02]  /*3fd0*/  ULEA UR4, UR18, UR21, 0x3 ;  /* 0x0000001512047291 */ /* 0x000fe4000f8e18ff */
[----:B------:R-:W-:Y:S01]  /*3fe0*/  UPLOP3.LUT UP2, UPT, UPT, UPT, UPT, 0x40, 0x4 ;  /* 0x000000000004789c */ /* 0x000fe20003f4e870 */
[----:B------:R-:W-:Y:S01]  /*3ff0*/  UMOV UR20, UR38 ;  /* 0x0000002600147c82 */ /* 0x000fe20008000000 */
[----:B------:R-:W-:-:S05]  /*4000*/  UMOV UR19, UR27 ;  /* 0x0000001b00137c82 */ /* 0x000fca0008000000 */
[----:B------:R1:W2:Y:S01]  /*4010*/  SYNCS.PHASECHK.TRANS64.TRYWAIT P2, [UR4], R4 ;  /* 0x00000004ff0075a7 */ /* 0x0002a20008041104 */
[----:B------:R-:W-:-:S05]  /*4020*/  UMOV UR4, UR18 ;  /* 0x0000001200047c82 */ /* 0x000fca0008000000 */
.L_x_72:
[----:B------:R-:W-:Y:S02]  /*4030*/  UIADD3 UR20, UPT, UPT, UR20, 0x1, URZ ;  /* 0x0000000114147890 */ /* 0x000fe4000fffe0ff */
[----:B------:R-:W-:Y:S02]  /*4040*/  ULEA UR17, UR4, UR21, 0x3 ;  /* 0x0000001504117291 */ /* 0x000fe4000f8e18ff */
[----:B------:R-:W-:Y:S01]  /*4050*/  UISETP.NE.AND UP3, UPT, UR20, URZ, UPT ;  /* 0x000000ff1400728c */ /* 0x000fe2000bf65270 */
[----:B--234-:R-:W-:Y:S10]  /*4060*/  @P2 BRA `(.L_x_70) ;  /* 0x00000000000c2947 */ /* 0x01cff40003800000 */
[----:B------:R-:W-:Y:S04]  /*4070*/  SHF.L.U32 R7, R0, 0x1f, RZ ;  /* 0x0000001f00077819 */ /* 0x000fe800000006ff */
[----:B------:R-:W2:Y:S02]  /*4080*/  SYNCS.PHASECHK.TRANS64.TRYWAIT P0, [UR17], R7 ;  /* 0x00000007ff0075a7 */ /* 0x000ea40008001111 */
[----:B--2---:R-:W-:Y:S05]  /*4090*/  @!P0 BRA `(.L_x_71) ;  /* 0x0000006c00748947 */ /* 0x004fea0003800000 */
.L_x_70:
[----:B------:R-:W-:Y:S01]  /*40a0*/  UISETP.NE.AND UP0, UPT, UR19, 0x1, UPT ;  /* 0x000000011300788c */ /* 0x000fe2000bf05270 */
[----:B------:R-:W-:Y:S01]  /*40b0*/  PLOP3.LUT P2, PT, PT, PT, PT, 0x80, 0x8 ;  /* 0x000000000008781c */ /* 0x000fe20003f4f070 */
[----:B------:R-:W-:Y:S02]  /*40c0*/  UIADD3 UR5, UPT, UPT, UR4, 0x1, URZ ;  /* 0x0000000104057890 */ /* 0x000fe4000fffe0ff */
[----:B------:R-:W-:Y:S02]  /*40d0*/  ULEA UR10, UR4, UR24, 0x9 ;  /* 0x00000018040a7291 */ /* 0x000fe4000f8e48ff */
[----:B------:R-:W-:Y:S01]  /*40e0*/  UISETP.NE.AND UP1, UPT, UR5, 0x8, UPT ;  /* 0x000000080500788c */ /* 0x000fe2000bf25270 */
[----:B------:R-:W-:Y:S01]  /*40f0*/  PLOP3.LUT P0, PT, PT, PT, UP0, 0x80, 0x8 ;  /* 0x000000000008781c */ /* 0x000fe20003f0f008 */
[----:B------:R-:W-:Y:S02]  /*4100*/  ULEA UR14, UR4, UR23, 0xa ;  /* 0x00000017040e7291 */ /* 0x000fe4000f8e50ff */
[----:B------:R-:W-:Y:S02]  /*4110*/  USEL UR6, URZ, 0x1, UP1 ;  /* 0x00000001ff067887 */ /* 0x000fe40008800000 */
[----:B------:R-:W-:Y:S01]  /*4120*/  USEL UR18, UR5, URZ, UP1 ;  /* 0x000000ff05127287 */ /* 0x000fe20008800000 */
[----:B------:R-:W-:Y:S11]  /*4130*/  ELECT P1, URZ, PT ;  /* 0x0000000000ff782f */ /* 0x000ff60003820000 */
[----:B------:R-:W-:Y:S02]  /*4140*/  @!UPT UIADD3 URZ, UPT, UPT, URZ, URZ, URZ ;  /* 0x000000fffffff290 */ /* 0x000fe4000fffe0ff */
[C---:B-----5:R-:W-:Y:S01]  /*4150*/  @P1 R2UR.BROADCAST UR4, R5.reuse ;  /* 0x00000000050412ca */ /* 0x060fe200008e0000 */
[----:B------:R-:W-:Y:S01]  /*4160*/  @UP0 ULEA UR5, UR18, UR21, 0x3 ;  /* 0x0000001512050291 */ /* 0x000fe2000f8e18ff */
[----:B------:R-:W-:Y:S01]  /*4170*/  LOP3.LUT R0, R0, UR6, RZ, 0x3c, !PT ;  /* 0x0000000600007c12 */ /* 0x000fe2000f8e3cff */
[----:B------:R-:W-:Y:S02]  /*4180*/  UIADD3 UR8, UPT, UPT, UR10, 0x80, URZ ;  /* 0x000000800a087890 */ /* 0x000fe4000fffe0ff */
[----:B------:R-:W-:Y:S01]  /*4190*/  UIADD3 UR6, UPT, UPT, UR14, 0x80, URZ ;  /* 0x000000800e067890 */ /* 0x000fe2000fffe0ff */
[----:B-1----:R-:W-:Y:S01]  /*41a0*/  @P0 SHF.L.U32 R4, R0, 0x1f, RZ ;  /* 0x0000001f00040819 */ /* 0x002fe200000006ff */
[----:B------:R-:W-:Y:S02]  /*41b0*/  UIADD3 UR12, UPT, UPT, UR10, 0x100, URZ ;  /* 0x000001000a0c7890 */ /* 0x000fe4000fffe0ff */
[----:B------:R-:W-:Y:S01]  /*41c0*/  UIADD3 UR19, UPT, UPT, UR19, -0x1, URZ ;  /* 0xffffffff13137890 */ /* 0x000fe2000fffe0ff */
[----:B------:R3:W4:Y:S01]  /*41d0*/  @P0 SYNCS.PHASECHK.TRANS64.TRYWAIT P2, [UR5], R4 ;  /* 0x00000004ff0005a7 */ /* 0x0007220008041105 */
[----:B------:R-:W-:Y:S11]  /*41e0*/  ELECT P0, URZ, PT ;  /* 0x0000000000ff782f */ /* 0x000ff60003800000 */
[----:B------:R-:W-:Y:S02]  /*41f0*/  @!UPT UIADD3 URZ, UPT, UPT, URZ, URZ, URZ ;  /* 0x000000fffffff290 */ /* 0x000fe4000fffe0ff */
[C---:B------:R-:W-:Y:S02]  /*4200*/  @P0 R2UR.BROADCAST UR16, R5.reuse ;  /* 0x00000000051002ca */ /* 0x040fe400008e0000 */
[----:B------:R-:W-:Y:S01]  /*4210*/  ELECT P0, URZ, PT ;  /* 0x0000000000ff782f */ /* 0x000fe20003800000 */
[----:B------:R-:W-:Y:S01]  /*4220*/  UMOV UR11, 0x40004040 ;  /* 0x40004040000b7882 */ /* 0x000fe20000000000 */
[----:B------:R-:W-:Y:S01]  /*4230*/  UMOV UR15, 0x40004040 ;  /* 0x40004040000f7882 */ /* 0x000fe20000000000 */
[----:B------:R-:W-:Y:S01]  /*4240*/  UMOV UR9, 0x40004040 ;  /* 0x4000404000097882 */ /* 0x000fe20000000000 */
[----:B------:R1:W-:Y:S01]  /*4250*/  UTCHMMA.2CTA gdesc[UR14], gdesc[UR10], tmem[UR4], tmem[UR34], idesc[UR35], UP2 ;  /* 0x00ff220a0e0075ea */ /* 0x0003e20009200004 */
[----:B------:R-:W-:Y:S01]  /*4260*/  UPLOP3.LUT UP2, UPT, UPT, UPT, UPT, 0x80, 0x8 ;  /* 0x000000000008789c */ /* 0x000fe20003f4f070 */
[----:B------:R-:W-:Y:S01]  /*4270*/  UMOV UR7, 0x40004040 ;  /* 0x4000404000077882 */ /* 0x000fe20000000000 */
[----:B------:R-:W-:Y:S01]  /*4280*/  UMOV UR13, 0x40004040 ;  /* 0x40004040000d7882 */ /* 0x000fe20000000000 */
[----:B------:R-:W-:Y:S03]  /*4290*/  UMOV UR5, 0x40004040 ;  /* 0x4000404000057882 */ /* 0x000fe60000000000 */
[----:B------:R2:W-:Y:S01]  /*42a0*/  UTCHMMA.2CTA gdesc[UR6], gdesc[UR8], tmem[UR16], tmem[UR32], idesc[UR33], UPT ;  /* 0x00ff2008060075ea */ /* 0x0005e2000ba00010 */
[----:B-1----:R-:W-:Y:S01]  /*42b0*/  UIADD3 UR4, UPT, UPT, UR14, 0x100, URZ ;  /* 0x000001000e047890 */ /* 0x002fe2000fffe0ff */
[C---:B------:R-:W-:Y:S02]  /*42c0*/  @P0 R2UR.BROADCAST UR15, R5.reuse ;  /* 0x00000000050f02ca */ /* 0x040fe400008e0000 */
[----:B------:R-:W-:Y:S01]  /*42d0*/  ELECT P0, URZ, PT ;  /* 0x0000000000ff782f */ /* 0x000fe20003800000 */
[----:B------:R-:W-:Y:S02]  /*42e0*/  UIADD3 UR10, UPT, UPT, UR10, 0x180, URZ ;  /* 0x000001800a0a7890 */ /* 0x000fe4000fffe0ff */
[----:B--2---:R-:W-:Y:S10]  /*42f0*/  UIADD3 UR6, UPT, UPT, UR14, 0x180, URZ ;  /* 0x000001800e067890 */ /* 0x004ff4000fffe0ff */
[----:B------:R-:W-:Y:S01]  /*4300*/  @P0 R2UR.BROADCAST UR9, R5 ;  /* 0x00000000050902ca */ /* 0x000fe200008e0000 */
[----:B------:R-:W-:Y:S01]  /*4310*/  UIADD3 UR8, UPT, UPT, UR17, 0x40, URZ ;  /* 0x0000004011087890 */ /* 0x000fe2000fffe0ff */
[----:B------:R1:W-:Y:S11]  /*4320*/  UTCHMMA.2CTA gdesc[UR4], gdesc[UR12], tmem[UR15], tmem[UR30], idesc[UR31], UPT ;  /* 0x00ff1e0c040075ea */ /* 0x0003f6000ba0000f */
[----:B------:R3:W-:Y:S01]  /*4330*/  UTCHMMA.2CTA gdesc[UR6], gdesc[UR10], tmem[UR9], tmem[UR28], idesc[UR29], UPT ;  /* 0x00ff1c0a060075ea */ /* 0x0007e2000ba00009 */
[----:B------:R3:W-:Y:S01]  /*4340*/  UTCBAR.2CTA.MULTICAST [UR8], URZ, UR22 ;  /* 0x000000ff080073e9 */ /* 0x0007e20008200816 */
[----:B-1----:R-:W-:Y:S01]  /*4350*/  UMOV UR4, UR18 ;  /* 0x0000001200047c82 */ /* 0x002fe20008000000 */
[----:B------:R-:W-:Y:S05]  /*4360*/  BRA.U UP3, `(.L_x_72) ;  /* 0xfffffffd03307547 */ /* 0x000fea000b83ffff */
.L_x_69:
[----:B------:R-:W-:-:S09]  /*4370*/  UIADD3 UR4, UPT, UPT, UR26, 0xe0, URZ ;  /* 0x000000e01a047890 */ /* 0x000fd2000fffe0ff */
[----:B------:R2:W-:Y:S01]  /*4380*/  UTCBAR.2CTA.MULTICAST [UR4], URZ, UR37 ;  /* 0x000000ff040073e9 */ /* 0x0005e20008200825 */
[----:B------:R-:W-:Y:S02]  /*4390*/  NOP ;  /* 0x0000000000007918 */ /* 0x000fe40000000000 */
.L_x_68:
[----:B--2---:R-:W-:Y:S01]  /*43a0*/  UIADD3 UR4, UPT, UPT, UR25, 0x1, URZ ;  /* 0x0000000119047890 */ /* 0x004fe2000fffe0ff */
[----:B------:R-:W-:-:S03]  /*43b0*/  LOP3.LUT R2, R2, 0x1, RZ, 0x3c, !PT ;  /* 0x0000000102027812 */ /* 0x000fc600078e3cff */
[----:B------:R-:W-:-:S04]  /*43c0*/  UISETP.NE.AND UP0, UPT, UR4, 0x2, UPT ;  /* 0x000000020400788c */ /* 0x000fc8000bf05270 */
[----:B------:R-:W-:Y:S02]  /*43d0*/  USEL UR5, URZ, 0x1, UP0 ;  /* 0x00000001ff057887 */ /* 0x000fe40008000000 */
[----:B------:R-:W-:-:S04]  /*43e0*/  USEL UR25, UR4, URZ, UP0 ;  /* 0x000000ff04197287 */ /* 0x000fc80008000000 */
[----:B------:R-:W-:Y:S01]  /*43f0*/  LOP3.LUT R8, R8, UR5, RZ, 0x3c, !PT ;  /* 0x0000000508087c12 */ /* 0x000fe2000f8e3cff */
[----:B------:R-:W-:Y:S07]  /*4400*/  @P3 BRA `(.L_x_73) ;  /* 0xfffffff800903947 */ /* 0x000fee000383ffff */
[----:B---3--:R-:W2:Y:S01]  /*4410*/  S2UR UR8, SR_CgaCtaId ;  /* 0x00000000000879c3 */ /* 0x008ea20000008800 */
[----:B------:R-:W-:Y:S01]  /*4420*/  ELECT P0, URZ, PT ;  /* 0x0000000000ff782f */ /* 0x000fe20003800000 */
[----:B------:R-:W-:Y:S01]  /*4430*/  HFMA2 R0, -RZ, RZ, 0, 5.9604644775390625e-08 ;  /* 0x00000001ff007431 */ /* 0x000fe200000001ff */
[----:B------:R-:W-:-:S05]  /*4440*/  UMOV UR4, 0x40 ;  /* 0x0000004000047882 */ /* 0x000fca0000000000 */
[----:B------:R-:W-:Y:S01]  /*4450*/  UVIRTCOUNT.DEALLOC.SMPOOL 0x80 ;  /* 0x000000800000784c */ /* 0x000fe20000000000 */
[----:B------:R-:W-:Y:S02]  /*4460*/  UISETP.NE.AND UP0, UPT, UR41, URZ, UPT ;  /* 0x000000ff2900728c */ /* 0x000fe4000bf05270 */
[----:B--2---:R-:W-:-:S09]  /*4470*/  ULEA UR8, UR8, UR4, 0x18 ;  /* 0x0000000408087291 */ /* 0x004fd2000f8ec0ff */
[----:B------:R2:W-:Y:S01]  /*4480*/  @P0 STS.U8 [UR8+0x1c], R0 ;  /* 0x00001c00ff000988 */ /* 0x0005e20008000008 */
[----:B------:R-:W-:Y:S05]  /*4490*/  BRA.U UP0, `(.L_x_74) ;  /* 0x0000000100587547 */ /* 0x000fea000b800000 */
[----:B------:R-:W-:Y:S01]  /*44a0*/  UIADD3 UR5, UPT, UPT, UR21, 0xf0, URZ ;  /* 0x000000f015057890 */ /* 0x000fe2000fffe0ff */
[----:B-1----:R-:W-:-:S03]  /*44b0*/  SHF.L.U32 R5, R8, 0x1f, RZ ;  /* 0x0000001f08057819 */ /* 0x002fc600000006ff */
[----:B------:R-:W-:-:S09]  /*44c0*/  ULEA UR4, UR25, UR5, 0x3 ;  /* 0x0000000519047291 */ /* 0x000fd2000f8e18ff */
[----:B------:R-:W1:Y:S02]  /*44d0*/  SYNCS.PHASECHK.TRANS64.TRYWAIT P0, [UR4], R5 ;  /* 0x00000005ff0075a7 */ /* 0x000e640008001104 */
[----:B-1----:R-:W-:Y:S05]  /*44e0*/  @!P0 BRA `(.L_x_75) ;  /* 0x0000006800788947 */ /* 0x002fea0003800000 */
.L_x_176:
[----:B------:R-:W-:-:S04]  /*44f0*/  UIADD3 UR4, UPT, UPT, UR25, 0x1, URZ ;  /* 0x0000000119047890 */ /* 0x000fc8000fffe0ff */
[----:B------:R-:W-:-:S04]  /*4500*/  UISETP.NE.AND UP1, UPT, UR4, 0x2, UPT ;  /* 0x000000020400788c */ /* 0x000fc8000bf25270 */
[----:B------:R-:W-:Y:S02]  /*4510*/  USEL UR6, URZ, 0x1, UP1 ;  /* 0x00000001ff067887 */ /* 0x000fe40008800000 */
[----:B------:R-:W-:-:S04]  /*4520*/  USEL UR4, UR4, URZ, UP1 ;  /* 0x000000ff04047287 */ /* 0x000fc80008800000 */
[----:B------:R-:W-:Y:S01]  /*4530*/  ULEA UR4, UR4, UR5, 0x3 ;  /* 0x0000000504047291 */ /* 0x000fe2000f8e18ff */
[----:B-1----:R-:W-:-:S04]  /*4540*/  LOP3.LUT R5, R8, UR6, RZ, 0x3c, !PT ;  /* 0x0000000608057c12 */ /* 0x002fc8000f8e3cff */
[----:B------:R-:W-:Y:S01]  /*4550*/  SHF.L.U32 R5, R5, 0x1f, RZ ;  /* 0x0000001f05057819 */ /* 0x000fe200000006ff */
[----:B--2---:R-:W-:-:S04]  /*4560*/  IMAD.U32 R0, RZ, RZ, UR4 ;  /* 0x00000004ff007e24 */ /* 0x004fc8000f8e00ff */
[----:B------:R1:W2:Y:S03]  /*4570*/  SYNCS.PHASECHK.TRANS64.TRYWAIT P0, [R0+URZ], R5 ;  /* 0x00000005000075a7 */ /* 0x0002a600080011ff */
[----:B--2---:R-:W-:Y:S05]  /*4580*/  @!P0 NANOSLEEP.SYNCS 0x989680 ;  /* 0x009896800000895d */ /* 0x004fea0003900000 */
[----:B------:R-:W2:Y:S02]  /*4590*/  @!P0 SYNCS.PHASECHK.TRANS64 P0, [R0+URZ], R5 ;  /* 0x00000005000085a7 */ /* 0x000ea400080010ff */
[----:B--2---:R-:W-:Y:S05]  /*45a0*/  @P0 BRA `(.L_x_76) ;  /* 0x0000000000200947 */ /* 0x004fea0003800000 */
.L_x_77:
[----:B--2---:R2:W3:Y:S02]  /*45b0*/  SYNCS.PHASECHK.TRANS64.TRYWAIT P0, [R0+URZ], R5 ;  /* 0x00000005000075a7 */ /* 0x0044e400080011ff */
[----:B---3--:R-:W-:Y:S05]  /*45c0*/  @!P0 NANOSLEEP.SYNCS 0x989680 ;  /* 0x009896800000895d */ /* 0x008fea0003900000 */
[----:B------:R-:W3:Y:S02]  /*45d0*/  @!P0 SYNCS.PHASECHK.TRANS64 P0, [R0+URZ], R5 ;  /* 0x00000005000085a7 */ /* 0x000ee400080010ff */
[----:B---3--:R-:W-:Y:S05]  /*45e0*/  @!P0 BRA `(.L_x_77) ;  /* 0xfffffffc00f08947 */ /* 0x008fea000383ffff */
[----:B------:R-:W-:Y:S05]  /*45f0*/  BRA `(.L_x_76) ;  /* 0x00000000000c7947 */ /* 0x000fea0003800000 */
.L_x_74:
[----:B------:R-:W-:-:S04]  /*4600*/  UIADD3 UR4, UPT, UPT, UR21, 0x100, URZ ;  /* 0x0000010015047890 */ /* 0x000fc8000fffe0ff */
[----:B------:R-:W-:-:S09]  /*4610*/  UPRMT UR4, UR40, 0x654, UR4 ;  /* 0x0000065428047896 */ /* 0x000fd20008000004 */
[----:B------:R-:W-:Y:S03]  /*4620*/  SYNCS.ARRIVE.TRANS64.RED.A1T0 RZ, [UR4], RZ ;  /* 0x000000ffffff79a7 */ /* 0x000fe60008100404 */
.L_x_76:
[----:B-12---:R-:W-:Y:S01]  /*4630*/  SHF.L.U32 R5, RZ, 0x1f, RZ ;  /* 0x0000001fff057819 */ /* 0x006fe200000006ff */
[----:B------:R-:W-:Y:S01]  /*4640*/  UIADD3 UR4, UPT, UPT, UR21, 0x100, URZ ;  /* 0x0000010015047890 */ /* 0x000fe2000fffe0ff */
[----:B------:R-:W-:Y:S02]  /*4650*/  PLOP3.LUT P0, PT, PT, PT, UP0, 0x80, 0x8 ;  /* 0x000000000008781c */ /* 0x000fe40003f0f008 */
[----:B------:R-:W1:Y:S02]  /*4660*/  SYNCS.PHASECHK.TRANS64.TRYWAIT P1, [UR21+0x100], R5 ;  /* 0x00010005ff0075a7 */ /* 0x000e640008021115 */
[----:B-1----:R-:W-:Y:S09]  /*4670*/  @!P1 BRA `(.L_x_78) ;  /* 0x00000068002c9947 */ /* 0x002ff20003800000 */
.L_x_178:
[----:B------:R-:W-:Y:S01]  /*4680*/  @!UP0 UPRMT UR4, UR40, 0x654, UR4 ;  /* 0x0000065428048896 */ /* 0x000fe20008000004 */
[----:B------:R-:W-:Y:S01]  /*4690*/  LOP3.LUT R2, R3, 0xffff, RZ, 0xc0, !PT ;  /* 0x0000ffff03027812 */ /* 0x000fe200078ec0ff */
[----:B------:R-:W-:Y:S02]  /*46a0*/  IMAD.MOV.U32 R3, RZ, RZ, 0xffff ;  /* 0x0000ffffff037424 */ /* 0x000fe400078e00ff */
[----:B-1----:R-:W-:Y:S01]  /*46b0*/  IMAD.MOV.U32 R5, RZ, RZ, 0x1 ;  /* 0x00000001ff057424 */ /* 0x002fe200078e00ff */
[----:B------:R-:W-:-:S04]  /*46c0*/  SHF.R.U32.HI R2, RZ, 0x5, R2 ;  /* 0x00000005ff027819 */ /* 0x000fc80000011602 */
[----:B------:R-:W-:Y:S01]  /*46d0*/  @!P0 SYNCS.ARRIVE.TRANS64.RED.A1T0 RZ, [UR4], RZ ;  /* 0x000000ffffff89a7 */ /* 0x000fe20008100404 */
[----:B------:R-:W-:Y:S01]  /*46e0*/  NOP ;  /* 0x0000000000007918 */ /* 0x000fe20000000000 */
[----:B------:R-:W1:Y:S01]  /*46f0*/  LDS R0, [UR8+0x14] ;  /* 0x00001408ff007984 */ /* 0x000e620008000800 */
[-C--:B------:R-:W-:Y:S02]  /*4700*/  SHF.L.U32 R3, R3, R2.reuse, RZ ;  /* 0x0000000203037219 */ /* 0x080fe400000006ff */
[----:B------:R-:W-:Y:S02]  /*4710*/  SHF.L.U32 R5, R5, R2, RZ ;  /* 0x0000000205057219 */ /* 0x000fe400000006ff */
[----:B-1----:R-:W-:-:S04]  /*4720*/  LOP3.LUT R0, R0, R3, RZ, 0xc0, !PT ;  /* 0x0000000300007212 */ /* 0x002fc800078ec0ff */
[----:B------:R-:W-:-:S13]  /*4730*/  ISETP.NE.AND P0, PT, R0, R3, PT ;  /* 0x000000030000720c */ /* 0x000fda0003f05270 */
[----:B------:R-:W-:Y:S05]  /*4740*/  @P0 BRA `(.L_x_79) ;  /* 0x00000000005c0947 */ /* 0x000fea0003800000 */
[----:B------:R-:W1:Y:S02]  /*4750*/  LDS R0, [UR8+0x18] ;  /* 0x00001808ff007984 */ /* 0x000e640008000800 */
[----:B-1----:R-:W-:-:S04]  /*4760*/  LOP3.LUT R0, R0, R5, RZ, 0xc0, !PT ;  /* 0x0000000500007212 */ /* 0x002fc800078ec0ff */
[----:B------:R-:W-:-:S13]  /*4770*/  ISETP.NE.AND P0, PT, R0, R5, PT ;  /* 0x000000050000720c */ /* 0x000fda0003f05270 */
[----:B------:R-:W-:Y:S05]  /*4780*/  @P0 BRA `(.L_x_80) ;  /* 0x0000000000400947 */ /* 0x000fea0003800000 */
[----:B------:R-:W-:Y:S01]  /*4790*/  R2UR UR4, R3 ;  /* 0x00000000030472ca */ /* 0x000fe200000e0000 */
[----:B------:R-:W1:Y:S01]  /*47a0*/  S2R R2, SR_LANEID ;  /* 0x0000000000027919 */ /* 0x000e620000000000 */
[----:B------:R-:W-:-:S04]  /*47b0*/  LOP3.LUT R5, RZ, R5, RZ, 0x33, !PT ;  /* 0x00000005ff057212 */ /* 0x000fc800078e33ff */
[----:B------:R-:W2:Y:S07]  /*47c0*/  REDUX UR6, R5 ;  /* 0x00000000050673c4 */ /* 0x000eae0000000000 */
[----:B------:R-:W-:-:S03]  /*47d0*/  ULOP3.LUT UR5, URZ, UR4, URZ, 0x33, !UPT ;  /* 0x00000004ff057292 */ /* 0x000fc6000f8e33ff */
[----:B------:R-:W-:Y:S02]  /*47e0*/  VOTEU.ANY UR4, UPT, PT ;  /* 0x0000000000047886 */ /* 0x000fe400038e0100 */
[----:B------:R-:W-:Y:S01]  /*47f0*/  UFLO.U32 UR4, UR4 ;  /* 0x00000004000472bd */ /* 0x000fe200080e0000 */
[----:B------:R-:W-:-:S04]  /*4800*/  IMAD.U32 R0, RZ, RZ, UR5 ;  /* 0x00000005ff007e24 */ /* 0x000fc8000f8e00ff */
[----:B------:R-:W3:Y:S02]  /*4810*/  REDUX UR7, R0 ;  /* 0x00000000000773c4 */ /* 0x000ee40000000000 */
[----:B------:R1:W-:Y:S02]  /*4820*/  UTCATOMSWS.AND URZ, UR5 ;  /* 0x0000000500ff79e3 */ /* 0x0003e40008000000 */
[----:B-1----:R-:W-:Y:S01]  /*4830*/  ISETP.EQ.U32.AND P0, PT, R2, UR4, PT ;  /* 0x0000000402007c0c */ /* 0x002fe2000bf02070 */
[----:B--2---:R-:W-:Y:S02]  /*4840*/  IMAD.U32 R2, RZ, RZ, UR6 ;  /* 0x00000006ff027e24 */ /* 0x004fe4000f8e00ff */
[----:B---3--:R-:W-:-:S10]  /*4850*/  IMAD.U32 R3, RZ, RZ, UR7 ;  /* 0x00000007ff037e24 */ /* 0x008fd4000f8e00ff */
[----:B------:R1:W-:Y:S04]  /*4860*/  @P0 ATOMS.AND RZ, [UR8+0x14], R3 ;  /* 0x00001403ffff098c */ /* 0x0003e8000a800008 */
[----:B------:R1:W-:Y:S01]  /*4870*/  @P0 ATOMS.AND RZ, [UR8+0x18], R2 ;  /* 0x00001802ffff098c */ /* 0x0003e2000a800008 */
[----:B------:R-:W-:Y:S05]  /*4880*/  BRA `(.L_x_81) ;  /* 0x0000000000147947 */ /* 0x000fea0003800000 */
.L_x_80:
[----:B------:R-:W-:Y:S02]  /*4890*/  MOV R2, 0x48b0 ;  /* 0x000048b000027802 */ /* 0x000fe40000000f00 */
[----:B----45:R-:W-:Y:S05]  /*48a0*/  CALL.REL.NOINC `($__internal_0_$__cuda_sm10x_tcgen05_guardrail_trap_col_being_dealloced_not_returned_by_alloc) ;  /* 0x0000006c00107944 */ /* 0x030fea0003c00000 */
[----:B------:R-:W-:Y:S05]  /*48b0*/  BRA `(.L_x_81) ;  /* 0x0000000000087947 */ /* 0x000fea0003800000 */
.L_x_79:
[----:B------:R-:W-:Y:S02]  /*48c0*/  MOV R2, 0x48e0 ;  /* 0x000048e000027802 */ /* 0x000fe40000000f00 */
[----:B----45:R-:W-:Y:S05]  /*48d0*/  CALL.REL.NOINC `($__internal_2_$__cuda_sm10x_tcgen05_guardrail_trap_unallocated_columns_being_dealloced) ;  /* 0x0000006c001c7944 */ /* 0x030fea0003c00000 */
.L_x_81:
[----:B------:R-:W-:Y:S01]  /*48e0*/  NOP ;  /* 0x0000000000007918 */ /* 0x000fe20000000000 */
[----:B------:R-:W-:Y:S05]  /*48f0*/  EXIT ;  /* 0x000000000000794d */ /* 0x000fea0003800000 */
.L_x_53:
[----:B------:R-:W2:Y:S01]  /*4900*/  LDCU UR5, c[0x0][0x384] ;  /* 0x00007080ff0577ac */ /* 0x000ea20008000800 */
[----:B------:R-:W-:Y:S02]  /*4910*/  UISETP.NE.OR UP0, UPT, UR18, 0x3, !UP3 ;  /* 0x000000031200788c */ /* 0x000fe4000df05670 */
[----:B--2---:R-:W-:-:S07]  /*4920*/  UIADD3 UR5, UPT, UPT, UR5, 0x7f, URZ ;  /* 0x0000007f05057890 */ /* 0x004fce000fffe0ff */
[----:B------:R-:W-:Y:S05]  /*4930*/  BRA.U UP0, `(.L_x_82) ;  /* 0x0000001500807547 */ /* 0x000fea000b800000 */
[----:B------:R-:W-:Y:S01]  /*4940*/  USHF.R.S32.HI UR4, URZ, 0x1f, UR5 ;  /* 0x0000001fff047899 */ /* 0x000fe20008011405 */
[----:B------:R-:W2:Y:S01]  /*4950*/  S2UR UR12, SR_CgaCtaId ;  /* 0x00000000000c79c3 */ /* 0x000ea20000008800 */
[----:B------:R-:W3:Y:S01]  /*4960*/  LDCU UR49, c[0x0][0x370] ;  /* 0x00006e00ff3177ac */ /* 0x000ee20008000800 */
[----:B------:R-:W-:Y:S02]  /*4970*/  HFMA2 R10, -RZ, RZ, 0, 5.9604644775390625e-08 ;  /* 0x00000001ff0a7431 */ /* 0x000fe400000001ff */
[----:B------:R-:W-:Y:S01]  /*4980*/  IMAD.MOV.U32 R8, RZ, RZ, RZ ;  /* 0x000000ffff087224 */ /* 0x000fe200078e00ff */
[----:B------:R-:W-:Y:S01]  /*4990*/  ULEA.HI UR4, UR4, UR5, URZ, 0x7 ;  /* 0x0000000504047291 */ /* 0x000fe2000f8f38ff */
[----:B------:R-:W3:Y:S02]  /*49a0*/  LDCU.128 UR44, c[0x0][0xb10] ;  /* 0x00016200ff2c77ac */ /* 0x000ee40008000c00 */
[----:B------:R-:W4:Y:S01]  /*49b0*/  LDC.64 R14, c[0x0][0x348] ;  /* 0x0000d200ff0e7b82 */ /* 0x000f220000000a00 */
[----:B------:R-:W-:Y:S01]  /*49c0*/  USHF.R.S32.HI UR40, URZ, 0x7, UR4 ;  /* 0x00000007ff287899 */ /* 0x000fe20008011404 */
[----:B------:R-:W1:Y:S05]  /*49d0*/  LDCU UR48, c[0x0][0x374] ;  /* 0x00006e80ff3077ac */ /* 0x000e6a0008000800 */
[----:B------:R-:W-:Y:S01]  /*49e0*/  IMAD.U32 R2, RZ, RZ, UR40 ;  /* 0x00000028ff027e24 */ /* 0x000fe2000f8e00ff */
[----:B------:R-:W2:Y:S04]  /*49f0*/  LDCU.64 UR4, c[0x0][0x888] ;  /* 0x00011100ff0477ac */ /* 0x000ea80008000a00 */
[----:B------:R-:W-:Y:S01]  /*4a00*/  IABS R0, R2 ;  /* 0x0000000200007213 */ /* 0x000fe20000000000 */
[----:B------:R-:W1:Y:S03]  /*4a10*/  LDCU.64 UR42, c[0x0][0x890] ;  /* 0x00011200ff2a77ac */ /* 0x000e660008000a00 */
[----:B------:R-:W-:Y:S01]  /*4a20*/  R2UR UR38, R0 ;  /* 0x00000000002672ca */ /* 0x000fe200000e0000 */
[----:B------:R-:W4:Y:S01]  /*4a30*/  LDCU UR30, c[0x0][0xb0c] ;  /* 0x00016180ff1e77ac */ /* 0x000f220008000800 */
[----:B------:R-:W4:Y:S01]  /*4a40*/  LDCU UR62, c[0x0][0xb20] ;  /* 0x00016400ff3e77ac */ /* 0x000f220008000800 */
[----:B------:R-:W4:Y:S10]  /*4a50*/  LDCU UR41, c[0x0][0x388] ;  /* 0x00007100ff2977ac */ /* 0x000f340008000800 */
[----:B------:R-:W4:Y:S01]  /*4a60*/  I2F.RP R3, UR38 ;  /* 0x0000002600037d06 */ /* 0x000f220008209400 */
[----:B--2---:R-:W-:Y:S01]  /*4a70*/  UISETP.NE.U32.AND UP0, UPT, UR4, URZ, UPT ;  /* 0x000000ff0400728c */ /* 0x004fe2000bf05070 */
[----:B------:R-:W2:Y:S03]  /*4a80*/  LDCU UR4, c[0x0][0xb30] ;  /* 0x00016600ff0477ac */ /* 0x000ea60008000800 */
[----:B------:R-:W-:Y:S01]  /*4a90*/  UISETP.NE.AND.EX UP0, UPT, UR5, URZ, UPT, UP0 ;  /* 0x000000ff0500728c */ /* 0x000fe2000bf05300 */
[----:B------:R-:W-:Y:S01]  /*4aa0*/  UMOV UR31, 0x400 ;  /* 0x00000400001f7882 */ /* 0x000fe20000000000 */
[----:B---3--:R-:W-:-:S02]  /*4ab0*/  UIMAD.WIDE.U32 UR8, UR49, UR44, URZ ;  /* 0x0000002c310872a5 */ /* 0x008fc4000f8e00ff */
[----:B-1----:R-:W-:Y:S01]  /*4ac0*/  UIMAD.WIDE.U32 UR10, UR48, UR47, URZ ;  /* 0x0000002f300a72a5 */ /* 0x002fe2000f8e00ff */
[----:B------:R-:W-:Y:S01]  /*4ad0*/  UMOV UR6, URZ ;  /* 0x000000ff00067c82 */ /* 0x000fe20008000000 */
[----:B----4-:R-:W1:Y:S01]  /*4ae0*/  MUFU.RCP R0, R3 ;  /* 0x0000000300007308 */ /* 0x010e620000001000 */
[----:B------:R-:W-:Y:S02]  /*4af0*/  ULEA UR31, UR12, UR31, 0x18 ;  /* 0x0000001f0c1f7291 */ /* 0x000fe4000f8ec0ff */
[----:B------:R-:W-:Y:S02]  /*4b00*/  UP2UR UR60, UPR, URZ, 0x1 ;  /* 0x00000001ff3c7883 */ /* 0x000fe40008000000 */
[----:B------:R-:W-:Y:S02]  /*4b10*/  UISETP.NE.AND UP0, UPT, UR39, 0x1, UPT ;  /* 0x000000012700788c */ /* 0x000fe4000bf05270 */
[----:B------:R-:W-:Y:S02]  /*4b20*/  UISETP.NE.U32.AND UP0, UPT, UR42, URZ, UPT ;  /* 0x000000ff2a00728c */ /* 0x000fe4000bf05070 */
[----:B------:R-:W-:-:S02]  /*4b30*/  UIADD3 UR56, UPT, UPT, UR31, 0x98, URZ ;  /* 0x000000981f387890 */ /* 0x000fc4000fffe0ff */
[----:B------:R-:W-:Y:S02]  /*4b40*/  UIADD3 UR54, UPT, UPT, UR31, 0xd8, URZ ;  /* 0x000000d81f367890 */ /* 0x000fe4000fffe0ff */
[----:B------:R-:W-:Y:S02]  /*4b50*/  UIADD3 UR33, UPT, UPT, UR31, 0x80, URZ ;  /* 0x000000801f217890 */ /* 0x000fe4000fffe0ff */
[----:B------:R-:W-:Y:S01]  /*4b60*/  UIADD3 UR25, UPT, UPT, UR31, 0x88, URZ ;  /* 0x000000881f197890 */ /* 0x000fe2000fffe0ff */
[----:B-1----:R-:W-:Y:S01]  /*4b70*/  VIADD R0, R0, 0xffffffe ;  /* 0x0ffffffe00007836 */ /* 0x002fe20000000000 */
[----:B------:R-:W-:Y:S02]  /*4b80*/  UIADD3 UR17, UPT, UPT, UR31, 0x90, URZ ;  /* 0x000000901f117890 */ /* 0x000fe4000fffe0ff */
[----:B------:R-:W-:Y:S01]  /*4b90*/  UISETP.GE.AND UP3, UPT, UR39, 0x1, UPT ;  /* 0x000000012700788c */ /* 0x000fe2000bf66270 */
[----:B------:R-:W-:Y:S02]  /*4ba0*/  UMOV UR53, UR9 ;  /* 0x0000000900357c82 */ /* 0x000fe40008000000 */
[----:B------:R-:W1:Y:S01]  /*4bb0*/  F2I.FTZ.U32.TRUNC.NTZ R0, R0 ;  /* 0x0000000000007305 */ /* 0x000e62000021f000 */
[----:B------:R-:W-:Y:S01]  /*4bc0*/  UMOV UR52, UR11 ;  /* 0x0000000b00347c82 */ /* 0x000fe20008000000 */
[----:B------:R-:W-:-:S02]  /*4bd0*/  UISETP.NE.AND UP3, UPT, UR30, 0x1, UPT ;  /* 0x000000011e00788c */ /* 0x000fc4000bf65270 */
[----:B------:R-:W-:Y:S02]  /*4be0*/  UISETP.NE.AND.EX UP5, UPT, UR43, URZ, UPT, UP0 ;  /* 0x000000ff2b00728c */ /* 0x000fe4000bfa5300 */
[----:B------:R-:W-:Y:S01]  /*4bf0*/  UPLOP3.LUT UP2, UPT, UPT, UPT, UPT, 0x40, 0x4 ;  /* 0x000000000004789c */ /* 0x000fe20003f4e870 */
[----:B------:R-:W3:Y:S01]  /*4c00*/  LDCU.64 UR22, c[0x0][0xb28] ;  /* 0x00016500ff1677ac */ /* 0x000ee20008000a00 */
[----:B------:R-:W-:Y:S02]  /*4c10*/  UPRMT UR56, UR12, 0x654, UR56 ;  /* 0x000006540c387896 */ /* 0x000fe40008000038 */
[----:B------:R-:W-:Y:S01]  /*4c20*/  UPRMT UR54, URZ, 0x654, UR54 ;  /* 0x00000654ff367896 */ /* 0x000fe20008000036 */
[----:B-1----:R-:W-:Y:S01]  /*4c30*/  R2UR UR7, R0 ;  /* 0x00000000000772ca */ /* 0x002fe200000e0000 */
[----:B------:R-:W-:Y:S01]  /*4c40*/  UPRMT UR59, UR12, 0x654, UR33 ;  /* 0x000006540c3b7896 */ /* 0x000fe20008000021 */
[----:B------:R-:W-:Y:S01]  /*4c50*/  IABS R0, R2 ;  /* 0x0000000200007213 */ /* 0x000fe20000000000 */
[----:B------:R-:W-:Y:S01]  /*4c60*/  UPRMT UR58, UR12, 0x654, UR25 ;  /* 0x000006540c3a7896 */ /* 0x000fe20008000019 */
[----:B------:R-:W-:Y:S01]  /*4c70*/  MOV R2, 0x2000 ;  /* 0x0000200000027802 */ /* 0x000fe20000000f00 */
[----:B------:R-:W-:-:S02]  /*4c80*/  UPRMT UR57, UR12, 0x654, UR17 ;  /* 0x000006540c397896 */ /* 0x000fc40008000011 */
[----:B------:R-:W-:Y:S01]  /*4c90*/  IMAD.MOV R0, RZ, RZ, -R0 ;  /* 0x000000ffff007224 */ /* 0x000fe200078e0a00 */
[----:B------:R-:W-:Y:S02]  /*4ca0*/  USHF.R.U32.HI UR53, URZ, UR45, UR53 ;  /* 0x0000002dff357299 */ /* 0x000fe40008011635 */
[----:B------:R-:W-:Y:S02]  /*4cb0*/  USHF.R.U32.HI UR52, URZ, UR62, UR52 ;  /* 0x0000003eff347299 */ /* 0x000fe40008011634 */
[----:B------:R-:W-:Y:S01]  /*4cc0*/  R2UR UR55, R0 ;  /* 0x00000000003772ca */ /* 0x000fe200000e0000 */
[----:B------:R-:W-:Y:S02]  /*4cd0*/  UIADD3 UR5, UPT, UPT, URZ, -UR7, URZ ;  /* 0x80000007ff057290 */ /* 0x000fe4000fffe0ff */
[----:B------:R-:W-:Y:S02]  /*4ce0*/  UISETP.NE.AND UP3, UPT, UR46, 0x1, UPT ;  /* 0x000000012e00788c */ /* 0x000fe4000bf65270 */
[----:B------:R-:W-:-:S02]  /*4cf0*/  UIMAD UR5, UR5, UR38, URZ ;  /* 0x00000026050572a4 */ /* 0x000fc4000f8e02ff */
[----:B--2---:R-:W-:Y:S02]  /*4d00*/  UISETP.NE.AND UP4, UPT, UR4, 0x1, UPT ;  /* 0x000000010400788c */ /* 0x004fe4000bf85270 */
[----:B------:R-:W-:Y:S02]  /*4d10*/  UIMAD.WIDE.U32 UR6, UR7, UR5, UR6 ;  /* 0x00000005070672a5 */ /* 0x000fe4000f8e0006 */
[----:B------:R-:W-:Y:S02]  /*4d20*/  UISETP.NE.AND UP0, UPT, UR41, URZ, UPT ;  /* 0x000000ff2900728c */ /* 0x000fe4000bf05270 */
[----:B------:R-:W-:-:S03]  /*4d30*/  UISETP.NE.AND UP6, UPT, UR40, URZ, UPT ;  /* 0x000000ff2800728c */ /* 0x000fc6000bfc5270 */
[----:B---3--:R-:W-:-:S08]  /*4d40*/  UMOV UR51, UR7 ;  /* 0x0000000700337c82 */ /* 0x008fd00008000000 */
.L_x_93:
[----:B------:R-:W-:Y:S04]  /*4d50*/  SHF.L.U32 R3, R8, 0x1f, RZ ;  /* 0x0000001f08037819 */ /* 0x000fe800000006ff */
[----:B-1----:R-:W1:Y:S02]  /*4d60*/  SYNCS.PHASECHK.TRANS64.TRYWAIT P0, [UR31+0xd0], R3 ;  /* 0x0000d003ff0075a7 */ /* 0x002e64000800111f */
[----:B-1----:R-:W-:Y:S05]  /*4d70*/  @!P0 BRA `(.L_x_83) ;  /* 0x0000006000848947 */ /* 0x002fea0003800000 */
.L_x_180:
[----:B------:R-:W2:Y:S01]  /*4d80*/  LDS.128 R4, [UR31+0x110] ;  /* 0x0001101fff047984 */ /* 0x000ea20008000c00 */
[----:B------:R-:W-:Y:S01]  /*4d90*/  UISETP.GE.AND UP0, UPT, UR39, 0x1, UPT ;  /* 0x000000012700788c */ /* 0x000fe2000bf06270 */
[----:B------:R-:W-:Y:S01]  /*4da0*/  @!PT LDS RZ, [RZ] ;  /* 0x00000000fffff984 */ /* 0x000fe20000000800 */
[----:B------:R-:W-:Y:S01]  /*4db0*/  @!PT LDS RZ, [RZ] ;  /* 0x00000000fffff984 */ /* 0x000fe20000000800 */
[----:B------:R-:W-:Y:S01]  /*4dc0*/  @!PT LDS RZ, [RZ] ;  /* 0x00000000fffff984 */ /* 0x000fe20000000800 */
[----:B------:R-:W-:Y:S01]  /*4dd0*/  @!PT LDS RZ, [RZ] ;  /* 0x00000000fffff984 */ /* 0x000fe20000000800 */
[----:B------:R3:W-:Y:S06]  /*4de0*/  MEMBAR.ALL.CTA ;  /* 0x0000000000007992 */ /* 0x0007ec0000008000 */
[----:B---3--:R-:W3:Y:S02]  /*4df0*/  FENCE.VIEW.ASYNC.S ;  /* 0x00000000000073c6 */ /* 0x008ee40000000000 */
[----:B---3--:R-:W-:Y:S01]  /*4e00*/  SYNCS.ARRIVE.TRANS64.RED.A1T0 RZ, [UR54], RZ ;  /* 0x000000ffffff79a7 */ /* 0x008fe20008100436 */
[----:B--2---:R-:W-:Y:S11]  /*4e10*/  LOP3.LUT P0, RZ, R6, 0x1, RZ, 0xc0, !PT ;  /* 0x0000000106ff7812 */ /* 0x004ff6000780c0ff */
[----:B------:R-:W-:Y:S02]  /*4e20*/  @!UPT UIADD3 URZ, UPT, UPT, URZ, URZ, URZ ;  /* 0x000000fffffff290 */ /* 0x000fe4000fffe0ff */
[----:B------:R-:W-:Y:S01]  /*4e30*/  VOTEU.ANY UP3, P0 ;  /* 0x0000000000ff7886 */ /* 0x000fe20000060100 */
[----:B------:R-:W-:Y:S11]  /*4e40*/  PLOP3.LUT P0, PT, PT, PT, UP3, 0x80, 0x8 ;  /* 0x000000000008781c */ /* 0x000ff60003f0f038 */
[----:B------:R-:W-:Y:S02]  /*4e50*/  @!UPT UIADD3 URZ, UPT, UPT, URZ, URZ, URZ ;  /* 0x000000fffffff290 */ /* 0x000fe4000fffe0ff */
[----:B-1----:R-:W-:Y:S02]  /*4e60*/  @P0 MOV R3, R4 ;  /* 0x0000000400030202 */ /* 0x002fe40000000f00 */
[----:B------:R-:W-:Y:S02]  /*4e70*/  @P0 LOP3.LUT R0, R5, 0xffff, RZ, 0xc0, !PT ;  /* 0x0000ffff05000812 */ /* 0x000fe400078ec0ff */
[----:B------:R-:W-:Y:S02]  /*4e80*/  @P0 R2UR UR5, R3 ;  /* 0x00000000030502ca */ /* 0x000fe400000e0000 */
[----:B------:R-:W-:Y:S11]  /*4e90*/  @P0 R2UR UR4, R0 ;  /* 0x00000000000402ca */ /* 0x000ff600000e0000 */
[----:B------:R-:W-:Y:S02]  /*4ea0*/  @UP3 UMOV UR15, UR5 ;  /* 0x00000005000f3c82 */ /* 0x000fe40008000000 */
[----:B------:R-:W-:Y:S01]  /*4eb0*/  @UP3 UMOV UR14, UR4 ;  /* 0x00000004000e3c82 */ /* 0x000fe20008000000 */
[----:B------:R-:W-:Y:S05]  /*4ec0*/  BRA.U !UP0, `(.L_x_84) ;  /* 0x0000000108c07547 */ /* 0x000fea000b800000 */
[----:B------:R-:W-:Y:S02]  /*4ed0*/  UIMAD.WIDE.U32 UR8, UR14, UR47, URZ ;  /* 0x0000002f0e0872a5 */ /* 0x000fe4000f8e00ff */
[----:B------:R-:W-:Y:S02]  /*4ee0*/  UP2UR UR16, UPR, URZ, 0x4 ;  /* 0x00000004ff107883 */ /* 0x000fe40008000000 */
[----:B------:R-:W-:Y:S02]  /*4ef0*/  UISETP.NE.AND UP2, UPT, UR46, 0x1, UPT ;  /* 0x000000012e00788c */ /* 0x000fe4000bf45270 */
[----:B------:R-:W-:Y:S02]  /*4f00*/  UIMAD.WIDE.U32 UR10, UR15, UR44, URZ ;  /* 0x0000002c0f0a72a5 */ /* 0x000fe4000f8e00ff */
[----:B------:R-:W-:Y:S02]  /*4f10*/  USEL UR4, UR48, UR52, !UP2 ;  /* 0x0000003430047287 */ /* 0x000fe4000d000000 */
[----:B------:R-:W-:Y:S02]  /*4f20*/  UISETP.NE.AND UP0, UPT, UR30, 0x1, UPT ;  /* 0x000000011e00788c */ /* 0x000fe4000bf05270 */
[----:B------:R-:W-:Y:S02]  /*4f30*/  UP2UR UR21, UPR, URZ, 0x2 ;  /* 0x00000002ff157883 */ /* 0x000fe40008000000 */
[----:B------:R-:W-:Y:S02]  /*4f40*/  UISETP.NE.AND UP1, UPT, UR39, 0x1, UPT ;  /* 0x000000012700788c */ /* 0x000fe4000bf25270 */
[----:B------:R-:W-:Y:S02]  /*4f50*/  UIMAD.WIDE.U32 UR12, UR4, UR22, URZ ;  /* 0x00000016040c72a5 */ /* 0x000fe4000f8e00ff */
[----:B------:R-:W-:Y:S01]  /*4f60*/  USEL UR7, UR49, UR53, !UP0 ;  /* 0x0000003531077287 */ /* 0x000fe2000c000000 */
[----:B------:R-:W-:Y:S02]  /*4f70*/  UMOV UR5, UR9 ;  /* 0x0000000900057c82 */ /* 0x000fe40008000000 */
[----:B------:R-:W-:Y:S02]  /*4f80*/  USHF.R.U32.HI UR6, URZ, UR62, UR5 ;  /* 0x0000003eff067299 */ /* 0x000fe40008011605 */
[----:B------:R-:W-:Y:S02]  /*4f90*/  UIMAD.WIDE.U32 UR18, UR7, UR22, URZ ;  /* 0x00000016071272a5 */ /* 0x000fe4000f8e00ff */
[----:B------:R-:W-:Y:S02]  /*4fa0*/  USEL UR6, UR14, UR6, !UP2 ;  /* 0x000000060e067287 */ /* 0x000fe4000d000000 */
[----:B------:R-:W-:Y:S01]  /*4fb0*/  UISETP.NE.AND UP2, UPT, UR16, URZ, UPT ;  /* 0x000000ff1000728c */ /* 0x000fe2000bf45270 */
[----:B------:R-:W-:Y:S01]  /*4fc0*/  UMOV UR5, UR11 ;  /* 0x0000000b00057c82 */ /* 0x000fe20008000000 */
[----:B------:R-:W-:Y:S02]  /*4fd0*/  UIMAD.WIDE.U32 UR10, UR6, UR22, URZ ;  /* 0x00000016060a72a5 */ /* 0x000fe4000f8e00ff */
[----:B------:R-:W-:Y:S03]  /*4fe0*/  USHF.R.U32.HI UR8, URZ, UR45, UR5 ;  /* 0x0000002dff087299 */ /* 0x000fe60008011605 */
[----:B------:R-:W-:Y:S02]  /*4ff0*/  UMOV UR5, UR13 ;  /* 0x0000000d00057c82 */ /* 0x000fe40008000000 */
[----:B------:R-:W-:Y:S03]  /*5000*/  @UP1 USHF.R.U32.HI UR4, URZ, UR23, UR5 ;  /* 0x00000017ff041299 */ /* 0x000fe60008011605 */
[----:B------:R-:W-:Y:S01]  /*5010*/  UMOV UR5, UR19 ;  /* 0x0000001300057c82 */ /* 0x000fe20008000000 */
[----:B------:R-:W-:Y:S02]  /*5020*/  UIMAD UR4, UR39, UR4, URZ ;  /* 0x00000004270472a4 */ /* 0x000fe4000f8e02ff */
[----:B------:R-:W-:Y:S02]  /*5030*/  @UP1 USHF.R.U32.HI UR7, URZ, UR23, UR5 ;  /* 0x00000017ff071299 */ /* 0x000fe40008011605 */
[----:B------:R-:W-:Y:S02]  /*5040*/  USEL UR5, UR15, UR8, !UP0 ;  /* 0x000000080f057287 */ /* 0x000fe4000c000000 */
[----:B------:R-:W-:Y:S02]  /*5050*/  UIMAD UR8, UR39, UR7, URZ ;  /* 0x00000007270872a4 */ /* 0x000fe4000f8e02ff */
[----:B------:R-:W-:Y:S03]  /*5060*/  UISETP.GE.AND UP0, UPT, UR6, UR4, UPT ;  /* 0x000000040600728c */ /* 0x000fe6000bf06270 */
[----:B------:R-:W-:Y:S01]  /*5070*/  UMOV UR4, UR11 ;  /* 0x0000000b00047c82 */ /* 0x000fe20008000000 */
[----:B------:R-:W-:Y:S02]  /*5080*/  UISETP.GE.OR UP0, UPT, UR5, UR8, UP0 ;  /* 0x000000080500728c */ /* 0x000fe40008706670 */
[----:B------:R-:W-:Y:S02]  /*5090*/  USHF.R.U32.HI UR4, URZ, UR23, UR4 ;  /* 0x00000017ff047299 */ /* 0x000fe40008011604 */
[----:B------:R-:W-:Y:S02]  /*50a0*/  UIMAD.WIDE.U32 UR8, UR5, UR22, URZ ;  /* 0x00000016050872a5 */ /* 0x000fe4000f8e00ff */
[----:B------:R-:W-:Y:S04]  /*50b0*/  USEL UR10, UR6, UR4, !UP1 ;  /* 0x00000004060a7287 */ /* 0x000fe8000c800000 */
[----:B------:R-:W-:Y:S01]  /*50c0*/  UIADD3 UR11, UPT, UPT, -UR10, URZ, URZ ;  /* 0x000000ff0a0b7290 */ /* 0x000fe2000fffe1ff */
[----:B------:R-:W-:Y:S02]  /*50d0*/  @!UP0 UMOV UR4, UR9 ;  /* 0x0000000900048c82 */ /* 0x000fe40008000000 */
[----:B------:R-:W-:Y:S02]  /*50e0*/  @!UP0 USHF.R.U32.HI UR4, URZ, UR23, UR4 ;  /* 0x00000017ff048299 */ /* 0x000fe40008011604 */
[----:B------:R-:W-:Y:S02]  /*50f0*/  UIMAD UR8, UR39, UR11, UR6 ;  /* 0x0000000b270872a4 */ /* 0x000fe4000f8e0206 */
[----:B------:R-:W-:Y:S02]  /*5100*/  @!UP0 USEL UR4, UR5, UR4, !UP1 ;  /* 0x0000000405048287 */ /* 0x000fe4000c800000 */
[----:B------:R-:W-:Y:S02]  /*5110*/  UISETP.NE.AND UP1, UPT, UR21, URZ, UPT ;  /* 0x000000ff1500728c */ /* 0x000fe4000bf25270 */
[----:B------:R-:W-:Y:S02]  /*5120*/  @!UP0 UIMAD UR8, UR7, UR8, UR4 ;  /* 0x00000008070882a4 */ /* 0x000fe4000f8e0204 */
[----:B------:R-:W-:Y:S02]  /*5130*/  @!UP0 UIADD3 UR9, UPT, UPT, UR10, -UR4, URZ ;  /* 0x800000040a098290 */ /* 0x000fe4000fffe0ff */
[----:B------:R-:W-:Y:S02]  /*5140*/  UIADD3 UR4, UPT, UPT, -UR5, URZ, URZ ;  /* 0x000000ff05047290 */ /* 0x000fe4000fffe1ff */
[----:B------:R-:W-:Y:S02]  /*5150*/  UIADD3 UR7, UPT, UPT, -UR6, URZ, URZ ;  /* 0x000000ff06077290 */ /* 0x000fe4000fffe1ff */
[----:B------:R-:W-:Y:S02]  /*5160*/  @!UP0 UIMAD UR6, UR9, UR39, UR5 ;  /* 0x00000027090682a4 */ /* 0x000fe4000f8e0205 */
[----:B------:R-:W-:Y:S02]  /*5170*/  UIMAD UR15, UR30, UR4, UR15 ;  /* 0x000000041e0f72a4 */ /* 0x000fe4000f8e020f */
[----:B------:R-:W-:Y:S01]  /*5180*/  UIMAD UR4, UR46, UR7, UR14 ;  /* 0x000000072e0472a4 */ /* 0x000fe2000f8e020e */
[----:B------:R-:W-:Y:S02]  /*5190*/  @!UP0 UMOV UR5, UR8 ;  /* 0x0000000800058c82 */ /* 0x000fe40008000000 */
[----:B------:R-:W-:Y:S02]  /*51a0*/  UIMAD UR15, UR5, UR30, UR15 ;  /* 0x0000001e050f72a4 */ /* 0x000fe4000f8e020f */
[----:B------:R-:W-:Y:S11]  /*51b0*/  UIMAD UR14, UR6, UR46, UR4 ;  /* 0x0000002e060e72a4 */ /* 0x000ff6000f8e0204 */
[----:B------:R-:W-:Y:S01]  /*51c0*/  @!UPT UIADD3 URZ, UPT, UPT, URZ, URZ, URZ ;  /* 0x000000fffffff290 */ /* 0x000fe2000fffe0ff */
.L_x_84:
[----:B------:R-:W1:Y:S01]  /*51d0*/  @!UP4 LDCU.128 UR8, c[0x0][0xb10] ;  /* 0x00016200ff08c7ac */ /* 0x000e620008000c00 */
[----:B------:R-:W-:Y:S04]  /*51e0*/  MOV R0, UR20 ;  /* 0x0000001400007c02 */ /* 0x000fe80008000f00 */
[----:B------:R-:W-:Y:S01]  /*51f0*/  IABS R0, R0 ;  /* 0x0000000000007213 */ /* 0x000fe20000000000 */
[----:B------:R-:W2:Y:S01]  /*5200*/  @!UP4 LDCU UR5, c[0x0][0xb0c] ;  /* 0x00016180ff05c7ac */ /* 0x000ea20008000800 */
[----:B------:R-:W3:Y:S01]  /*5210*/  @!UP4 LDCU UR4, c[0x0][0xb20] ;  /* 0x00016400ff04c7ac */ /* 0x000ee20008000800 */
[----:B-1----:R-:W-:Y:S04]  /*5220*/  UIMAD.WIDE.U32 UR6, UR15, UR8, URZ ;  /* 0x000000080f0672a5 */ /* 0x002fe8000f8e00ff */
[----:B------:R-:W-:Y:S02]  /*5230*/  @!UP4 USHF.R.U32.HI UR7, URZ, UR9, UR7 ;  /* 0x00000009ff07c299 */ /* 0x000fe40008011607 */
[----:B------:R-:W-:Y:S02]  /*5240*/  UIMAD.WIDE.U32 UR8, UR14, UR11, URZ ;  /* 0x0000000b0e0872a5 */ /* 0x000fe4000f8e00ff */
[----:B--2---:R-:W-:Y:S04]  /*5250*/  @!UP4 UISETP.NE.AND UP0, UPT, UR5, 0x1, UPT ;  /* 0x000000010500c88c */ /* 0x004fe8000bf05270 */
[----:B------:R-:W-:Y:S02]  /*5260*/  @!UP4 USEL UR7, UR15, UR7, !UP0 ;  /* 0x000000070f07c287 */ /* 0x000fe4000c000000 */
[----:B------:R-:W-:Y:S01]  /*5270*/  @!UP4 UISETP.NE.AND UP0, UPT, UR10, 0x1, UPT ;  /* 0x000000010a00c88c */ /* 0x000fe2000bf05270 */
[----:B------:R-:W-:Y:S02]  /*5280*/  @!UP4 UMOV UR6, UR9 ;  /* 0x000000090006cc82 */ /* 0x000fe40008000000 */
[----:B---3--:R-:W-:Y:S04]  /*5290*/  @!UP4 USHF.R.U32.HI UR6, URZ, UR4, UR6 ;  /* 0x00000004ff06c299 */ /* 0x008fe80008011606 */
[----:B------:R-:W-:Y:S04]  /*52a0*/  @!UP4 USEL UR6, UR14, UR6, !UP0 ;  /* 0x000000060e06c287 */ /* 0x000fe8000c000000 */
[----:B------:R-:W-:Y:S02]  /*52b0*/  @!UP4 UIADD3 UR4, UPT, UPT, -UR7, UR6, URZ ;  /* 0x000000060704c290 */ /* 0x000fe4000fffe1ff */
[----:B------:R-:W-:Y:S02]  /*52c0*/  @!UP4 UIADD3 UR6, UPT, UPT, UR7, -UR6, URZ ;  /* 0x800000060706c290 */ /* 0x000fe4000fffe0ff */
[----:B------:R-:W-:Y:S02]  /*52d0*/  @!UP4 UIMAD UR15, UR4, UR5, UR15 ;  /* 0x00000005040fc2a4 */ /* 0x000fe4000f8e020f */
[----:B------:R-:W-:Y:S01]  /*52e0*/  @!UP4 UIMAD UR14, UR6, UR10, UR14 ;  /* 0x0000000a060ec2a4 */ /* 0x000fe2000f8e020e */
[----:B------:R-:W-:Y:S11]  /*52f0*/  BRA.U UP2, `(.L_x_85) ;  /* 0x0000000102107547 */ /* 0x000ff6000b800000 */
[----:B------:R-:W-:Y:S04]  /*5300*/  MOV R3, UR61 ;  /* 0x0000003d00037c02 */ /* 0x000fe80008000f00 */
[----:B------:R-:W-:Y:S04]  /*5310*/  SHF.L.U32 R12, R3, 0x1f, RZ ;  /* 0x0000001f030c7819 */ /* 0x000fe800000006ff */
[----:B------:R-:W1:Y:S02]  /*5320*/  SYNCS.PHASECHK.TRANS64.TRYWAIT P1, [UR31+0xc8], R12 ;  /* 0x0000c80cff0075a7 */ /* 0x000e64000802111f */
[----:B-1----:R-:W-:Y:S05]  /*5330*/  @!P1 BRA `(.L_x_86) ;  /* 0x0000005c002c9947 */ /* 0x002fea0003800000 */
.L_x_85:
[----:B------:R-:W-:Y:S01]  /*5340*/  UISETP.NE.AND UP2, UPT, UR41, URZ, UPT ;  /* 0x000000ff2900728c */ /* 0x000fe2000bf45270 */
[----:B------:R-:W-:Y:S01]  /*5350*/  R2UR UR4, R0 ;  /* 0x00000000000472ca */ /* 0x000fe200000e0000 */
[----:B------:R-:W-:Y:S01]  /*5360*/  USHF.L.U32 UR35, UR24, 0x7, URZ ;  /* 0x0000000718237899 */ /* 0x000fe200080006ff */
[----:B------:R-:W-:Y:S05]  /*5370*/  IMAD.U32 R0, RZ, RZ, UR41 ;  /* 0x00000029ff007e24 */ /* 0x000fea000f8e00ff */
[----:B------:R-:W-:Y:S04]  /*5380*/  IABS R9, R0 ;  /* 0x0000000000097213 */ /* 0x000fe80000000000 */
[----:B------:R-:W2:Y:S02]  /*5390*/  I2F.RP R16, R9 ;  /* 0x0000000900107306 */ /* 0x000ea40000209400 */
[----:B------:R-:W-:Y:S07]  /*53a0*/  UIMAD.WIDE.U32 UR6, UR51, UR4, URZ ;  /* 0x00000004330672a5 */ /* 0x000fee000f8e00ff */
[----:B------:R-:W-:Y:S02]  /*53b0*/  UMOV UR36, UR7 ;  /* 0x0000000700247c82 */ /* 0x000fe40008000000 */
[----:B------:R-:W-:Y:S04]  /*53c0*/  UIMAD UR4, UR36, UR55, UR4 ;  /* 0x00000037240472a4 */ /* 0x000fe8000f8e0204 */
[----:B------:R-:W-:Y:S01]  /*53d0*/  UISETP.GT.U32.AND UP0, UPT, UR38, UR4, UPT ;  /* 0x000000042600728c */ /* 0x000fe2000bf04070 */
[----:B--2---:R-:W2:Y:S10]  /*53e0*/  MUFU.RCP R0, R16 ;  /* 0x0000001000007308 */ /* 0x004eb40000001000 */
[----:B------:R-:W-:Y:S02]  /*53f0*/  @!UP0 UIADD3 UR4, UPT, UPT, UR4, -UR38, URZ ;  /* 0x8000002604048290 */ /* 0x000fe4000fffe0ff */
[----:B------:R-:W-:Y:S02]  /*5400*/  @!UP0 UIADD3 UR36, UPT, UPT, UR36, 0x1, URZ ;  /* 0x0000000124248890 */ /* 0x000fe4000fffe0ff */
[----:B------:R-:W-:Y:S02]  /*5410*/  UISETP.GE.U32.AND UP0, UPT, UR4, UR38, UPT ;  /* 0x000000260400728c */ /* 0x000fe4000bf06070 */
[----:B------:R-:W-:Y:S01]  /*5420*/  ULOP3.LUT UR4, UR20, UR40, URZ, 0x3c, !UPT ;  /* 0x0000002814047292 */ /* 0x000fe2000f8e3cff */
[----:B--2---:R-:W-:Y:S04]  /*5430*/  VIADD R11, R0, 0xffffffe ;  /* 0x0ffffffe000b7836 */ /* 0x004fe80000000000 */
[----:B------:R-:W1:Y:S04]  /*5440*/  F2I.FTZ.U32.TRUNC.NTZ R13, R11 ;  /* 0x0000000b000d7305 */ /* 0x000e68000021f000 */
[----:B------:R-:W-:Y:S02]  /*5450*/  @UP0 UIADD3 UR36, UPT, UPT, UR36, 0x1, URZ ;  /* 0x0000000124240890 */ /* 0x000fe4000fffe0ff */
[----:B------:R-:W-:Y:S01]  /*5460*/  UISETP.GE.AND UP0, UPT, UR4, URZ, UPT ;  /* 0x000000ff0400728c */ /* 0x000fe2000bf06270 */
[--C-:B-1----:R-:W-:Y:S10]  /*5470*/  IMAD.MOV R12, RZ, RZ, -R13.reuse ;  /* 0x000000ffff0c7224 */ /* 0x102ff400078e0a0d */
[----:B------:R-:W-:Y:S02]  /*5480*/  @!UP0 UIADD3 UR36, UPT, UPT, -UR36, URZ, URZ ;  /* 0x000000ff24248290 */ /* 0x000fe4000fffe1ff */
[----:B------:R-:W-:Y:S01]  /*5490*/  @!UP6 ULOP3.LUT UR36, URZ, UR40, URZ, 0x33, !UPT ;  /* 0x00000028ff24e292 */ /* 0x000fe2000f8e33ff */
[----:B------:R-:W-:Y:S02]  /*54a0*/  IMAD R3, R12, R9, RZ ;  /* 0x000000090c037224 */ /* 0x000fe400078e02ff */
[----:B------:R-:W-:Y:S01]  /*54b0*/  IMAD.MOV.U32 R12, RZ, RZ, RZ ;  /* 0x000000ffff0c7224 */ /* 0x000fe200078e00ff */
[----:B------:R-:W-:Y:S02]  /*54c0*/  ULOP3.LUT UR4, UR36, UR41, URZ, 0x3c, !UPT ;  /* 0x0000002924047292 */ /* 0x000fe4000f8e3cff */
[----:B------:R-:W-:Y:S01]  /*54d0*/  MOV R0, UR36 ;  /* 0x0000002400007c02 */ /* 0x000fe20008000f00 */
[----:B------:R-:W-:Y:S01]  /*54e0*/  IMAD.HI.U32 R13, R13, R3, R12 ;  /* 0x000000030d0d7227 */ /* 0x000fe200078e000c */
[----:B------:R-:W-:Y:S02]  /*54f0*/  UISETP.GE.AND UP0, UPT, UR4, URZ, UPT ;  /* 0x000000ff0400728c */ /* 0x000fe4000bf06270 */
[----:B------:R-:W-:Y:S01]  /*5500*/  IABS R0, R0 ;  /* 0x0000000000007213 */ /* 0x000fe20000000000 */
[----:B------:R-:W-:Y:S04]  /*5510*/  UIADD3 UR4, UPT, UPT, -UR36, URZ, URZ ;  /* 0x000000ff24047290 */ /* 0x000fe8000fffe1ff */
[----:B------:R-:W-:Y:S01]  /*5520*/  IMAD.HI.U32 R13, R13, R0, RZ ;  /* 0x000000000d0d7227 */ /* 0x000fe200078e00ff */
[----:B------:R-:W-:Y:S03]  /*5530*/  UIMAD UR4, UR40, UR4, UR20 ;  /* 0x00000004280472a4 */ /* 0x000fe6000f8e0214 */
[----:B------:R-:W-:Y:S01]  /*5540*/  IMAD.MOV R3, RZ, RZ, -R13 ;  /* 0x000000ffff037224 */ /* 0x000fe200078e0a0d */
[----:B------:R-:W-:Y:S03]  /*5550*/  USHF.L.U32 UR34, UR4, 0x7, URZ ;  /* 0x0000000704227899 */ /* 0x000fe600080006ff */
[C---:B------:R-:W-:Y:S05]  /*5560*/  IMAD R0, R9.reuse, R3, R0 ;  /* 0x0000000309007224 */ /* 0x040fea00078e0200 */
[----:B------:R-:W-:Y:S11]  /*5570*/  ISETP.GT.U32.AND P1, PT, R9, R0, PT ;  /* 0x000000000900720c */ /* 0x000ff60003f24070 */
[----:B------:R-:W-:Y:S02]  /*5580*/  @!UPT UIADD3 URZ, UPT, UPT, URZ, URZ, URZ ;  /* 0x000000fffffff290 */ /* 0x000fe4000fffe0ff */
[-C--:B------:R-:W-:Y:S01]  /*5590*/  @!P1 IADD3 R0, PT, PT, R0, -R9.reuse, RZ ;  /* 0x8000000900009210 */ /* 0x080fe20007ffe0ff */
[----:B------:R-:W-:Y:S01]  /*55a0*/  @!P1 VIADD R13, R13, 0x1 ;  /* 0x000000010d0d9836 */ /* 0x000fe20000000000 */
[----:B------:R-:W-:Y:S02]  /*55b0*/  ISETP.NE.U32.AND P1, PT, RZ, UR42, PT ;  /* 0x0000002aff007c0c */ /* 0x000fe4000bf25070 */
[----:B------:R-:W-:Y:S02]  /*55c0*/  ISETP.GE.U32.AND P2, PT, R0, R9, PT ;  /* 0x000000090000720c */ /* 0x000fe40003f46070 */
[----:B------:R-:W-:Y:S02]  /*55d0*/  ISETP.NE.AND.EX P1, PT, RZ, UR43, PT, P1 ;  /* 0x0000002bff007c0c */ /* 0x000fe4000bf25310 */
[----:B------:R-:W-:Y:S09]  /*55e0*/  SHF.L.U32 R9, R10, 0x1f, RZ ;  /* 0x0000001f0a097819 */ /* 0x000ff200000006ff */
[----:B------:R-:W-:Y:S04]  /*55f0*/  @P2 IADD3 R13, PT, PT, R13, 0x1, RZ ;  /* 0x000000010d0d2810 */ /* 0x000fe80007ffe0ff */
[----:B------:R-:W-:Y:S11]  /*5600*/  R2UR UR37, R13 ;  /* 0x000000000d2572ca */ /* 0x000ff600000e0000 */
[----:B------:R-:W-:Y:S02]  /*5610*/  @!UPT UIADD3 URZ, UPT, UPT, URZ, URZ, URZ ;  /* 0x000000fffffff290 */ /* 0x000fe4000fffe0ff */
[----:B------:R-:W-:Y:S02]  /*5620*/  @!UP0 UIADD3 UR37, UPT, UPT, -UR37, URZ, URZ ;  /* 0x000000ff25258290 */ /* 0x000fe4000fffe1ff */
[----:B------:R-:W-:Y:S04]  /*5630*/  @!UP2 ULOP3.LUT UR37, URZ, UR41, URZ, 0x33, !UPT ;  /* 0x00000029ff25a292 */ /* 0x000fe8000f8e33ff */
[----:B------:R-:W-:Y:S04]  /*5640*/  UIADD3 UR5, UPT, UPT, -UR37, URZ, URZ ;  /* 0x000000ff25057290 */ /* 0x000fe8000fffe1ff */
[----:B------:R-:W-:Y:S01]  /*5650*/  UIMAD UR36, UR41, UR5, UR36 ;  /* 0x00000005292472a4 */ /* 0x000fe2000f8e0224 */
[----:B------:R-:W-:Y:S11]  /*5660*/  BRA.U !UP5, `(.L_x_87) ;  /* 0x000000010d387547 */ /* 0x000ff6000b800000 */
[----:B------:R-:W-:Y:S01]  /*5670*/  UISETP.NE.AND UP1, UPT, UR60, URZ, UPT ;  /* 0x000000ff3c00728c */ /* 0x000fe2000bf25270 */
[----:B------:R-:W-:Y:S01]  /*5680*/  HFMA2 R0, -RZ, RZ, 0, 5.9604644775390625e-08 ;  /* 0x00000001ff007431 */ /* 0x000fe200000001ff */
[----:B------:R-:W1:Y:S01]  /*5690*/  LDCU.64 UR8, c[0x0][0x358] ;  /* 0x00006b00ff0877ac */ /* 0x000e620008000a00 */
[----:B------:R-:W-:Y:S03]  /*56a0*/  IMAD.MOV.U32 R87, RZ, RZ, 0x1 ;  /* 0x00000001ff577424 */ /* 0x000fe600078e00ff */
[----:B------:R-:W-:Y:S05]  /*56b0*/  PLOP3.LUT P2, PT, PT, PT, UP1, 0x80, 0x8 ;  /* 0x000000000008781c */ /* 0x000fea0003f4f018 */
[----:B------:R-:W2:Y:S01]  /*56c0*/  @UP1 LDCU.64 UR4, c[0x0][0x888] ;  /* 0x00011100ff0417ac */ /* 0x000ea20008000a00 */
[----:B------:R-:W-:Y:S07]  /*56d0*/  @UP1 UIMAD UR6, UR50, UR42, URZ ;  /* 0x0000002a320612a4 */ /* 0x000fee000f8e02ff */
[----:B------:R-:W-:Y:S01]  /*56e0*/  @!P2 PRMT R87, R0, 0x7610, R87 ;  /* 0x000076100057a816 */ /* 0x000fe20000000057 */
[----:B--2---:R-:W-:Y:S06]  /*56f0*/  @UP1 UIMAD.WIDE UR4, UR6, 0x4, UR4 ;  /* 0x00000004060418a5 */ /* 0x004fec000f8e0204 */
[----:B------:R-:W-:Y:S01]  /*5700*/  IMAD.U32 R12, RZ, RZ, UR4 ;  /* 0x00000004ff0c7e24 */ /* 0x000fe2000f8e00ff */
[----:B------:R-:W-:Y:S04]  /*5710*/  MOV R13, UR5 ;  /* 0x00000005000d7c02 */ /* 0x000fe80008000f00 */
[----:B------:R-:W2:Y:S01]  /*5720*/  @!UP1 LDCU UR4, c[0x0][0x880] ;  /* 0x00011000ff0497ac */ /* 0x000ea20008000800 */
[----:B-1---5:R1:W5:Y:S02]  /*5730*/  @P2 LDG.E R41, desc[UR8][R12.64] ;  /* 0x000000080c292981 */ /* 0x022364000c1e1900 */
[----:B-12---:R-:W-:Y:S07]  /*5740*/  @!P2 IMAD.U32 R41, RZ, RZ, UR4 ;  /* 0x00000004ff29ae24 */ /* 0x006fee000f8e00ff */
.L_x_87:
[----:B-----5:R-:W-:Y:S01]  /*5750*/  @!P1 FSETP.EQ.AND P3, PT, R41, RZ, PT ;  /* 0x000000ff2900920b */ /* 0x020fe20003f62000 */
[----:B------:R-:W-:Y:S01]  /*5760*/  @!UPT UIADD3 URZ, UPT, UPT, URZ, URZ, URZ ;  /* 0x000000fffffff290 */ /* 0x000fe2000fffe0ff */
[----:B------:R-:W-:Y:S11]  /*5770*/  @!P1 BRA `(.L_x_88) ;  /* 0x0000000000149947 */ /* 0x000ff60003800000 */
[----:B------:R-:W-:Y:S02]  /*5780*/  LOP3.LUT P1, RZ, R87, 0xff, RZ, 0xc0, !PT ;  /* 0x000000ff57ff7812 */ /* 0x000fe4000782c0ff */
[----:B------:R-:W-:Y:S04]  /*5790*/  PLOP3.LUT P3, PT, PT, PT, UP1, 0x80, 0x8 ;  /* 0x000000000008781c */ /* 0x000fe80003f6f018 */
[----:B------:R-:W-:Y:S07]  /*57a0*/  PLOP3.LUT P3, PT, P3, PT, PT, 0x8, 0x80 ;  /* 0x000000000080781c */ /* 0x000fee0001f6e170 */
[----:B------:R-:W-:Y:S11]  /*57b0*/  @P1 FSETP.EQ.AND P3, PT, R41, RZ, PT ;  /* 0x000000ff2900120b */ /* 0x000ff60003f62000 */
[----:B------:R-:W-:Y:S02]  /*57c0*/  @!UPT UIADD3 URZ, UPT, UPT, URZ, URZ, URZ ;  /* 0x000000fffffff290 */ /* 0x000fe4000fffe0ff */
.L_x_88:
[----:B------:R-:W1:Y:S01]  /*57d0*/  SYNCS.PHASECHK.TRANS64.TRYWAIT P1, [UR31+0xa0], R9 ;  /* 0x0000a009ff0075a7 */ /* 0x000e62000802111f */
[----:B------:R-:W-:Y:S04]  /*57e0*/  ELECT P2, URZ, PT ;  /* 0x0000000000ff782f */ /* 0x000fe80003840000 */
[----:B------:R-:W-:Y:S01]  /*57f0*/  PLOP3.LUT P2, PT, P3, P2, PT, 0xf2, 0x2f ;  /* 0x00000000002f781c */ /* 0x000fe20001f45e72 */
[----:B------:R-:W-:Y:S01]  /*5800*/  @!UPT UIADD3 URZ, UPT, UPT, URZ, URZ, URZ ;  /* 0x000000fffffff290 */ /* 0x000fe2000fffe0ff */
[----:B-1----:R-:W-:Y:S11]  /*5810*/  @!P1 BRA `(.L_x_89) ;  /* 0x00000058000c9947 */ /* 0x002ff60003800000 */
.L_x_183:
[----:B------:R-:W-:Y:S01]  /*5820*/  @!P2 IADD3 R3, P1, PT, R14, 0x580, RZ ;  /* 0x000005800e03a810 */ /* 0x000fe20007f3e0ff */
[----:B------:R-:W-:Y:S01]  /*5830*/  VOTEU.ALL UP0, P2 ;  /* 0x0000000000ff7886 */ /* 0x000fe20001000000 */
[----:B------:R-:W-:Y:S01]  /*5840*/  UMOV UR6, 0x0 ;  /* 0x0000000000067882 */ /* 0x000fe20000000000 */
[----:B------:R-:W-:Y:S01]  /*5850*/  UMOV UR7, 0x10000000 ;  /* 0x1000000000077882 */ /* 0x000fe20000000000 */
[----:B------:R-:W-:Y:S01]  /*5860*/  @!P2 R2UR UR5, R3 ;  /* 0x000000000305a2ca */ /* 0x000fe200000e0000 */
[----:B-1----:R-:W-:Y:S01]  /*5870*/  @!P2 IMAD.X R0, RZ, RZ, R15, P1 ;  /* 0x000000ffff00a224 */ /* 0x002fe200008e060f */
[----:B------:R-:W-:Y:S01]  /*5880*/  @!UP0 UIADD3 UR32, UPT, UPT, UR31, 0x200, URZ ;  /* 0x000002001f208890 */ /* 0x000fe2000fffe0ff */
[----:B------:R-:W-:Y:S03]  /*5890*/  VOTEU.ALL UP0, P2 ;  /* 0x0000000000ff7886 */ /* 0x000fe60001000000 */
[----:B------:R-:W-:Y:S01]  /*58a0*/  @!P2 R2UR UR4, R0 ;  /* 0x000000000004a2ca */ /* 0x000fe200000e0000 */
[----:B------:R-:W-:Y:S06]  /*58b0*/  @!P2 IMAD.MOV.U32 R0, RZ, RZ, 0x2000 ;  /* 0x00002000ff00a424 */ /* 0x000fec00078e00ff */
[----:B------:R-:W-:Y:S06]  /*58c0*/  IMAD.U32 R12, RZ, RZ, UR5 ;  /* 0x00000005ff0c7e24 */ /* 0x000fec000f8e00ff */
[----:B------:R-:W-:Y:S01]  /*58d0*/  IMAD.U32 R13, RZ, RZ, UR4 ;  /* 0x00000004ff0d7e24 */ /* 0x000fe2000f8e00ff */
[----:B------:R-:W-:Y:S04]  /*58e0*/  @!P2 R2UR UR4, R12 ;  /* 0x000000000c04a2ca */ /* 0x000fe800000e0000 */
[----:B------:R-:W-:Y:S11]  /*58f0*/  @!P2 R2UR UR5, R13 ;  /* 0x000000000d05a2ca */ /* 0x000ff600000e0000 */
[----:B------:R-:W-:Y:S02]  /*5900*/  @!UPT UIADD3 URZ, UPT, UPT, URZ, URZ, URZ ;  /* 0x000000fffffff290 */ /* 0x000fe4000fffe0ff */
[----:B------:R1:W-:Y:S01]  /*5910*/  @!UP0 UTMALDG.4D [UR32], [UR4], desc[UR6] ;  /* 0x00000620040085b4 */ /* 0x0003e20008019000 */
[----:B------:R1:W-:Y:S01]  /*5920*/  @!P2 SYNCS.ARRIVE.TRANS64.RED.A0TR RZ, [UR31+0x80], R0 ;  /* 0x00008000ffffa9a7 */ /* 0x0003e2000830041f */
[----:B------:R-:W-:Y:S01]  /*5930*/  SYNCS.ARRIVE.TRANS64.RED.A1T0 RZ, [UR59], RZ ;  /* 0x000000ffffff79a7 */ /* 0x000fe2000810043b */
[----:B------:R-:W2:Y:S02]  /*5940*/  SYNCS.PHASECHK.TRANS64.TRYWAIT P1, [UR31+0xa8], R9 ;  /* 0x0000a809ff0075a7 */ /* 0x000ea4000802111f */
[----:B-12---:R-:W-:Y:S05]  /*5950*/  @!P1 BRA `(.L_x_90) ;  /* 0x0000005400d49947 */ /* 0x006fea0003800000 */
.L_x_185:
[----:B------:R-:W-:Y:S01]  /*5960*/  @!P2 IADD3 R3, P1, PT, R14, 0x580, RZ ;  /* 0x000005800e03a810 */ /* 0x000fe20007f3e0ff */
[----:B------:R-:W-:Y:S01]  /*5970*/  VOTEU.ALL UP0, P2 ;  /* 0x0000000000ff7886 */ /* 0x000fe20001000000 */
[----:B------:R-:W-:Y:S01]  /*5980*/  UMOV UR6, 0x0 ;  /* 0x0000000000067882 */ /* 0x000fe20000000000 */
[----:B------:R-:W-:Y:S01]  /*5990*/  UMOV UR7, 0x10000000 ;  /* 0x1000000000077882 */ /* 0x000fe20000000000 */
[----:B------:R-:W-:Y:S01]  /*59a0*/  @!P2 R2UR UR5, R3 ;  /* 0x000000000305a2ca */ /* 0x000fe200000e0000 */
[----:B-1----:R-:W-:Y:S01]  /*59b0*/  @!P2 IMAD.X R0, RZ, RZ, R15, P1 ;  /* 0x000000ffff00a224 */ /* 0x002fe200008e060f */
[----:B------:R-:W-:Y:S02]  /*59c0*/  @!UP0 UIADD3 UR26, UPT, UPT, UR34, 0x20, URZ ;  /* 0x00000020221a8890 */ /* 0x000fe4000fffe0ff */
[----:B------:R-:W-:Y:S02]  /*59d0*/  @!UP0 UIADD3 UR24, UPT, UPT, UR31, 0x2200, URZ ;  /* 0x000022001f188890 */ /* 0x000fe4000fffe0ff */
[----:B------:R-:W-:Y:S01]  /*59e0*/  @!P2 R2UR UR4, R0 ;  /* 0x000000000004a2ca */ /* 0x000fe200000e0000 */
[----:B------:R-:W-:Y:S01]  /*59f0*/  VOTEU.ALL UP0, P2 ;  /* 0x0000000000ff7886 */ /* 0x000fe20001000000 */
[----:B------:R-:W-:Y:S01]  /*5a00*/  @!P2 IMAD.MOV.U32 R0, RZ, RZ, 0x2000 ;  /* 0x00002000ff00a424 */ /* 0x000fe200078e00ff */
[----:B------:R-:W-:Y:S01]  /*5a10*/  UMOV UR27, UR35 ;  /* 0x00000023001b7c82 */ /* 0x000fe20008000000 */
[----:B------:R-:W-:Y:S01]  /*5a20*/  UMOV UR28, UR36 ;  /* 0x00000024001c7c82 */ /* 0x000fe20008000000 */
[----:B------:R-:W-:Y:S02]  /*5a30*/  UMOV UR29, UR37 ;  /* 0x00000025001d7c82 */ /* 0x000fe40008000000 */
        /* <DEDUP_REMOVED lines=10> */
.L_x_187:
[----:B------:R-:W-:Y:S01]  /*5ae0*/  @!P2 IADD3 R3, P1, PT, R14, 0x580, RZ ;  /* 0x000005800e03a810 */ /* 0x000fe20007f3e0ff */
[----:B------:R-:W-:Y:S01]  /*5af0*/  VOTEU.ALL UP0, P2 ;  /* 0x0000000000ff7886 */ /* 0x000fe20001000000 */
[----:B------:R-:W-:Y:S01]  /*5b00*/  UMOV UR6, 0x0 ;  /* 0x0000000000067882 */ /* 0x000fe20000000000 */
[----:B------:R-:W-:Y:S01]  /*5b10*/  UMOV UR7, 0x10000000 ;  /* 0x1000000000077882 */ /* 0x000fe20000000000 */
[----:B------:R-:W-:Y:S01]  /*5b20*/  @!P2 R2UR UR5, R3 ;  /* 0x000000000305a2ca */ /* 0x000fe200000e0000 */
[----:B-1----:R-:W-:Y:S01]  /*5b30*/  @!P2 IMAD.X R0, RZ, RZ, R15, P1 ;  /* 0x000000ffff00a224 */ /* 0x002fe200008e060f */
[----:B------:R-:W-:Y:S01]  /*5b40*/  @!UP0 UIADD3 UR18, UPT, UPT, UR34, 0x40, URZ ;  /* 0x0000004022128890 */ /* 0x000fe2000fffe0ff */
[----:B------:R-:W-:Y:S01]  /*5b50*/  @P0 SHF.R.U32.HI R4, RZ, 0x10, R5 ;  /* 0x00000010ff040819 */ /* 0x000fe20000011605 */
[----:B------:R-:W-:Y:S02]  /*5b60*/  @!UP0 UIADD3 UR16, UPT, UPT, UR31, 0x4200, URZ ;  /* 0x000042001f108890 */ /* 0x000fe4000fffe0ff */
[----:B------:R-:W-:Y:S01]  /*5b70*/  @!P2 R2UR UR4, R0 ;  /* 0x000000000004a2ca */ /* 0x000fe200000e0000 */
[----:B------:R-:W-:Y:S01]  /*5b80*/  VOTEU.ALL UP0, P2 ;  /* 0x0000000000ff7886 */ /* 0x000fe20001000000 */
[----:B------:R-:W-:Y:S01]  /*5b90*/  @!P2 IMAD.MOV.U32 R0, RZ, RZ, 0x2000 ;  /* 0x00002000ff00a424 */ /* 0x000fe200078e00ff */
[----:B------:R-:W-:Y:S01]  /*5ba0*/  UMOV UR19, UR35 ;  /* 0x0000002300137c82 */ /* 0x000fe20008000000 */
[----:B------:R-:W-:Y:S01]  /*5bb0*/  UMOV UR20, UR36 ;  /* 0x0000002400147c82 */ /* 0x000fe20008000000 */
[----:B------:R-:W-:Y:S01]  /*5bc0*/  UMOV UR21, UR37 ;  /* 0x0000002500157c82 */ /* 0x000fe20008000000 */
[----:B------:R-:W-:Y:S01]  /*5bd0*/  @P0 R2UR UR50, R4 ;  /* 0x00000000043202ca */ /* 0x000fe200000e0000 */
        /* <DEDUP_REMOVED lines=10> */
.L_x_189:
[----:B------:R-:W-:Y:S01]  /*5c80*/  @!P2 IADD3 R3, P0, PT, R14, 0x580, RZ ;  /* 0x000005800e03a810 */ /* 0x000fe20007f1e0ff */
[----:B------:R-:W-:Y:S01]  /*5c90*/  VOTEU.ALL UP0, P2 ;  /* 0x0000000000ff7886 */ /* 0x000fe20001000000 */
[----:B------:R-:W-:Y:S01]  /*5ca0*/  UMOV UR6, 0x0 ;  /* 0x0000000000067882 */ /* 0x000fe20000000000 */
[----:B------:R-:W-:Y:S01]  /*5cb0*/  UMOV UR7, 0x10000000 ;  /* 0x1000000000077882 */ /* 0x000fe20000000000 */
[----:B------:R-:W-:Y:S01]  /*5cc0*/  @!P2 R2UR UR5, R3 ;  /* 0x000000000305a2ca */ /* 0x000fe200000e0000 */
[----:B-1----:R-:W-:Y:S01]  /*5cd0*/  @!P2 IMAD.X R0, RZ, RZ, R15, P0 ;  /* 0x000000ffff00a224 */ /* 0x002fe200000e060f */
[----:B------:R-:W-:Y:S01]  /*5ce0*/  @!UP0 UIADD3 UR10, UPT, UPT, UR34, 0x60, URZ ;  /* 0x00000060220a8890 */ /* 0x000fe2000fffe0ff */
[----:B------:R-:W-:Y:S01]  /*5cf0*/  R2UR UR18, R91 ;  /* 0x000000005b1272ca */ /* 0x000fe200000e0000 */
[----:B------:R-:W-:Y:S01]  /*5d00*/  @!UP0 UIADD3 UR8, UPT, UPT, UR31, 0x6200, URZ ;  /* 0x000062001f088890 */ /* 0x000fe2000fffe0ff */
[----:B------:R-:W-:Y:S01]  /*5d10*/  R2UR UR16, R92 ;  /* 0x000000005c1072ca */ /* 0x000fe200000e0000 */
[----:B------:R-:W-:Y:S01]  /*5d20*/  @!UP0 UIADD3 UR9, UPT, UPT, UR31, 0x98, URZ ;  /* 0x000000981f098890 */ /* 0x000fe2000fffe0ff */
[----:B------:R-:W-:Y:S01]  /*5d30*/  @!P2 R2UR UR4, R0 ;  /* 0x000000000004a2ca */ /* 0x000fe200000e0000 */
[----:B------:R-:W-:Y:S01]  /*5d40*/  VOTEU.ALL UP0, P2 ;  /* 0x0000000000ff7886 */ /* 0x000fe20001000000 */
[----:B------:R-:W-:Y:S01]  /*5d50*/  UMOV UR11, UR35 ;  /* 0x00000023000b7c82 */ /* 0x000fe20008000000 */
[----:B------:R-:W-:Y:S01]  /*5d60*/  UMOV UR12, UR36 ;  /* 0x00000024000c7c82 */ /* 0x000fe20008000000 */
[----:B------:R-:W-:Y:S01]  /*5d70*/  UMOV UR13, UR37 ;  /* 0x00000025000d7c82 */ /* 0x000fe20008000000 */
[----:B------:R-:W-:Y:S01]  /*5d80*/  LOP3.LUT R10, R10, 0x1, RZ, 0x3c, !PT ;  /* 0x000000010a0a7812 */ /* 0x000fe200078e3cff */
[----:B------:R-:W-:Y:S01]  /*5d90*/  IMAD.U32 R4, RZ, RZ, UR5 ;  /* 0x00000005ff047e24 */ /* 0x000fe2000f8e00ff */
[----:B------:R-:W-:Y:S01]  /*5da0*/  LOP3.LUT R8, R8, 0x1, RZ, 0x3c, !PT ;  /* 0x0000000108087812 */ /* 0x000fe200078e3cff */
[----:B------:R-:W-:Y:S02]  /*5db0*/  UPLOP3.LUT UP2, UPT, UPT, UPT, UPT, 0x80, 0x8 ;  /* 0x000000000008789c */ /* 0x000fe40003f4f070 */
[----:B------:R-:W-:Y:S02]  /*5dc0*/  UIADD3 UR20, UPT, UPT, UR14, UR18, URZ ;  /* 0x000000120e147290 */ /* 0x000fe4000fffe0ff */
[----:B------:R-:W-:Y:S01]  /*5dd0*/  UIADD3 UR24, UPT, UPT, UR15, UR16, URZ ;  /* 0x000000100f187290 */ /* 0x000fe2000fffe0ff */
[----:B------:R-:W-:Y:S01]  /*5de0*/  IMAD.U32 R5, RZ, RZ, UR4 ;  /* 0x00000004ff057e24 */ /* 0x000fe2000f8e00ff */
[----:B------:R-:W-:Y:S04]  /*5df0*/  @!P2 R2UR UR4, R4 ;  /* 0x000000000404a2ca */ /* 0x000fe800000e0000 */
[----:B------:R-:W-:Y:S11]  /*5e00*/  @!P2 R2UR UR5, R5 ;  /* 0x000000000505a2ca */ /* 0x000ff600000e0000 */
[----:B------:R-:W-:Y:S02]  /*5e10*/  @!UPT UIADD3 URZ, UPT, UPT, URZ, URZ, URZ ;  /* 0x000000fffffff290 */ /* 0x000fe4000fffe0ff */
[----:B------:R1:W-:Y:S01]  /*5e20*/  @!UP0 UTMALDG.4D [UR8], [UR4], desc[UR6] ;  /* 0x00000608040085b4 */ /* 0x0003e20008019000 */
[----:B------:R1:W-:Y:S01]  /*5e30*/  @!P2 SYNCS.ARRIVE.TRANS64.RED.A0TR RZ, [UR31+0x98], R2 ;  /* 0x00009802ffffa9a7 */ /* 0x0003e2000830041f */
[----:B------:R-:W-:Y:S01]  /*5e40*/  SYNCS.ARRIVE.TRANS64.RED.A1T0 RZ, [UR56], RZ ;  /* 0x000000ffffff79a7 */ /* 0x000fe20008100438 */
[----:B------:R-:W-:Y:S05]  /*5e50*/  BRA.U UP3, `(.L_x_93) ;  /* 0xffffffed03bc7547 */ /* 0x000fea000b83ffff */
[----:B------:R-:W-:-:S04]  /*5e60*/  SHF.L.U32 R3, R10, 0x1f, RZ ;  /* 0x0000001f0a037819 */ /* 0x000fc800000006ff */
[----:B------:R-:W2:Y:S02]  /*5e70*/  SYNCS.PHASECHK.TRANS64.TRYWAIT P0, [UR31+0xa0], R3 ;  /* 0x0000a003ff0075a7 */ /* 0x000ea4000800111f */
[----:B--2---:R-:W-:Y:S05]  /*5e80*/  @!P0 BRA `(.L_x_94) ;  /* 0x0000005000d08947 */ /* 0x004fea0003800000 */
.L_x_191:
[----:B------:R-:W3:Y:S02]  /*5e90*/  SYNCS.PHASECHK.TRANS64.TRYWAIT P0, [UR31+0xa8], R3 ;  /* 0x0000a803ff0075a7 */ /* 0x000ee4000800111f */
[----:B---3--:R-:W-:Y:S05]  /*5ea0*/  @!P0 BRA `(.L_x_95) ;  /* 0x0000005000e08947 */ /* 0x008fea0003800000 */
.L_x_193:
[----:B------:R-:W3:Y:S02]  /*5eb0*/  SYNCS.PHASECHK.TRANS64.TRYWAIT P0, [UR31+0xb0], R3 ;  /* 0x0000b003ff0075a7 */ /* 0x000ee4000800111f */
[----:B---3--:R-:W-:Y:S05]  /*5ec0*/  @!P0 BRA `(.L_x_96) ;  /* 0x0000005000f08947 */ /* 0x008fea0003800000 */
.L_x_195:
[----:B--2---:R-:W-:-:S07]  /*5ed0*/  MOV R0, UR31 ;  /* 0x0000001f00007c02 */ /* 0x004fce0008000f00 */
.L_x_97:
[----:B--2---:R-:W-:-:S04]  /*5ee0*/  SHF.L.U32 R3, R10, 0x1f, RZ ;  /* 0x0000001f0a037819 */ /* 0x004fc800000006ff */
[----:B------:R2:W3:Y:S03]  /*5ef0*/  SYNCS.PHASECHK.TRANS64.TRYWAIT P0, [R0+URZ+0xb8], R3 ;  /* 0x0000b803000075a7 */ /* 0x0004e600080011ff */
[----:B---3--:R-:W-:Y:S05]  /*5f00*/  @!P0 NANOSLEEP.SYNCS 0x989680 ;  /* 0x009896800000895d */ /* 0x008fea0003900000 */
[----:B------:R-:W3:Y:S02]  /*5f10*/  @!P0 SYNCS.PHASECHK.TRANS64 P0, [R0+URZ+0xb8], R3 ;  /* 0x0000b803000085a7 */ /* 0x000ee400080010ff */
[----:B-1-3--:R-:W-:Y:S05]  /*5f20*/  @P0 EXIT ;  /* 0x000000000000094d */ /* 0x00afea0003800000 */
[----:B------:R-:W-:Y:S05]  /*5f30*/  BRA `(.L_x_97) ;  /* 0xfffffffc00e87947 */ /* 0x000fea000383ffff */
.L_x_82:
[----:B------:R-:W-:-:S06]  /*5f40*/  UISETP.GE.AND UP0, UPT, UR18, 0x4, UPT ;  /* 0x000000041200788c */ /* 0x000fcc000bf06270 */
[----:B------:R-:W-:-:S13]  /*5f50*/  PLOP3.LUT P0, PT, PT, PT, UP0, 0x80, 0x8 ;  /* 0x000000000008781c */ /* 0x000fda0003f0f008 */
[----:B-1----:R-:W-:Y:S05]  /*5f60*/  @!P0 EXIT ;  /* 0x000000000000894d */ /* 0x002fea0003800000 */
[----:B------:R-:W1:Y:S08]  /*5f70*/  S2UR UR4, SR_CgaCtaId ;  /* 0x00000000000479c3 */ /* 0x000e700000008800 */
[----:B------:R-:W-:Y:S01]  /*5f80*/  BAR.SYNC.DEFER_BLOCKING 0x6, 0xa0 ;  /* 0x0182800000007b1d */ /* 0x000fe20000010000 */
[C---:B------:R-:W-:Y:S01]  /*5f90*/  IMAD.SHL.U32 R0, R85.reuse, 0x20, RZ ;  /* 0x0000002055007824 */ /* 0x040fe200078e00ff */
[C---:B------:R-:W-:Y:S01]  /*5fa0*/  LOP3.LUT R86, R85.reuse, 0x60, RZ, 0xc0, !PT ;  /* 0x0000006055567812 */ /* 0x040fe200078ec0ff */
[C---:B------:R-:W-:Y:S01]  /*5fb0*/  IMAD.SHL.U32 R5, R85.reuse, 0x4, RZ ;  /* 0x0000000455057824 */ /* 0x040fe200078e00ff */
[----:B------:R-:W-:Y:S01]  /*5fc0*/  USHF.R.S32.HI UR53, URZ, 0x1f, UR5 ;  /* 0x0000001fff357899 */ /* 0x000fe20008011405 */
[----:B------:R-:W-:Y:S01]  /*5fd0*/  IMAD.U32 R37, R85, 0x10000, RZ ;  /* 0x0001000055257824 */ /* 0x000fe200078e00ff */
[----:B------:R-:W-:-:S02]  /*5fe0*/  UMOV UR49, 0x400 ;  /* 0x0000040000317882 */ /* 0x000fc40000000000 */
[----:B------:R-:W2:Y:S01]  /*5ff0*/  LDC.64 R78, c[0x0][0x8b0] ;  /* 0x00022c00ff4e7b82 */ /* 0x000ea20000000a00 */
[----:B------:R-:W3:Y:S01]  /*6000*/  LDCU.64 UR6, c[0x0][0x890] ;  /* 0x00011200ff0677ac */ /* 0x000ee20008000a00 */
[----:B------:R-:W-:Y:S01]  /*6010*/  LOP3.LUT R4, R0, 0xc0, RZ, 0xc0, !PT ;  /* 0x000000c000047812 */ /* 0x000fe200078ec0ff */
[----:B------:R-:W-:Y:S02]  /*6020*/  HFMA2 R81, -RZ, RZ, 0, 0 ;  /* 0x00000000ff517431 */ /* 0x000fe400000001ff */
[----:B------:R-:W-:Y:S01]  /*6030*/  IMAD.MOV.U32 R83, RZ, RZ, 0x1 ;  /* 0x00000001ff537424 */ /* 0x000fe200078e00ff */
[----:B------:R-:W-:Y:S01]  /*6040*/  ULEA.HI UR53, UR53, UR5, URZ, 0x7 ;  /* 0x0000000535357291 */ /* 0x000fe2000f8f38ff */
[----:B------:R-:W-:Y:S01]  /*6050*/  LOP3.LUT R5, R4, 0x18, R5, 0xf8, !PT ;  /* 0x0000001804057812 */ /* 0x000fe200078ef805 */
[----:B------:R-:W-:Y:S01]  /*6060*/  IMAD.MOV.U32 R36, RZ, RZ, RZ ;  /* 0x000000ffff247224 */ /* 0x000fe200078e00ff */
[----:B------:R-:W4:Y:S01]  /*6070*/  LDC.64 R76, c[0x0][0x8a8] ;  /* 0x00022a00ff4c7b82 */ /* 0x000f220000000a00 */
[----:B------:R-:W-:Y:S01]  /*6080*/  IMAD.MOV.U32 R82, RZ, RZ, RZ ;  /* 0x000000ffff527224 */ /* 0x000fe200078e00ff */
[----:B------:R-:W-:Y:S01]  /*6090*/  LOP3.LUT R5, R5, 0xf20, R0, 0xf8, !PT ;  /* 0x00000f2005057812 */ /* 0x000fe200078ef800 */
[----:B------:R-:W2:Y:S01]  /*60a0*/  LDCU UR62, c[0x0][0x370] ;  /* 0x00006e00ff3e77ac */ /* 0x000ea20008000800 */
[----:B------:R-:W-:Y:S01]  /*60b0*/  LOP3.LUT R37, R37, 0x600000, RZ, 0xc0, !PT ;  /* 0x0060000025257812 */ /* 0x000fe200078ec0ff */
[----:B------:R-:W2:Y:S01]  /*60c0*/  LDCU UR45, c[0x0][0xb0c] ;  /* 0x00016180ff2d77ac */ /* 0x000ea20008000800 */
[----:B-1----:R-:W-:Y:S01]  /*60d0*/  ULEA UR49, UR4, UR49, 0x18 ;  /* 0x0000003104317291 */ /* 0x002fe2000f8ec0ff */
[----:B---3--:R-:W-:Y:S01]  /*60e0*/  MOV R90, UR6 ;  /* 0x00000006005a7c02 */ /* 0x008fe20008000f00 */
[----:B------:R-:W-:Y:S01]  /*60f0*/  IMAD.U32 R89, RZ, RZ, UR7 ;  /* 0x00000007ff597e24 */ /* 0x000fe2000f8e00ff */
[----:B------:R-:W1:Y:S01]  /*6100*/  LDCU UR38, c[0x0][0xb30] ;  /* 0x00016600ff2677ac */ /* 0x000e620008000800 */
[----:B------:R-:W-:-:S05]  /*6110*/  UIADD3 UR4, UPT, UPT, UR49, 0x200, URZ ;  /* 0x0000020031047890 */ /* 0x000fca000fffe0ff */
[----:B------:R-:W3:Y:S01]  /*6120*/  LDS R2, [UR49+0x120] ;  /* 0x00012031ff027984 */ /* 0x000ee20008000800 */
[----:B------:R-:W1:Y:S01]  /*6130*/  LDCU.64 UR60, c[0x0][0x888] ;  /* 0x00011100ff3c77ac */ /* 0x000e620008000a00 */
[----:B------:R-:W-:Y:S01]  /*6140*/  MOV R80, UR4 ;  /* 0x0000000400507c02 */ /* 0x000fe20008000f00 */
[----:B------:R-:W1:Y:S03]  /*6150*/  LDCU.64 UR46, c[0x0][0xb28] ;  /* 0x00016500ff2e77ac */ /* 0x000e660008000a00 */
[----:B------:R-:W-:Y:S01]  /*6160*/  LEA R84, R5, R80, 0x1 ;  /* 0x0000005005547211 */ /* 0x000fe200078e08ff */
[----:B------:R-:W1:Y:S01]  /*6170*/  LDCU.128 UR56, c[0x0][0xb10] ;  /* 0x00016200ff3877ac */ /* 0x000e620008000c00 */
[----:B------:R-:W1:Y:S01]  /*6180*/  LDCU UR55, c[0x0][0x374] ;  /* 0x00006e80ff3777ac */ /* 0x000e620008000800 */
[----:B------:R-:W-:Y:S01]  /*6190*/  USHF.R.S32.HI UR53, URZ, 0x7, UR53 ;  /* 0x00000007ff357899 */ /* 0x000fe20008011435 */
[----:B------:R-:W-:Y:S01]  /*61a0*/  UMOV UR54, URZ ;  /* 0x000000ff00367c82 */ /* 0x000fe20008000000 */
[----:B------:R-:W-:Y:S01]  /*61b0*/  UMOV UR51, URZ ;  /* 0x000000ff00337c82 */ /* 0x000fe20008000000 */
[C---:B---3--:R-:W-:Y:S01]  /*61c0*/  VIADD R3, R2.reuse, 0x80 ;  /* 0x0000008002037836 */ /* 0x048fe20000000000 */
[----:B------:R-:W-:-:S04]  /*61d0*/  LOP3.LUT R2, R2, 0xffff, RZ, 0xc0, !PT ;  /* 0x0000ffff02027812 */ /* 0x000fc800078ec0ff */
[----:B------:R-:W-:-:S05]  /*61e0*/  LOP3.LUT R3, R3, 0xffff, RZ, 0xc0, !PT ;  /* 0x0000ffff03037812 */ /* 0x000fca00078ec0ff */
[----:B------:R3:W-:Y:S02]  /*61f0*/  STL.64 [R1], R2 ;  /* 0x0000000201007387 */ /* 0x0007e40000100a00 */
[C---:B---3--:R-:W-:Y:S02]  /*6200*/  LOP3.LUT R3, R85.reuse, 0x2, RZ, 0xc0, !PT ;  /* 0x0000000255037812 */ /* 0x048fe400078ec0ff */
[----:B------:R-:W-:-:S03]  /*6210*/  LOP3.LUT R85, R85, 0x4, RZ, 0xc0, !PT ;  /* 0x0000000455557812 */ /* 0x000fc600078ec0ff */
[--C-:B------:R-:W-:Y:S02]  /*6220*/  IMAD R96, R3, -0x10, R84.reuse ;  /* 0xfffffff003607824 */ /* 0x100fe400078e0254 */
[----:B-12-4-:R-:W-:-:S07]  /*6230*/  IMAD R94, R85, -0x10, R84 ;  /* 0xfffffff0555e7824 */ /* 0x016fce00078e0254 */
.L_x_141:
[----:B------:R-:W-:Y:S04]  /*6240*/  SHF.L.U32 R3, R81, 0x1f, RZ ;  /* 0x0000001f51037819 */ /* 0x000fe800000006ff */
[----:B-1----:R-:W1:Y:S02]  /*6250*/  SYNCS.PHASECHK.TRANS64.TRYWAIT P0, [UR49+0xd0], R3 ;  /* 0x0000d003ff0075a7 */ /* 0x002e640008001131 */
[----:B-123--:R-:W-:Y:S05]  /*6260*/  @!P0 BRA `(.L_x_98) ;  /* 0x0000005000208947 */ /* 0x00efea0003800000 */
.L_x_197:
[----:B------:R-:W2:Y:S01]  /*6270*/  LDS.128 R4, [UR49+0x110] ;  /* 0x00011031ff047984 */ /* 0x000ea20008000c00 */
[----:B------:R-:W-:Y:S01]  /*6280*/  LEA R2, R36, UR48, 0x2 ;  /* 0x0000003024027c11 */ /* 0x000fe2000f8e10ff */
[----:B------:R-:W-:Y:S02]  /*6290*/  UIADD3 UR4, UPT, UPT, UR49, 0xd8, URZ ;  /* 0x000000d831047890 */ /* 0x000fe4000fffe0ff */
[----:B------:R-:W-:Y:S02]  /*62a0*/  UISETP.GE.AND UP0, UPT, UR39, 0x1, UPT ;  /* 0x000000012700788c */ /* 0x000fe4000bf06270 */
[----:B------:R-:W-:Y:S01]  /*62b0*/  UPRMT UR4, URZ, 0x654, UR4 ;  /* 0x00000654ff047896 */ /* 0x000fe20008000004 */
[----:B------:R-:W-:Y:S01]  /*62c0*/  @!PT LDS RZ, [RZ] ;  /* 0x00000000fffff984 */ /* 0x000fe20000000800 */
[----:B------:R-:W-:Y:S01]  /*62d0*/  @!PT LDS RZ, [RZ] ;  /* 0x00000000fffff984 */ /* 0x000fe20000000800 */
[----:B------:R-:W-:Y:S01]  /*62e0*/  @!PT LDS RZ, [RZ] ;  /* 0x00000000fffff984 */ /* 0x000fe20000000800 */
[----:B------:R-:W-:Y:S01]  /*62f0*/  @!PT LDS RZ, [RZ] ;  /* 0x00000000fffff984 */ /* 0x000fe20000000800 */
[----:B------:R3:W-:Y:S06]  /*6300*/  MEMBAR.ALL.CTA ;  /* 0x0000000000007992 */ /* 0x0007ec0000008000 */
[----:B---3--:R-:W3:Y:S02]  /*6310*/  FENCE.VIEW.ASYNC.S ;  /* 0x00000000000073c6 */ /* 0x008ee40000000000 */
[----:B---3--:R-:W-:Y:S06]  /*6320*/  SYNCS.ARRIVE.TRANS64.RED.A1T0 RZ, [UR4], RZ ;  /* 0x000000ffffff79a7 */ /* 0x008fec0008100404 */
[----:B------:R-:W5:Y:S01]  /*6330*/  LDL R2, [R2] ;  /* 0x0000000002027983 */ /* 0x000f620000100800 */
[----:B--2---:R-:W-:Y:S11]  /*6340*/  LOP3.LUT P0, RZ, R6, 0x1, RZ, 0xc0, !PT ;  /* 0x0000000106ff7812 */ /* 0x004ff6000780c0ff */
[----:B------:R-:W-:Y:S02]  /*6350*/  @!UPT UIADD3 URZ, UPT, UPT, URZ, URZ, URZ ;  /* 0x000000fffffff290 */ /* 0x000fe4000fffe0ff */
[----:B------:R-:W-:Y:S01]  /*6360*/  VOTEU.ANY UP1, P0 ;  /* 0x0000000000ff7886 */ /* 0x000fe20000020100 */
[----:B------:R-:W-:Y:S01]  /*6370*/  PLOP3.LUT P0, PT, PT, PT, UP1, 0x80, 0x8 ;  /* 0x000000000008781c */ /* 0x000fe20003f0f018 */
[----:B------:R-:W-:Y:S11]  /*6380*/  UP2UR UR63, UPR, URZ, 0x2 ;  /* 0x00000002ff3f7883 */ /* 0x000ff60008000000 */
[----:B------:R-:W-:Y:S01]  /*6390*/  @!UPT UIADD3 URZ, UPT, UPT, URZ, URZ, URZ ;  /* 0x000000fffffff290 */ /* 0x000fe2000fffe0ff */
[----:B-1----:R-:W-:Y:S02]  /*63a0*/  @P0 MOV R3, R4 ;  /* 0x0000000400030202 */ /* 0x002fe40000000f00 */
[----:B------:R-:W-:Y:S02]  /*63b0*/  @P0 LOP3.LUT R0, R5, 0xffff, RZ, 0xc0, !PT ;  /* 0x0000ffff05000812 */ /* 0x000fe400078ec0ff */
[----:B------:R-:W-:Y:S01]  /*63c0*/  @P0 R2UR UR5, R3 ;  /* 0x00000000030502ca */ /* 0x000fe200000e0000 */
[----:B------:R-:W-:Y:S01]  /*63d0*/  IMAD.U32 R3, RZ, RZ, UR53 ;  /* 0x00000035ff037e24 */ /* 0x000fe2000f8e00ff */
[----:B------:R-:W-:Y:S04]  /*63e0*/  @P0 R2UR UR4, R0 ;  /* 0x00000000000402ca */ /* 0x000fe800000e0000 */
[----:B------:R-:W-:Y:S07]  /*63f0*/  IABS R0, R3 ;  /* 0x0000000300007213 */ /* 0x000fee0000000000 */
[----:B------:R-:W-:Y:S02]  /*6400*/  @UP1 UMOV UR37, UR5 ;  /* 0x0000000500251c82 */ /* 0x000fe40008000000 */
[----:B------:R-:W-:Y:S01]  /*6410*/  @UP1 UMOV UR36, UR4 ;  /* 0x0000000400241c82 */ /* 0x000fe20008000000 */
[----:B------:R-:W-:Y:S05]  /*6420*/  BRA.U !UP0, `(.L_x_99) ;  /* 0x0000000108cc7547 */ /* 0x000fea000b800000 */
[----:B------:R-:W1:Y:S01]  /*6430*/  LDCU UR9, c[0x0][0xb20] ;  /* 0x00016400ff0977ac */ /* 0x000e620008000800 */
[----:B------:R-:W-:Y:S02]  /*6440*/  UIMAD.WIDE.U32 UR4, UR55, UR59, URZ ;  /* 0x0000003b370472a5 */ /* 0x000fe4000f8e00ff */
[----:B------:R-:W-:Y:S02]  /*6450*/  UIMAD.WIDE.U32 UR6, UR62, UR56, URZ ;  /* 0x000000383e0672a5 */ /* 0x000fe4000f8e00ff */
[----:B------:R-:W-:Y:S02]  /*6460*/  UIMAD.WIDE.U32 UR10, UR36, UR59, URZ ;  /* 0x0000003b240a72a5 */ /* 0x000fe4000f8e00ff */
[----:B------:R-:W-:Y:S02]  /*6470*/  UISETP.NE.AND UP0, UPT, UR58, 0x1, UPT ;  /* 0x000000013a00788c */ /* 0x000fe4000bf05270 */
[----:B------:R-:W-:Y:S02]  /*6480*/  UISETP.NE.AND UP1, UPT, UR45, 0x1, UPT ;  /* 0x000000012d00788c */ /* 0x000fe4000bf25270 */
[----:B------:R-:W-:Y:S02]  /*6490*/  UISETP.NE.AND UP2, UPT, UR39, 0x1, UPT ;  /* 0x000000012700788c */ /* 0x000fe4000bf45270 */
[----:B------:R-:W-:Y:S01]  /*64a0*/  UIMAD.WIDE.U32 UR12, UR37, UR56, URZ ;  /* 0x00000038250c72a5 */ /* 0x000fe2000f8e00ff */
[----:B------:R-:W-:Y:S01]  /*64b0*/  UMOV UR4, UR5 ;  /* 0x0000000500047c82 */ /* 0x000fe20008000000 */
[----:B------:R-:W-:Y:S01]  /*64c0*/  UMOV UR6, UR11 ;  /* 0x0000000b00067c82 */ /* 0x000fe20008000000 */
[----:B-1----:R-:W-:Y:S03]  /*64d0*/  USHF.R.U32.HI UR8, URZ, UR9, UR4 ;  /* 0x00000009ff087299 */ /* 0x002fe60008011604 */
[----:B------:R-:W-:Y:S02]  /*64e0*/  UMOV UR4, UR7 ;  /* 0x0000000700047c82 */ /* 0x000fe40008000000 */
[----:B------:R-:W-:Y:S02]  /*64f0*/  USHF.R.U32.HI UR5, URZ, UR57, UR4 ;  /* 0x00000039ff057299 */ /* 0x000fe40008011604 */
[----:B------:R-:W-:Y:S02]  /*6500*/  USEL UR4, UR55, UR8, !UP0 ;  /* 0x0000000837047287 */ /* 0x000fe4000c000000 */
[----:B------:R-:W-:Y:S02]  /*6510*/  USHF.R.U32.HI UR8, URZ, UR9, UR6 ;  /* 0x00000009ff087299 */ /* 0x000fe40008011606 */
[----:B------:R-:W-:Y:S02]  /*6520*/  UIMAD.WIDE.U32 UR6, UR4, UR46, URZ ;  /* 0x0000002e040672a5 */ /* 0x000fe4000f8e00ff */
[----:B------:R-:W-:Y:S02]  /*6530*/  USEL UR9, UR62, UR5, !UP1 ;  /* 0x000000053e097287 */ /* 0x000fe4000c800000 */
[----:B------:R-:W-:Y:S02]  /*6540*/  USEL UR8, UR36, UR8, !UP0 ;  /* 0x0000000824087287 */ /* 0x000fe4000c000000 */
[----:B------:R-:W-:Y:S01]  /*6550*/  UIMAD.WIDE.U32 UR10, UR9, UR46, URZ ;  /* 0x0000002e090a72a5 */ /* 0x000fe2000f8e00ff */
[----:B------:R-:W-:Y:S01]  /*6560*/  UMOV UR6, UR7 ;  /* 0x0000000700067c82 */ /* 0x000fe20008000000 */
[----:B------:R-:W-:Y:S01]  /*6570*/  UMOV UR5, UR13 ;  /* 0x0000000d00057c82 */ /* 0x000fe20008000000 */
[----:B------:R-:W-:Y:S02]  /*6580*/  @UP2 USHF.R.U32.HI UR4, URZ, UR47, UR6 ;  /* 0x0000002fff042299 */ /* 0x000fe40008011606 */
[----:B------:R-:W-:Y:S02]  /*6590*/  USHF.R.U32.HI UR5, URZ, UR57, UR5 ;  /* 0x00000039ff057299 */ /* 0x000fe40008011605 */
[----:B------:R-:W-:Y:S02]  /*65a0*/  UIMAD UR4, UR39, UR4, URZ ;  /* 0x00000004270472a4 */ /* 0x000fe4000f8e02ff */
[----:B------:R-:W-:Y:S02]  /*65b0*/  USEL UR5, UR37, UR5, !UP1 ;  /* 0x0000000525057287 */ /* 0x000fe4000c800000 */
[----:B------:R-:W-:Y:S01]  /*65c0*/  UISETP.GE.AND UP0, UPT, UR8, UR4, UPT ;  /* 0x000000040800728c */ /* 0x000fe2000bf06270 */
[----:B------:R-:W-:Y:S01]  /*65d0*/  UMOV UR6, UR11 ;  /* 0x0000000b00067c82 */ /* 0x000fe20008000000 */
[----:B------:R-:W-:Y:S02]  /*65e0*/  UIMAD.WIDE.U32 UR10, UR8, UR46, URZ ;  /* 0x0000002e080a72a5 */ /* 0x000fe4000f8e00ff */
[----:B------:R-:W-:Y:S04]  /*65f0*/  @UP2 USHF.R.U32.HI UR9, URZ, UR47, UR6 ;  /* 0x0000002fff092299 */ /* 0x000fe80008011606 */
[----:B------:R-:W-:Y:S01]  /*6600*/  UIMAD UR6, UR39, UR9, URZ ;  /* 0x00000009270672a4 */ /* 0x000fe2000f8e02ff */
[----:B------:R-:W-:Y:S03]  /*6610*/  UMOV UR4, UR11 ;  /* 0x0000000b00047c82 */ /* 0x000fe60008000000 */
[----:B------:R-:W-:Y:S02]  /*6620*/  UISETP.GE.OR UP0, UPT, UR5, UR6, UP0 ;  /* 0x000000060500728c */ /* 0x000fe40008706670 */
[----:B------:R-:W-:Y:S02]  /*6630*/  USHF.R.U32.HI UR4, URZ, UR47, UR4 ;  /* 0x0000002fff047299 */ /* 0x000fe40008011604 */
[----:B------:R-:W-:Y:S02]  /*6640*/  UIMAD.WIDE.U32 UR6, UR5, UR46, URZ ;  /* 0x0000002e050672a5 */ /* 0x000fe4000f8e00ff */
[----:B------:R-:W-:Y:S02]  /*6650*/  USEL UR11, UR8, UR4, !UP2 ;  /* 0x00000004080b7287 */ /* 0x000fe4000d000000 */
[----:B------:R-:W-:Y:S02]  /*6660*/  UIADD3 UR6, UPT, UPT, -UR5, URZ, URZ ;  /* 0x000000ff05067290 */ /* 0x000fe4000fffe1ff */
[----:B------:R-:W-:Y:S02]  /*6670*/  UIADD3 UR10, UPT, UPT, -UR11, URZ, URZ ;  /* 0x000000ff0b0a7290 */ /* 0x000fe4000fffe1ff */
[----:B------:R-:W-:Y:S02]  /*6680*/  UIMAD UR6, UR45, UR6, UR37 ;  /* 0x000000062d0672a4 */ /* 0x000fe4000f8e0225 */
[----:B------:R-:W-:Y:S01]  /*6690*/  UIMAD UR10, UR39, UR10, UR8 ;  /* 0x0000000a270a72a4 */ /* 0x000fe2000f8e0208 */
[----:B------:R-:W-:Y:S01]  /*66a0*/  @!UP0 UMOV UR4, UR7 ;  /* 0x0000000700048c82 */ /* 0x000fe20008000000 */
[----:B------:R-:W-:Y:S02]  /*66b0*/  UIADD3 UR7, UPT, UPT, -UR8, URZ, URZ ;  /* 0x000000ff08077290 */ /* 0x000fe4000fffe1ff */
[----:B------:R-:W-:Y:S04]  /*66c0*/  @!UP0 USHF.R.U32.HI UR4, URZ, UR47, UR4 ;  /* 0x0000002fff048299 */ /* 0x000fe80008011604 */
[----:B------:R-:W-:Y:S04]  /*66d0*/  @!UP0 USEL UR4, UR5, UR4, !UP2 ;  /* 0x0000000405048287 */ /* 0x000fe8000d000000 */
[----:B------:R-:W-:Y:S02]  /*66e0*/  @!UP0 UIMAD UR9, UR9, UR10, UR4 ;  /* 0x0000000a090982a4 */ /* 0x000fe4000f8e0204 */
[----:B------:R-:W-:Y:S02]  /*66f0*/  @!UP0 UIADD3 UR10, UPT, UPT, UR11, -UR4, URZ ;  /* 0x800000040b0a8290 */ /* 0x000fe4000fffe0ff */
[----:B------:R-:W-:Y:S02]  /*6700*/  UIMAD UR4, UR58, UR7, UR36 ;  /* 0x000000073a0472a4 */ /* 0x000fe4000f8e0224 */
[----:B------:R-:W-:Y:S03]  /*6710*/  @!UP0 UIMAD UR8, UR10, UR39, UR5 ;  /* 0x000000270a0882a4 */ /* 0x000fe6000f8e0205 */
[----:B------:R-:W-:Y:S02]  /*6720*/  @!UP0 UMOV UR5, UR9 ;  /* 0x0000000900058c82 */ /* 0x000fe40008000000 */
[----:B------:R-:W-:Y:S02]  /*6730*/  UIMAD UR37, UR5, UR45, UR6 ;  /* 0x0000002d052572a4 */ /* 0x000fe4000f8e0206 */
[----:B------:R-:W-:Y:S11]  /*6740*/  UIMAD UR36, UR8, UR58, UR4 ;  /* 0x0000003a082472a4 */ /* 0x000ff6000f8e0204 */
[----:B------:R-:W-:Y:S01]  /*6750*/  @!UPT UIADD3 URZ, UPT, UPT, URZ, URZ, URZ ;  /* 0x000000fffffff290 */ /* 0x000fe2000fffe0ff */
.L_x_99:
[----:B------:R-:W1:Y:S01]  /*6760*/  LDCU UR11, c[0x0][0x388] ;  /* 0x00007100ff0b77ac */ /* 0x000e620008000800 */
[----:B------:R-:W-:Y:S01]  /*6770*/  R2UR UR6, R0 ;  /* 0x00000000000672ca */ /* 0x000fe200000e0000 */
[----:B------:R-:W-:Y:S01]  /*6780*/  BSSY.RECONVERGENT B6, `(.L_x_100) ;  /* 0x0000076000067945 */ /* 0x000fe20003800200 */
[----:B------:R-:W-:Y:S01]  /*6790*/  IABS R3, R3 ;  /* 0x0000000300037213 */ /* 0x000fe20000000000 */
[----:B------:R-:W-:Y:S01]  /*67a0*/  USHF.L.U32 UR42, UR24, 0x7, URZ ;  /* 0x00000007182a7899 */ /* 0x000fe200080006ff */
[----:B------:R-:W-:Y:S02]  /*67b0*/  @P0 SHF.R.U32.HI R4, RZ, 0x10, R5 ;  /* 0x00000010ff040819 */ /* 0x000fe40000011605 */
[----:B------:R-:W-:Y:S01]  /*67c0*/  R2UR UR16, R95 ;  /* 0x000000005f1072ca */ /* 0x000fe200000e0000 */
[----:B------:R-:W-:Y:S01]  /*67d0*/  IMAD.MOV R3, RZ, RZ, -R3 ;  /* 0x000000ffff037224 */ /* 0x000fe200078e0a03 */
[----:B------:R-:W-:Y:S02]  /*67e0*/  @P0 R2UR UR16, R4 ;  /* 0x00000000041002ca */ /* 0x000fe400000e0000 */
[----:B------:R-:W-:Y:S02]  /*67f0*/  LOP3.LUT P0, RZ, R80, 0x1b0, RZ, 0xc0, !PT ;  /* 0x000001b050ff7812 */ /* 0x000fe4000780c0ff */
[----:B------:R-:W-:Y:S01]  /*6800*/  R2UR UR9, R3 ;  /* 0x00000000030972ca */ /* 0x000fe200000e0000 */
[----:B------:R-:W2:Y:S08]  /*6810*/  I2F.RP R9, UR6 ;  /* 0x0000000600097d06 */ /* 0x000eb00008209400 */
[----:B------:R-:W-:Y:S02]  /*6820*/  IMAD.U32 R95, RZ, RZ, UR16 ;  /* 0x00000010ff5f7e24 */ /* 0x000fe4000f8e00ff */
[----:B--2---:R-:W2:Y:S02]  /*6830*/  MUFU.RCP R0, R9 ;  /* 0x0000000900007308 */ /* 0x004ea40000001000 */
[----:B--2---:R-:W-:Y:S08]  /*6840*/  VIADD R8, R0, 0xffffffe ;  /* 0x0ffffffe00087836 */ /* 0x004ff00000000000 */
[----:B------:R-:W2:Y:S02]  /*6850*/  F2I.FTZ.U32.TRUNC.NTZ R0, R8 ;  /* 0x0000000800007305 */ /* 0x000ea4000021f000 */
[----:B--2---:R-:W-:Y:S01]  /*6860*/  R2UR UR5, R0 ;  /* 0x00000000000572ca */ /* 0x004fe200000e0000 */
[----:B------:R-:W-:Y:S05]  /*6870*/  IMAD.U32 R0, RZ, RZ, UR20 ;  /* 0x00000014ff007e24 */ /* 0x000fea000f8e00ff */
[----:B------:R-:W-:Y:S04]  /*6880*/  IABS R0, R0 ;  /* 0x0000000000007213 */ /* 0x000fe80000000000 */
[----:B------:R-:W-:Y:S01]  /*6890*/  R2UR UR8, R0 ;  /* 0x00000000000872ca */ /* 0x000fe200000e0000 */
[----:B-1----:R-:W-:Y:S02]  /*68a0*/  IMAD.U32 R0, RZ, RZ, UR11 ;  /* 0x0000000bff007e24 */ /* 0x002fe4000f8e00ff */
[----:B------:R-:W-:Y:S03]  /*68b0*/  UIADD3 UR4, UPT, UPT, URZ, -UR5, URZ ;  /* 0x80000005ff047290 */ /* 0x000fe6000fffe0ff */
[----:B------:R-:W-:Y:S01]  /*68c0*/  IABS R9, R0 ;  /* 0x0000000000097213 */ /* 0x000fe20000000000 */
[----:B------:R-:W-:Y:S03]  /*68d0*/  UIMAD UR7, UR4, UR6, URZ ;  /* 0x00000006040772a4 */ /* 0x000fe6000f8e02ff */
[----:B------:R-:W-:Y:S01]  /*68e0*/  UMOV UR4, URZ ;  /* 0x000000ff00047c82 */ /* 0x000fe20008000000 */
[----:B------:R-:W1:Y:S01]  /*68f0*/  I2F.RP R0, R9 ;  /* 0x0000000900007306 */ /* 0x000e620000209400 */
[----:B------:R-:W-:Y:S07]  /*6900*/  UIMAD.WIDE.U32 UR4, UR5, UR7, UR4 ;  /* 0x00000007050472a5 */ /* 0x000fee000f8e0004 */
[----:B------:R-:W-:Y:S02]  /*6910*/  UMOV UR4, UR5 ;  /* 0x0000000500047c82 */ /* 0x000fe40008000000 */
[----:B------:R-:W-:Y:S01]  /*6920*/  UIMAD.WIDE.U32 UR4, UR4, UR8, URZ ;  /* 0x00000008040472a5 */ /* 0x000fe2000f8e00ff */
[----:B-1----:R-:W1:Y:S06]  /*6930*/  MUFU.RCP R0, R0 ;  /* 0x0000000000007308 */ /* 0x002e6c0000001000 */
[----:B------:R-:W-:Y:S02]  /*6940*/  UMOV UR43, UR5 ;  /* 0x00000005002b7c82 */ /* 0x000fe40008000000 */
[----:B------:R-:W-:Y:S04]  /*6950*/  UIMAD UR4, UR43, UR9, UR8 ;  /* 0x000000092b0472a4 */ /* 0x000fe8000f8e0208 */
[----:B------:R-:W-:Y:S01]  /*6960*/  UISETP.GT.U32.AND UP0, UPT, UR6, UR4, UPT ;  /* 0x000000040600728c */ /* 0x000fe2000bf04070 */
[----:B-1----:R-:W-:Y:S10]  /*6970*/  VIADD R10, R0, 0xffffffe ;  /* 0x0ffffffe000a7836 */ /* 0x002ff40000000000 */
[----:B------:R-:W-:Y:S02]  /*6980*/  @!UP0 UIADD3 UR4, UPT, UPT, UR4, -UR6, URZ ;  /* 0x8000000604048290 */ /* 0x000fe4000fffe0ff */
[----:B------:R-:W-:Y:S01]  /*6990*/  @!UP0 UIADD3 UR43, UPT, UPT, UR43, 0x1, URZ ;  /* 0x000000012b2b8890 */ /* 0x000fe2000fffe0ff */
[----:B------:R-:W1:Y:S01]  /*69a0*/  F2I.FTZ.U32.TRUNC.NTZ R11, R10 ;  /* 0x0000000a000b7305 */ /* 0x000e62000021f000 */
[----:B------:R-:W-:Y:S02]  /*69b0*/  UISETP.GE.U32.AND UP2, UPT, UR4, UR6, UPT ;  /* 0x000000060400728c */ /* 0x000fe4000bf46070 */
[----:B------:R-:W-:Y:S02]  /*69c0*/  ULOP3.LUT UR4, UR20, UR53, URZ, 0x3c, !UPT ;  /* 0x0000003514047292 */ /* 0x000fe4000f8e3cff */
[----:B------:R-:W-:Y:S02]  /*69d0*/  UISETP.NE.AND UP0, UPT, UR53, URZ, UPT ;  /* 0x000000ff3500728c */ /* 0x000fe4000bf05270 */
[----:B------:R-:W-:Y:S05]  /*69e0*/  UISETP.GE.AND UP1, UPT, UR4, URZ, UPT ;  /* 0x000000ff0400728c */ /* 0x000fea000bf26270 */
[----:B------:R-:W-:Y:S01]  /*69f0*/  @UP2 UIADD3 UR43, UPT, UPT, UR43, 0x1, URZ ;  /* 0x000000012b2b2890 */ /* 0x000fe2000fffe0ff */
[--C-:B-1----:R-:W-:Y:S02]  /*6a00*/  IMAD.MOV R8, RZ, RZ, -R11.reuse ;  /* 0x000000ffff087224 */ /* 0x102fe400078e0a0b */
[----:B------:R-:W-:Y:S03]  /*6a10*/  IMAD.MOV.U32 R10, RZ, RZ, RZ ;  /* 0x000000ffff0a7224 */ /* 0x000fe600078e00ff */
[----:B------:R-:W-:Y:S01]  /*6a20*/  @!UP1 UIADD3 UR43, UPT, UPT, -UR43, URZ, URZ ;  /* 0x000000ff2b2b9290 */ /* 0x000fe2000fffe1ff */
[----:B------:R-:W-:Y:S01]  /*6a30*/  IMAD R3, R8, R9, RZ ;  /* 0x0000000908037224 */ /* 0x000fe200078e02ff */
[----:B------:R-:W-:Y:S02]  /*6a40*/  UISETP.NE.AND UP1, UPT, UR38, 0x1, UPT ;  /* 0x000000012600788c */ /* 0x000fe4000bf25270 */
[----:B------:R-:W-:Y:S01]  /*6a50*/  @!UP0 ULOP3.LUT UR43, URZ, UR53, URZ, 0x33, !UPT ;  /* 0x00000035ff2b8292 */ /* 0x000fe2000f8e33ff */
[----:B------:R-:W-:Y:S05]  /*6a60*/  IMAD.HI.U32 R11, R11, R3, R10 ;  /* 0x000000030b0b7227 */ /* 0x000fea00078e000a */
[----:B------:R-:W-:Y:S03]  /*6a70*/  MOV R0, UR43 ;  /* 0x0000002b00007c02 */ /* 0x000fe60008000f00 */
[----:B------:R-:W1:Y:S01]  /*6a80*/  @!UP1 LDCU.128 UR12, c[0x0][0xb10] ;  /* 0x00016200ff0c97ac */ /* 0x000e620008000c00 */
[----:B------:R-:W-:Y:S05]  /*6a90*/  IABS R0, R0 ;  /* 0x0000000000007213 */ /* 0x000fea0000000000 */
[----:B------:R-:W-:Y:S01]  /*6aa0*/  IMAD.HI.U32 R11, R11, R0, RZ ;  /* 0x000000000b0b7227 */ /* 0x000fe200078e00ff */
[----:B------:R-:W2:Y:S03]  /*6ab0*/  @!UP1 LDCU UR10, c[0x0][0xb20] ;  /* 0x00016400ff0a97ac */ /* 0x000ea60008000800 */
[----:B------:R-:W-:Y:S01]  /*6ac0*/  IMAD.MOV R3, RZ, RZ, -R11 ;  /* 0x000000ffff037224 */ /* 0x000fe200078e0a0b */
[----:B------:R-:W3:Y:S03]  /*6ad0*/  @!UP1 LDCU UR5, c[0x0][0xb0c] ;  /* 0x00016180ff0597ac */ /* 0x000ee60008000800 */
[C---:B------:R-:W-:Y:S01]  /*6ae0*/  IMAD R0, R9.reuse, R3, R0 ;  /* 0x0000000309007224 */ /* 0x040fe200078e0200 */
[----:B-1----:R-:W-:Y:S04]  /*6af0*/  UIMAD.WIDE.U32 UR6, UR36, UR15, URZ ;  /* 0x0000000f240672a5 */ /* 0x002fe8000f8e00ff */
[----:B------:R-:W-:Y:S01]  /*6b00*/  ISETP.GT.U32.AND P1, PT, R9, R0, PT ;  /* 0x000000000900720c */ /* 0x000fe20003f24070 */
[----:B------:R-:W-:Y:S02]  /*6b10*/  UIMAD.WIDE.U32 UR8, UR37, UR12, URZ ;  /* 0x0000000c250872a5 */ /* 0x000fe4000f8e00ff */
[----:B------:R-:W-:Y:S02]  /*6b20*/  @!UP1 UISETP.NE.AND UP0, UPT, UR14, 0x1, UPT ;  /* 0x000000010e00988c */ /* 0x000fe4000bf05270 */
[----:B------:R-:W-:Y:S01]  /*6b30*/  ULOP3.LUT UR8, UR43, UR11, URZ, 0x3c, !UPT ;  /* 0x0000000b2b087292 */ /* 0x000fe2000f8e3cff */
[----:B------:R-:W-:Y:S02]  /*6b40*/  @!UP1 UMOV UR6, UR7 ;  /* 0x0000000700069c82 */ /* 0x000fe40008000000 */
[----:B------:R-:W-:Y:S01]  /*6b50*/  @!UP1 UMOV UR4, UR9 ;  /* 0x0000000900049c82 */ /* 0x000fe20008000000 */
[----:B--2---:R-:W-:Y:S02]  /*6b60*/  @!UP1 USHF.R.U32.HI UR6, URZ, UR10, UR6 ;  /* 0x0000000aff069299 */ /* 0x004fe40008011606 */
[----:B---3--:R-:W-:Y:S02]  /*6b70*/  @!UP1 UISETP.NE.AND UP2, UPT, UR5, 0x1, UPT ;  /* 0x000000010500988c */ /* 0x008fe4000bf45270 */
[----:B------:R-:W-:Y:S01]  /*6b80*/  @!UP1 USHF.R.U32.HI UR4, URZ, UR13, UR4 ;  /* 0x0000000dff049299 */ /* 0x000fe20008011604 */
[----:B------:R-:W-:Y:S01]  /*6b90*/  @!P1 IMAD.IADD R0, R0, 0x1, -R9 ;  /* 0x0000000100009824 */ /* 0x000fe200078e0a09 */
[----:B------:R-:W-:Y:S01]  /*6ba0*/  @!UP1 USEL UR6, UR36, UR6, !UP0 ;  /* 0x0000000624069287 */ /* 0x000fe2000c000000 */
[----:B------:R-:W-:Y:S01]  /*6bb0*/  @!P1 IADD3 R11, PT, PT, R11, 0x1, RZ ;  /* 0x000000010b0b9810 */ /* 0x000fe20007ffe0ff */
[----:B------:R-:W-:Y:S02]  /*6bc0*/  @!UP1 USEL UR7, UR37, UR4, !UP2 ;  /* 0x0000000425079287 */ /* 0x000fe4000d000000 */
[----:B------:R-:W-:Y:S01]  /*6bd0*/  UISETP.GE.AND UP0, UPT, UR8, URZ, UPT ;  /* 0x000000ff0800728c */ /* 0x000fe2000bf06270 */
[----:B------:R-:W-:Y:S01]  /*6be0*/  ISETP.GE.U32.AND P2, PT, R0, R9, PT ;  /* 0x000000090000720c */ /* 0x000fe20003f46070 */
[----:B------:R-:W-:Y:S02]  /*6bf0*/  UISETP.NE.AND UP2, UPT, UR11, URZ, UPT ;  /* 0x000000ff0b00728c */ /* 0x000fe4000bf45270 */
[----:B------:R-:W-:Y:S02]  /*6c00*/  @!UP1 UIADD3 UR4, UPT, UPT, -UR7, UR6, URZ ;  /* 0x0000000607049290 */ /* 0x000fe4000fffe1ff */
[----:B------:R-:W-:Y:S02]  /*6c10*/  @!UP1 UIADD3 UR6, UPT, UPT, UR7, -UR6, URZ ;  /* 0x8000000607069290 */ /* 0x000fe4000fffe0ff */
[----:B------:R-:W-:Y:S02]  /*6c20*/  @!UP1 UIMAD UR37, UR4, UR5, UR37 ;  /* 0x00000005042592a4 */ /* 0x000fe4000f8e0225 */
[----:B------:R-:W-:Y:S02]  /*6c30*/  UIADD3 UR4, UPT, UPT, -UR43, URZ, URZ ;  /* 0x000000ff2b047290 */ /* 0x000fe4000fffe1ff */
[----:B------:R-:W-:Y:S02]  /*6c40*/  @!UP1 UIMAD UR36, UR6, UR14, UR36 ;  /* 0x0000000e062492a4 */ /* 0x000fe4000f8e0224 */
[----:B------:R-:W-:Y:S01]  /*6c50*/  UIMAD UR5, UR53, UR4, UR20 ;  /* 0x00000004350572a4 */ /* 0x000fe2000f8e0214 */
[----:B------:R-:W-:Y:S03]  /*6c60*/  @P2 VIADD R11, R11, 0x1 ;  /* 0x000000010b0b2836 */ /* 0x000fe60000000000 */
[----:B------:R-:W-:Y:S02]  /*6c70*/  USHF.L.U32 UR52, UR5, 0x7, URZ ;  /* 0x0000000705347899 */ /* 0x000fe400080006ff */
[----:B------:R-:W-:Y:S11]  /*6c80*/  R2UR UR44, R11 ;  /* 0x000000000b2c72ca */ /* 0x000ff600000e0000 */
[----:B------:R-:W-:Y:S02]  /*6c90*/  @!UPT UIADD3 URZ, UPT, UPT, URZ, URZ, URZ ;  /* 0x000000fffffff290 */ /* 0x000fe4000fffe0ff */
[----:B------:R-:W-:Y:S02]  /*6ca0*/  @!UP0 UIADD3 UR44, UPT, UPT, -UR44, URZ, URZ ;  /* 0x000000ff2c2c8290 */ /* 0x000fe4000fffe1ff */
[----:B------:R-:W-:Y:S04]  /*6cb0*/  @!UP2 ULOP3.LUT UR44, URZ, UR11, URZ, 0x33, !UPT ;  /* 0x0000000bff2ca292 */ /* 0x000fe8000f8e33ff */
[----:B------:R-:W-:Y:S04]  /*6cc0*/  UIADD3 UR4, UPT, UPT, -UR44, URZ, URZ ;  /* 0x000000ff2c047290 */ /* 0x000fe8000fffe1ff */
[----:B------:R-:W-:Y:S01]  /*6cd0*/  UIMAD UR43, UR11, UR4, UR43 ;  /* 0x000000040b2b72a4 */ /* 0x000fe2000f8e022b */
[----:B------:R-:W-:Y:S11]  /*6ce0*/  @!P0 BRA `(.L_x_101) ;  /* 0x00000000007c8947 */ /* 0x000ff60003800000 */
[----:B------:R-:W1:Y:S01]  /*6cf0*/  LDCU.64 UR8, c[0x4][0x80] ;  /* 0x01001000ff0877ac */ /* 0x000e620008000a00 */
[----:B------:R-:W-:Y:S01]  /*6d00*/  MOV R16, 0x0 ;  /* 0x0000000000107802 */ /* 0x000fe20000000f00 */
[----:B------:R-:W-:Y:S02]  /*6d10*/  HFMA2 R12, -RZ, RZ, 0, 5.9604644775390625e-08 ;  /* 0x00000001ff0c7431 */ /* 0x000fe400000001ff */
[----:B------:R-:W-:Y:S01]  /*6d20*/  IMAD.MOV.U32 R8, RZ, RZ, 0x70 ;  /* 0x00000070ff087424 */ /* 0x000fe200078e00ff */
[----:B------:R2:W3:Y:S01]  /*6d30*/  LDC.64 R14, c[0x4][R16] ;  /* 0x01000000100e7b82 */ /* 0x0004e20000000a00 */
[----:B------:R-:W4:Y:S01]  /*6d40*/  LDCU.64 UR6, c[0x4][0x88] ;  /* 0x01001100ff0677ac */ /* 0x000f220008000a00 */
[----:B------:R-:W-:Y:S01]  /*6d50*/  IMAD.MOV.U32 R13, RZ, RZ, RZ ;  /* 0x000000ffff0d7224 */ /* 0x000fe200078e00ff */
[----:B------:R-:W2:Y:S01]  /*6d60*/  LDCU.64 UR4, c[0x4][0x8] ;  /* 0x01000100ff0477ac */ /* 0x000ea20008000a00 */
[----:B-1----:R-:W-:Y:S01]  /*6d70*/  MOV R5, UR9 ;  /* 0x0000000900057c02 */ /* 0x002fe20008000f00 */
[----:B------:R-:W-:Y:S01]  /*6d80*/  IMAD.U32 R4, RZ, RZ, UR8 ;  /* 0x00000008ff047e24 */ /* 0x000fe2000f8e00ff */
[----:B----4-:R-:W-:Y:S01]  /*6d90*/  MOV R7, UR7 ;  /* 0x0000000700077c02 */ /* 0x010fe20008000f00 */
[----:B------:R-:W-:Y:S01]  /*6da0*/  IMAD.U32 R6, RZ, RZ, UR6 ;  /* 0x00000006ff067e24 */ /* 0x000fe2000f8e00ff */
[----:B--2---:R-:W-:Y:S01]  /*6db0*/  MOV R11, UR5 ;  /* 0x00000005000b7c02 */ /* 0x004fe20008000f00 */
[----:B------:R-:W-:Y:S02]  /*6dc0*/  IMAD.U32 R10, RZ, RZ, UR4 ;  /* 0x00000004ff0a7e24 */ /* 0x000fe4000f8e00ff */
[----:B------:R-:W-:Y:S07]  /*6dd0*/  LEPC R20, `(.L_x_102) ;  /* 0x000000001014794e */ /* 0x000fee0000000000 */
[----:B---3-5:R-:W-:Y:S05]  /*6de0*/  CALL.ABS.NOINC R14 ;  /* 0x000000000e007343 */ /* 0x028fea0003c00000 */
.L_x_102:
[----:B------:R-:W1:Y:S01]  /*6df0*/  LDCU.64 UR8, c[0x4][0x80] ;  /* 0x01001000ff0877ac */ /* 0x000e620008000a00 */
[----:B------:R-:W2:Y:S01]  /*6e00*/  LDC.64 R16, c[0x4][R16] ;  /* 0x0100000010107b82 */ /* 0x000ea20000000a00 */
[----:B------:R-:W-:Y:S02]  /*6e10*/  HFMA2 R12, -RZ, RZ, 0, 5.9604644775390625e-08 ;  /* 0x00000001ff0c7431 */ /* 0x000fe400000001ff */
[----:B------:R-:W-:Y:S02]  /*6e20*/  IMAD.MOV.U32 R8, RZ, RZ, 0x70 ;  /* 0x00000070ff087424 */ /* 0x000fe400078e00ff */
[----:B------:R-:W-:Y:S01]  /*6e30*/  IMAD.MOV.U32 R13, RZ, RZ, RZ ;  /* 0x000000ffff0d7224 */ /* 0x000fe200078e00ff */
[----:B------:R-:W3:Y:S01]  /*6e40*/  LDCU.64 UR6, c[0x4][0x88] ;  /* 0x01001100ff0677ac */ /* 0x000ee20008000a00 */
[----:B------:R-:W4:Y:S01]  /*6e50*/  LDCU.64 UR4, c[0x4][0x8] ;  /* 0x01000100ff0477ac */ /* 0x000f220008000a00 */
[----:B-1----:R-:W-:Y:S02]  /*6e60*/  MOV R4, UR8 ;  /* 0x0000000800047c02 */ /* 0x002fe40008000f00 */
[----:B------:R-:W-:Y:S02]  /*6e70*/  MOV R5, UR9 ;  /* 0x0000000900057c02 */ /* 0x000fe40008000f00 */
[----:B---3--:R-:W-:Y:S01]  /*6e80*/  MOV R7, UR7 ;  /* 0x0000000700077c02 */ /* 0x008fe20008000f00 */
[----:B------:R-:W-:Y:S01]  /*6e90*/  IMAD.U32 R6, RZ, RZ, UR6 ;  /* 0x00000006ff067e24 */ /* 0x000fe2000f8e00ff */
[----:B----4-:R-:W-:Y:S01]  /*6ea0*/  MOV R11, UR5 ;  /* 0x00000005000b7c02 */ /* 0x010fe20008000f00 */
[----:B------:R-:W-:Y:S02]  /*6eb0*/  IMAD.U32 R10, RZ, RZ, UR4 ;  /* 0x00000004ff0a7e24 */ /* 0x000fe4000f8e00ff */
[----:B------:R-:W-:Y:S07]  /*6ec0*/  LEPC R20, `(.L_x_101) ;  /* 0x000000001014794e */ /* 0x000fee0000000000 */
[----:B--2---:R-:W-:Y:S05]  /*6ed0*/  CALL.ABS.NOINC R16 ;  /* 0x0000000010007343 */ /* 0x004fea0003c00000 */
.L_x_101:
[----:B------:R-:W-:Y:S05]  /*6ee0*/  BSYNC.RECONVERGENT B6 ;  /* 0x0000000000067941 */ /* 0x000fea0003800200 */
.L_x_100:
[----:B------:R-:W-:Y:S02]  /*6ef0*/  R2UR UR6, R93 ;  /* 0x000000005d0672ca */ /* 0x000fe400000e0000 */
[----:B------:R-:W-:Y:S02]  /*6f00*/  R2UR UR5, R90 ;  /* 0x000000005a0572ca */ /* 0x000fe400000e0000 */
[----:B------:R-:W-:Y:S02]  /*6f10*/  R2UR UR4, R89 ;  /* 0x00000000590472ca */ /* 0x000fe400000e0000 */
[----:B------:R-:W-:Y:S02]  /*6f20*/  ISETP.NE.U32.AND P4, PT, R78, RZ, PT ;  /* 0x000000ff4e00720c */ /* 0x000fe40003f85070 */
[----:B------:R-:W-:Y:S02]  /*6f30*/  ISETP.NE.U32.AND P2, PT, RZ, UR60, PT ;  /* 0x0000003cff007c0c */ /* 0x000fe4000bf45070 */
[----:B------:R-:W-:Y:S02]  /*6f40*/  ISETP.NE.AND.EX P4, PT, R79, RZ, PT, P4 ;  /* 0x000000ff4f00720c */ /* 0x000fe40003f85340 */
[----:B------:R-:W-:Y:S01]  /*6f50*/  ISETP.NE.AND.EX P2, PT, RZ, UR61, PT, P2 ;  /* 0x0000003dff007c0c */ /* 0x000fe2000bf45320 */
[----:B------:R-:W-:Y:S02]  /*6f60*/  UISETP.NE.AND UP2, UPT, UR6, URZ, UPT ;  /* 0x000000ff0600728c */ /* 0x000fe4000bf45270 */
[----:B------:R-:W-:Y:S04]  /*6f70*/  UISETP.NE.U32.AND UP0, UPT, UR5, URZ, UPT ;  /* 0x000000ff0500728c */ /* 0x000fe8000bf05070 */
[----:B------:R-:W-:Y:S01]  /*6f80*/  UISETP.NE.AND.EX UP1, UPT, UR4, URZ, UPT, UP0 ;  /* 0x000000ff0400728c */ /* 0x000fe2000bf25300 */
[----:B------:R-:W-:Y:S01]  /*6f90*/  PLOP3.LUT P1, PT, PT, PT, UP2, 0x80, 0x8 ;  /* 0x000000000008781c */ /* 0x000fe20003f2f028 */
[----:B------:R-:W-:Y:S03]  /*6fa0*/  UPLOP3.LUT UP0, UPT, UPT, UPT, UPT, 0x40, 0x4 ;  /* 0x000000000004789c */ /* 0x000fe60003f0e870 */
[----:B------:R-:W-:Y:S06]  /*6fb0*/  @UP2 UPLOP3.LUT UP0, UPT, UPT, UPT, UP1, 0x80, 0x8 ;  /* 0x000000000008289c */ /* 0x000fec0003f0f010 */
[----:B------:R-:W-:Y:S01]  /*6fc0*/  PLOP3.LUT P0, PT, PT, PT, UP0, 0x80, 0x8 ;  /* 0x000000000008781c */ /* 0x000fe20003f0f008 */
[----:B------:R-:W-:Y:S01]  /*6fd0*/  @!UPT UIADD3 URZ, UPT, UPT, URZ, URZ, URZ ;  /* 0x000000fffffff290 */ /* 0x000fe2000fffe0ff */
[----:B------:R-:W-:Y:S11]  /*6fe0*/  BRA.U !UP1, `(.L_x_103) ;  /* 0x0000000109407547 */ /* 0x000ff6000b800000 */
[----:B------:R-:W-:Y:S01]  /*6ff0*/  UISETP.NE.U32.AND UP0, UPT, UR60, URZ, UPT ;  /* 0x000000ff3c00728c */ /* 0x000fe2000bf05070 */
[----:B------:R-:W-:Y:S01]  /*7000*/  R2UR UR6, R90 ;  /* 0x000000005a0672ca */ /* 0x000fe200000e0000 */
[----:B------:R-:W1:Y:S01]  /*7010*/  LDCU.64 UR8, c[0x0][0x358] ;  /* 0x00006b00ff0877ac */ /* 0x000e620008000a00 */
[----:B------:R-:W-:Y:S02]  /*7020*/  HFMA2 R87, -RZ, RZ, 0, 5.9604644775390625e-08 ;  /* 0x00000001ff577431 */ /* 0x000fe400000001ff */
[----:B------:R-:W-:Y:S01]  /*7030*/  IMAD.MOV.U32 R0, RZ, RZ, 0x1 ;  /* 0x00000001ff007424 */ /* 0x000fe200078e00ff */
[----:B------:R-:W-:Y:S06]  /*7040*/  UISETP.NE.AND.EX UP0, UPT, UR61, URZ, UPT, UP0 ;  /* 0x000000ff3d00728c */ /* 0x000fec000bf05300 */
[----:B------:R-:W-:Y:S05]  /*7050*/  PLOP3.LUT P3, PT, PT, PT, UP0, 0x80, 0x8 ;  /* 0x000000000008781c */ /* 0x000fea0003f6f008 */
[----:B------:R-:W2:Y:S01]  /*7060*/  @UP0 LDCU.64 UR4, c[0x0][0x888] ;  /* 0x00011100ff0407ac */ /* 0x000ea20008000a00 */
[----:B------:R-:W-:Y:S07]  /*7070*/  @UP0 UIMAD UR6, UR50, UR6, URZ ;  /* 0x00000006320602a4 */ /* 0x000fee000f8e02ff */
[----:B------:R-:W-:Y:S01]  /*7080*/  @!P3 PRMT R87, R0, 0x7610, R87 ;  /* 0x000076100057b816 */ /* 0x000fe20000000057 */
[----:B--2---:R-:W-:Y:S06]  /*7090*/  @UP0 UIMAD.WIDE UR4, UR6, 0x4, UR4 ;  /* 0x00000004060408a5 */ /* 0x004fec000f8e0204 */
[----:B------:R-:W-:Y:S02]  /*70a0*/  IMAD.U32 R4, RZ, RZ, UR4 ;  /* 0x00000004ff047e24 */ /* 0x000fe4000f8e00ff */
[----:B------:R-:W-:Y:S03]  /*70b0*/  IMAD.U32 R5, RZ, RZ, UR5 ;  /* 0x00000005ff057e24 */ /* 0x000fe6000f8e00ff */
[----:B------:R-:W2:Y:S02]  /*70c0*/  @!UP0 LDCU UR4, c[0x0][0x880] ;  /* 0x00011000ff0487ac */ /* 0x000ea40008000800 */
[----:B-1---5:R1:W5:Y:S02]  /*70d0*/  @P3 LDG.E R41, desc[UR8][R4.64] ;  /* 0x0000000804293981 */ /* 0x022364000c1e1900 */
[----:B-12---:R-:W-:Y:S02]  /*70e0*/  @!P3 MOV R41, UR4 ;  /* 0x000000040029bc02 */ /* 0x006fe40008000f00 */
.L_x_103:
[----:B------:R-:W-:Y:S05]  /*70f0*/  @!P4 BRA `(.L_x_104) ;  /* 0x000000000024c947 */ /* 0x000fea0003800000 */
[----:B------:R-:W-:Y:S01]  /*7100*/  ISETP.NE.U32.AND P3, PT, R76, RZ, PT ;  /* 0x000000ff4c00720c */ /* 0x000fe20003f65070 */
[----:B------:R-:W1:Y:S03]  /*7110*/  LDCU.64 UR4, c[0x0][0x358] ;  /* 0x00006b00ff0477ac */ /* 0x000e660008000a00 */
[----:B------:R-:W-:Y:S11]  /*7120*/  ISETP.NE.AND.EX P3, PT, R77, RZ, PT, P3 ;  /* 0x000000ff4d00720c */ /* 0x000ff60003f65330 */
[----:B------:R-:W-:Y:S02]  /*7130*/  @!UPT UIADD3 URZ, UPT, UPT, URZ, URZ, URZ ;  /* 0x000000fffffff290 */ /* 0x000fe4000fffe0ff */
[----:B------:R-:W2:Y:S01]  /*7140*/  @P3 LDC.64 R4, c[0x0][0x8a8] ;  /* 0x00022a00ff043b82 */ /* 0x000ea20000000a00 */
[----:B------:R-:W-:Y:S04]  /*7150*/  @P3 IMAD R0, R78, UR50, RZ ;  /* 0x000000324e003c24 */ /* 0x000fe8000f8e02ff */
[----:B--2---:R-:W-:Y:S05]  /*7160*/  @P3 IMAD.WIDE R4, R0, 0x4, R4 ;  /* 0x0000000400043825 */ /* 0x004fea00078e0204 */
[----:B-1---5:R1:W5:Y:S02]  /*7170*/  @P3 LDG.E R38, desc[UR4][R4.64] ;  /* 0x0000000404263981 */ /* 0x022364000c1e1900 */
[----:B-1----:R-:W2:Y:S02]  /*7180*/  @!P3 LDC R38, c[0x0][0x8a0] ;  /* 0x00022800ff26bb82 */ /* 0x002ea40000000800 */
.L_x_104:
[----:B-----5:R-:W-:Y:S01]  /*7190*/  FSETP.NEU.AND P3, PT, R41, RZ, PT ;  /* 0x000000ff2900720b */ /* 0x020fe20003f6d000 */
[----:B------:R-:W-:Y:S01]  /*71a0*/  BSSY B1, `(.L_x_105) ;  /* 0x0000039000017945 */ /* 0x000fe20003800000 */
[----:B------:R-:W-:Y:S01]  /*71b0*/  SEL R4, RZ, 0xffffffff, P2 ;  /* 0xffffffffff047807 */ /* 0x000fe20001000000 */
[----:B------:R-:W-:Y:S01]  /*71c0*/  IMAD.MOV.U32 R46, RZ, RZ, 0x1 ;  /* 0x00000001ff2e7424 */ /* 0x000fe200078e00ff */
[----:B------:R-:W-:Y:S01]  /*71d0*/  @P1 LOP3.LUT P2, RZ, R87, 0xff, RZ, 0xc0, !PT ;  /* 0x000000ff57ff1812 */ /* 0x000fe2000784c0ff */
[----:B------:R-:W-:Y:S01]  /*71e0*/  IMAD.IADD R39, R37, 0x1, R2 ;  /* 0x0000000125277824 */ /* 0x000fe200078e0202 */
[----:B------:R-:W-:Y:S01]  /*71f0*/  @P1 SEL R3, RZ, 0xffffffff, P3 ;  /* 0xffffffffff031807 */ /* 0x000fe20001800000 */
[----:B------:R-:W-:Y:S01]  /*7200*/  IMAD R100, R85, -0x10, R96 ;  /* 0xfffffff055647824 */ /* 0x000fe200078e0260 */
[----:B------:R-:W-:Y:S01]  /*7210*/  LOP3.LUT R83, R83, 0x1, RZ, 0x3c, !PT ;  /* 0x0000000153537812 */ /* 0x000fe200078e3cff */
[----:B------:R-:W-:Y:S01]  /*7220*/  IMAD.MOV.U32 R47, RZ, RZ, RZ ;  /* 0x000000ffff2f7224 */ /* 0x000fe200078e00ff */
[----:B------:R-:W-:Y:S02]  /*7230*/  @P0 SEL R3, R4, R3, !P2 ;  /* 0x0000000304030207 */ /* 0x000fe40005000000 */
[----:B------:R-:W-:Y:S02]  /*7240*/  CS2R R74, SRZ ;  /* 0x00000000004a7805 */ /* 0x000fe4000001ff00 */
[----:B------:R-:W-:Y:S02]  /*7250*/  LEA R99, R36, UR49, 0x3 ;  /* 0x0000003124637c11 */ /* 0x000fe4000f8e18ff */
[----:B------:R-:W-:Y:S02]  /*7260*/  CS2R R72, SRZ ;  /* 0x0000000000487805 */ /* 0x000fe4000001ff00 */
[----:B------:R-:W-:Y:S02]  /*7270*/  @P1 LOP3.LUT R3, R3, 0x1, RZ, 0xc0, !PT ;  /* 0x0000000103031812 */ /* 0x000fe400078ec0ff */
[----:B------:R-:W-:Y:S02]  /*7280*/  CS2R R66, SRZ ;  /* 0x0000000000427805 */ /* 0x000fe4000001ff00 */
[----:B------:R-:W-:Y:S02]  /*7290*/  SHF.L.U32 R0, R82, 0x1f, RZ ;  /* 0x0000001f52007819 */ /* 0x000fe400000006ff */
[----:B------:R-:W-:Y:S02]  /*72a0*/  CS2R R64, SRZ ;  /* 0x0000000000407805 */ /* 0x000fe4000001ff00 */
[----:B------:R-:W-:Y:S02]  /*72b0*/  ISETP.NE.U32.OR P5, PT, R3, 0x1, !P1 ;  /* 0x000000010300780c */ /* 0x000fe40004fa5470 */
[----:B------:R-:W-:Y:S02]  /*72c0*/  CS2R R58, SRZ ;  /* 0x00000000003a7805 */ /* 0x000fe4000001ff00 */
[----:B------:R-:W-:Y:S02]  /*72d0*/  PLOP3.LUT P2, PT, PT, PT, UP1, 0x80, 0x8 ;  /* 0x000000000008781c */ /* 0x000fe40003f4f018 */
[----:B------:R-:W-:Y:S02]  /*72e0*/  CS2R R56, SRZ ;  /* 0x0000000000387805 */ /* 0x000fe4000001ff00 */
[----:B------:R-:W-:Y:S02]  /*72f0*/  LOP3.LUT P4, R97, R87, 0xff, RZ, 0xc0, !PT ;  /* 0x000000ff57617812 */ /* 0x000fe4000788c0ff */
[----:B------:R-:W-:Y:S02]  /*7300*/  CS2R R50, SRZ ;  /* 0x0000000000327805 */ /* 0x000fe4000001ff00 */
[----:B------:R-:W-:Y:S02]  /*7310*/  SEL R3, RZ, 0xffffffff, P3 ;  /* 0xffffffffff037807 */ /* 0x000fe40001800000 */
[----:B------:R-:W-:Y:S02]  /*7320*/  CS2R R48, SRZ ;  /* 0x0000000000307805 */ /* 0x000fe4000001ff00 */
[----:B------:R-:W-:Y:S02]  /*7330*/  P2R R98, PR, RZ, 0x20 ;  /* 0x00000020ff627803 */ /* 0x000fe40000000000 */
[----:B------:R-:W-:Y:S02]  /*7340*/  @P5 SHF.L.U32 R5, R83, 0x1f, RZ ;  /* 0x0000001f53055819 */ /* 0x000fe400000006ff */
[----:B------:R-:W-:Y:S02]  /*7350*/  @P2 SEL R3, R4, R3, !P4 ;  /* 0x0000000304032207 */ /* 0x000fe40006000000 */
[----:B------:R-:W1:Y:S02]  /*7360*/  @P5 SYNCS.PHASECHK.TRANS64.TRYWAIT P1, [UR49+0x80], R5 ;  /* 0x00008005ff0055a7 */ /* 0x000e640008021131 */
[----:B------:R-:W-:Y:S04]  /*7370*/  LOP3.LUT R3, R3, 0x1, RZ, 0xc0, !PT ;  /* 0x0000000103037812 */ /* 0x000fe800078ec0ff */
[----:B------:R-:W-:Y:S04]  /*7380*/  ISETP.NE.U32.AND P2, PT, R3, 0x1, PT ;  /* 0x000000010300780c */ /* 0x000fe80003f45070 */
[----:B------:R-:W-:Y:S01]  /*7390*/  P2R R60, PR, RZ, 0x4 ;  /* 0x00000004ff3c7803 */ /* 0x000fe20000000000 */
[----:B------:R3:W4:Y:S01]  /*73a0*/  SYNCS.PHASECHK.TRANS64.TRYWAIT P0, [R99+URZ+0xe0], R0 ;  /* 0x0000e000630075a7 */ /* 0x00072200080011ff */
[----:B-1----:R-:W-:Y:S01]  /*73b0*/  @P5 SEL R46, RZ, 0x1, !P1 ;  /* 0x00000001ff2e5807 */ /* 0x002fe20004800000 */
[----:B---3--:R-:W-:Y:S06]  /*73c0*/  @!P5 BRA `(.L_x_106) ;  /* 0x000000000058d947 */ /* 0x008fec0003800000 */
[----:B------:R-:W-:Y:S01]  /*73d0*/  IMAD.MOV.U32 R75, RZ, RZ, RZ ;  /* 0x000000ffff4b7224 */ /* 0x000fe200078e00ff */
[----:B------:R-:W-:Y:S01]  /*73e0*/  ISETP.NE.AND P1, PT, R46, RZ, PT ;  /* 0x000000ff2e00720c */ /* 0x000fe20003f25270 */
[----:B------:R-:W-:Y:S01]  /*73f0*/  BSSY B0, `(.L_x_107) ;  /* 0x000000c000007945 */ /* 0x000fe20003800000 */
[----:B------:R-:W-:Y:S02]  /*7400*/  CS2R R50, SRZ ;  /* 0x0000000000327805 */ /* 0x000fe4000001ff00 */
[----:B------:R-:W-:Y:S02]  /*7410*/  CS2R R48, SRZ ;  /* 0x0000000000307805 */ /* 0x000fe4000001ff00 */
[----:B------:R-:W-:Y:S02]  /*7420*/  CS2R R58, SRZ ;  /* 0x00000000003a7805 */ /* 0x000fe4000001ff00 */
[----:B------:R-:W-:Y:S02]  /*7430*/  CS2R R56, SRZ ;  /* 0x0000000000387805 */ /* 0x000fe4000001ff00 */
[----:B------:R-:W-:Y:S02]  /*7440*/  CS2R R66, SRZ ;  /* 0x0000000000427805 */ /* 0x000fe4000001ff00 */
[----:B------:R-:W-:Y:S02]  /*7450*/  CS2R R64, SRZ ;  /* 0x0000000000407805 */ /* 0x000fe4000001ff00 */
[----:B------:R-:W-:Y:S01]  /*7460*/  CS2R R72, SRZ ;  /* 0x0000000000487805 */ /* 0x000fe2000001ff00 */
[----:B------:R-:W-:Y:S06]  /*7470*/  @P1 BRA `(.L_x_108) ;  /* 0x00000000000c1947 */ /* 0x000fec0003800000 */
[----:B------:R-:W-:Y:S04]  /*7480*/  SHF.L.U32 R3, R83, 0x1f, RZ ;  /* 0x0000001f53037819 */ /* 0x000fe800000006ff */
[----:B------:R-:W1:Y:S02]  /*7490*/  SYNCS.PHASECHK.TRANS64.TRYWAIT P1, [UR49+0x80], R3 ;  /* 0x00008003ff0075a7 */ /* 0x000e640008021131 */
[----:B-1----:R-:W-:Y:S05]  /*74a0*/  @!P1 BRA `(.L_x_109) ;  /* 0x0000003c00a89947 */ /* 0x002fea0003800000 */
.L_x_108:
[----:B------:R-:W-:Y:S05]  /*74b0*/  BSYNC B0 ;  /* 0x0000000000007941 */ /* 0x000fea0003800000 */
.L_x_107:
[----:B------:R-:W-:Y:S01]  /*74c0*/  ISETP.NE.AND P1, PT, R60, RZ, PT ;  /* 0x000000ff3c00720c */ /* 0x000fe20003f25270 */
[----:B------:R-:W-:Y:S11]  /*74d0*/  HFMA2 R47, -RZ, RZ, 0, 5.9604644775390625e-08 ;  /* 0x00000001ff2f7431 */ /* 0x000ff600000001ff */
[----:B------:R-:W-:Y:S01]  /*74e0*/  @!UPT UIADD3 URZ, UPT, UPT, URZ, URZ, URZ ;  /* 0x000000fffffff290 */ /* 0x000fe2000fffe0ff */
[----:B------:R3:W1:Y:S04]  /*74f0*/  @P1 LDS.128 R48, [R84] ;  /* 0x0000000054301984 */ /* 0x0006680000000c00 */
[----:B------:R3:W1:Y:S04]  /*7500*/  @P1 LDS.128 R56, [R96+0x10] ;  /* 0x0000100060381984 */ /* 0x0006680000000c00 */
[----:B------:R3:W1:Y:S04]  /*7510*/  @P1 LDS.128 R64, [R94+0x20] ;  /* 0x000020005e401984 */ /* 0x0006680000000c00 */
[----:B------:R3:W1:Y:S02]  /*7520*/  @P1 LDS.128 R72, [R100+0x30] ;  /* 0x0000300064481984 */ /* 0x0006640000000c00 */
.L_x_106:
[----:B------:R-:W-:Y:S05]  /*7530*/  BSYNC B1 ;  /* 0x0000000000017941 */ /* 0x000fea0003800000 */
.L_x_105:
[----:B-1----:R-:W-:Y:S04]  /*7540*/  SHF.R.U32.HI R3, RZ, 0x15, R39 ;  /* 0x00000015ff037819 */ /* 0x002fe80000011627 */
[----:B------:R-:W-:Y:S01]  /*7550*/  LOP3.LUT P1, RZ, R3, 0x3, R88, 0x48, !PT ;  /* 0x0000000303ff7812 */ /* 0x000fe20007824858 */
[----:B------:R-:W-:Y:S01]  /*7560*/  @!UPT UIADD3 URZ, UPT, UPT, URZ, URZ, URZ ;  /* 0x000000fffffff290 */ /* 0x000fe2000fffe0ff */
[----:B----4-:R-:W-:Y:S11]  /*7570*/  @P0 BRA `(.L_x_110) ;  /* 0x0000000000080947 */ /* 0x010ff60003800000 */
[----:B------:R-:W1:Y:S02]  /*7580*/  SYNCS.PHASECHK.TRANS64.TRYWAIT P0, [R99+URZ+0xe0], R0 ;  /* 0x0000e000630075a7 */ /* 0x000e6400080011ff */
[----:B-1----:R-:W-:Y:S05]  /*7590*/  @!P0 BRA `(.L_x_111) ;  /* 0x0000003c00848947 */ /* 0x002fea0003800000 */
.L_x_110:
[----:B------:R-:W-:Y:S05]  /*75a0*/  @!P1 BRA `(.L_x_112) ;  /* 0x0000000000409947 */ /* 0x000fea0003800000 */
[----:B------:R-:W4:Y:S01]  /*75b0*/  LDCU.64 UR8, c[0x4][0x70] ;  /* 0x01000e00ff0877ac */ /* 0x000f220008000a00 */
[----:B------:R-:W-:Y:S01]  /*75c0*/  MOV R3, 0x0 ;  /* 0x0000000000037802 */ /* 0x000fe20000000f00 */
[----:B------:R-:W-:Y:S02]  /*75d0*/  HFMA2 R12, -RZ, RZ, 0, 5.9604644775390625e-08 ;  /* 0x00000001ff0c7431 */ /* 0x000fe400000001ff */
[----:B------:R-:W-:Y:S02]  /*75e0*/  IMAD.MOV.U32 R8, RZ, RZ, 0x192 ;  /* 0x00000192ff087424 */ /* 0x000fe400078e00ff */
[----:B------:R-:W-:Y:S01]  /*75f0*/  IMAD.MOV.U32 R13, RZ, RZ, RZ ;  /* 0x000000ffff0d7224 */ /* 0x000fe200078e00ff */
[----:B------:R-:W5:Y:S01]  /*7600*/  LDCU.64 UR6, c[0x4][0x78] ;  /* 0x01000f00ff0677ac */ /* 0x000f620008000a00 */
[----:B------:R-:W1:Y:S01]  /*7610*/  LDC.64 R2, c[0x4][R3] ;  /* 0x0100000003027b82 */ /* 0x000e620000000a00 */
[----:B------:R-:W2:Y:S01]  /*7620*/  LDCU.64 UR4, c[0x4][0x10] ;  /* 0x01000200ff0477ac */ /* 0x000ea20008000a00 */
[----:B----4-:R-:W-:Y:S01]  /*7630*/  MOV R5, UR9 ;  /* 0x0000000900057c02 */ /* 0x010fe20008000f00 */
[----:B------:R-:W-:Y:S01]  /*7640*/  IMAD.U32 R4, RZ, RZ, UR8 ;  /* 0x00000008ff047e24 */ /* 0x000fe2000f8e00ff */
[----:B-----5:R-:W-:Y:S01]  /*7650*/  MOV R7, UR7 ;  /* 0x0000000700077c02 */ /* 0x020fe20008000f00 */
[----:B------:R-:W-:Y:S01]  /*7660*/  IMAD.U32 R6, RZ, RZ, UR6 ;  /* 0x00000006ff067e24 */ /* 0x000fe2000f8e00ff */
[----:B--2---:R-:W-:Y:S01]  /*7670*/  MOV R11, UR5 ;  /* 0x00000005000b7c02 */ /* 0x004fe20008000f00 */
[----:B------:R-:W-:Y:S02]  /*7680*/  IMAD.U32 R10, RZ, RZ, UR4 ;  /* 0x00000004ff0a7e24 */ /* 0x000fe4000f8e00ff */
[----:B------:R-:W-:Y:S07]  /*7690*/  LEPC R20, `(.L_x_112) ;  /* 0x000000001014794e */ /* 0x000fee0000000000 */
[----:B-1-3--:R-:W-:Y:S05]  /*76a0*/  CALL.ABS.NOINC R2 ;  /* 0x0000000002007343 */ /* 0x00afea0003c00000 */
.L_x_112:
[----:B------:R-:W-:Y:S05]  /*76b0*/  WARPSYNC.ALL ;  /* 0x0000000000007948 */ /* 0x000fea0003800000 */
[----:B------:R-:W-:Y:S01]  /*76c0*/  R2UR UR4, R39 ;  /* 0x00000000270472ca */ /* 0x000fe200000e0000 */
[--C-:B------:R-:W-:Y:S01]  /*76d0*/  HADD2.F32 R40, -RZ, R48.reuse.H0_H0 ;  /* 0x20000030ff287230 */ /* 0x100fe20000004100 */
[----:B------:R-:W-:Y:S01]  /*76e0*/  ISETP.NE.AND P0, PT, R86, RZ, PT ;  /* 0x000000ff5600720c */ /* 0x000fe20003f05270 */
[----:B------:R-:W-:Y:S01]  /*76f0*/  HADD2.F32 R43, -RZ, R48.H1_H1 ;  /* 0x30000030ff2b7230 */ /* 0x000fe20000004100 */
[----:B------:R-:W-:Y:S01]  /*7700*/  BSSY.RECONVERGENT B0, `(.L_x_113) ;  /* 0x0000086000007945 */ /* 0x000fe20003800200 */
[----:B------:R-:W-:Y:S02]  /*7710*/  HADD2.F32 R42, -RZ, R49.H1_H1 ;  /* 0x30000031ff2a7230 */ /* 0x000fe40000004100 */
[----:B------:R-:W-:Y:S02]  /*7720*/  HADD2.F32 R45, -RZ, R51.H0_H0 ;  /* 0x20000033ff2d7230 */ /* 0x000fe40000004100 */
[----:B------:R-:W-:Y:S04]  /*7730*/  HADD2.F32 R44, -RZ, R75.H1_H1 ;  /* 0x3000004bff2c7230 */ /* 0x000fe80000004100 */
[----:B------:R-:W1:Y:S02]  /*7740*/  LDTM.x32 R4, tmem[UR4] ;  /* 0x00000004000479ee */ /* 0x000e6400082c0000 */
[C---:B-12---:R-:W-:Y:S01]  /*7750*/  FMUL R0, R38.reuse, R4 ;  /* 0x0000000426007220 */ /* 0x046fe20000400000 */
[C---:B------:R-:W-:Y:S01]  /*7760*/  FMUL R2, R38.reuse, R5 ;  /* 0x0000000526027220 */ /* 0x040fe20000400000 */
[C---:B------:R-:W-:Y:S01]  /*7770*/  FMUL R3, R38.reuse, R6 ;  /* 0x0000000626037220 */ /* 0x040fe20000400000 */
[C---:B------:R-:W-:Y:S01]  /*7780*/  FMUL R7, R38.reuse, R7 ;  /* 0x0000000726077220 */ /* 0x040fe20000400000 */
[C---:B------:R-:W-:Y:S01]  /*7790*/  FFMA R0, R41.reuse, R40, R0 ;  /* 0x0000002829007223 */ /* 0x040fe20000000000 */
[----:B------:R-:W-:Y:S02]  /*77a0*/  HADD2.F32 R40, -RZ, R49.H0_H0 ;  /* 0x20000031ff287230 */ /* 0x000fe40000004100 */
[C---:B------:R-:W-:Y:S01]  /*77b0*/  FFMA R2, R41.reuse, R43, R2 ;  /* 0x0000002b29027223 */ /* 0x040fe20000000002 */
[--C-:B------:R-:W-:Y:S02]  /*77c0*/  HADD2.F32 R43, -RZ, R50.reuse.H0_H0 ;  /* 0x20000032ff2b7230 */ /* 0x100fe40000004100 */
[C---:B------:R-:W-:Y:S01]  /*77d0*/  FMUL R4, R38.reuse, R8 ;  /* 0x0000000826047220 */ /* 0x040fe20000400000 */
[----:B------:R-:W-:Y:S01]  /*77e0*/  FMUL R5, R38, R9 ;  /* 0x0000000926057220 */ /* 0x000fe20000400000 */
[C---:B------:R-:W-:Y:S01]  /*77f0*/  FFMA R3, R41.reuse, R40, R3 ;  /* 0x0000002829037223 */ /* 0x040fe20000000003 */
[----:B------:R-:W-:Y:S01]  /*7800*/  HADD2.F32 R40, -RZ, R50.H1_H1 ;  /* 0x30000032ff287230 */ /* 0x000fe20000004100 */
[----:B------:R-:W-:Y:S01]  /*7810*/  F2FP.F16.F32.PACK_AB R52, R2, R0 ;  /* 0x000000000234723e */ /* 0x000fe200000000ff */
[C---:B------:R-:W-:Y:S01]  /*7820*/  FFMA R7, R41.reuse, R42, R7 ;  /* 0x0000002a29077223 */ /* 0x040fe20000000007 */
[C---:B------:R-:W-:Y:S01]  /*7830*/  FFMA R4, R41.reuse, R43, R4 ;  /* 0x0000002b29047223 */ /* 0x040fe20000000004 */
[C---:B------:R-:W-:Y:S01]  /*7840*/  FMUL R6, R38.reuse, R10 ;  /* 0x0000000a26067220 */ /* 0x040fe20000400000 */
[----:B------:R-:W-:Y:S02]  /*7850*/  HADD2.F32 R42, -RZ, R51.H1_H1 ;  /* 0x30000033ff2a7230 */ /* 0x000fe40000004100 */
[----:B------:R-:W-:Y:S01]  /*7860*/  FFMA R5, R41, R40, R5 ;  /* 0x0000002829057223 */ /* 0x000fe20000000005 */
[----:B------:R-:W-:Y:S01]  /*7870*/  F2FP.F16.F32.PACK_AB R53, R7, R3 ;  /* 0x000000030735723e */ /* 0x000fe200000000ff */
[----:B------:R-:W-:Y:S01]  /*7880*/  FFMA R6, R41, R45, R6 ;  /* 0x0000002d29067223 */ /* 0x000fe20000000006 */
[C---:B------:R-:W-:Y:S01]  /*7890*/  FMUL R11, R38.reuse, R11 ;  /* 0x0000000b260b7220 */ /* 0x040fe20000400000 */
[--C-:B------:R-:W-:Y:S01]  /*78a0*/  HADD2.F32 R40, -RZ, R56.reuse.H0_H0 ;  /* 0x20000038ff287230 */ /* 0x100fe20000004100 */
[----:B------:R-:W-:Y:S01]  /*78b0*/  F2FP.F16.F32.PACK_AB R54, R5, R4 ;  /* 0x000000040536723e */ /* 0x000fe200000000ff */
[C---:B------:R-:W-:Y:S01]  /*78c0*/  FMUL R8, R38.reuse, R12 ;  /* 0x0000000c26087220 */ /* 0x040fe20000400000 */
[C---:B------:R-:W-:Y:S01]  /*78d0*/  FFMA R11, R41.reuse, R42, R11 ;  /* 0x0000002a290b7223 */ /* 0x040fe2000000000b */
[----:B------:R-:W-:Y:S02]  /*78e0*/  HADD2.F32 R42, -RZ, R56.H1_H1 ;  /* 0x30000038ff2a7230 */ /* 0x000fe40000004100 */
[C---:B------:R-:W-:Y:S01]  /*78f0*/  FMUL R9, R38.reuse, R13 ;  /* 0x0000000d26097220 */ /* 0x040fe20000400000 */
[--C-:B------:R-:W-:Y:S02]  /*7900*/  HADD2.F32 R43, -RZ, R57.reuse.H0_H0 ;  /* 0x20000039ff2b7230 */ /* 0x100fe40000004100 */
[----:B------:R-:W-:Y:S01]  /*7910*/  FFMA R8, R41, R40, R8 ;  /* 0x0000002829087223 */ /* 0x000fe20000000008 */
[----:B------:R-:W-:Y:S01]  /*7920*/  F2FP.F16.F32.PACK_AB R55, R11, R6 ;  /* 0x000000060b37723e */ /* 0x000fe200000000ff */
[----:B------:R-:W-:Y:S01]  /*7930*/  FFMA R9, R41, R42, R9 ;  /* 0x0000002a29097223 */ /* 0x000fe20000000009 */
[C---:B------:R-:W-:Y:S01]  /*7940*/  FMUL R10, R38.reuse, R14 ;  /* 0x0000000e260a7220 */ /* 0x040fe20000400000 */
[----:B------:R-:W-:Y:S02]  /*7950*/  HADD2.F32 R40, -RZ, R57.H1_H1 ;  /* 0x30000039ff287230 */ /* 0x000fe40000004100 */
[C---:B------:R-:W-:Y:S01]  /*7960*/  FMUL R15, R38.reuse, R15 ;  /* 0x0000000f260f7220 */ /* 0x040fe20000400000 */
[----:B------:R1:W-:Y:S01]  /*7970*/  STS.128 [R84], R52 ;  /* 0x0000003454007388 */ /* 0x0003e20000000c00 */
[----:B------:R-:W-:Y:S01]  /*7980*/  F2FP.F16.F32.PACK_AB R68, R9, R8 ;  /* 0x000000080944723e */ /* 0x000fe200000000ff */
[C---:B------:R-:W-:Y:S01]  /*7990*/  FFMA R10, R41.reuse, R43, R10 ;  /* 0x0000002b290a7223 */ /* 0x040fe2000000000a */
[--C-:B------:R-:W-:Y:S02]  /*79a0*/  HADD2.F32 R43, -RZ, R58.reuse.H0_H0 ;  /* 0x2000003aff2b7230 */ /* 0x100fe40000004100 */
[----:B------:R-:W-:Y:S01]  /*79b0*/  FFMA R15, R41, R40, R15 ;  /* 0x00000028290f7223 */ /* 0x000fe2000000000f */
[C---:B------:R-:W-:Y:S01]  /*79c0*/  FMUL R12, R38.reuse, R16 ;  /* 0x00000010260c7220 */ /* 0x040fe20000400000 */
[----:B------:R-:W-:Y:S02]  /*79d0*/  HADD2.F32 R42, -RZ, R58.H1_H1 ;  /* 0x3000003aff2a7230 */ /* 0x000fe40000004100 */
[C---:B------:R-:W-:Y:S01]  /*79e0*/  FMUL R13, R38.reuse, R17 ;  /* 0x00000011260d7220 */ /* 0x040fe20000400000 */
[--C-:B------:R-:W-:Y:S01]  /*79f0*/  HADD2.F32 R45, -RZ, R59.reuse.H0_H0 ;  /* 0x2000003bff2d7230 */ /* 0x100fe20000004100 */
[----:B------:R-:W-:Y:S01]  /*7a00*/  F2FP.F16.F32.PACK_AB R69, R15, R10 ;  /* 0x0000000a0f45723e */ /* 0x000fe200000000ff */
[C---:B------:R-:W-:Y:S01]  /*7a10*/  FFMA R12, R41.reuse, R43, R12 ;  /* 0x0000002b290c7223 */ /* 0x040fe2000000000c */
[C---:B------:R-:W-:Y:S01]  /*7a20*/  FFMA R13, R41.reuse, R42, R13 ;  /* 0x0000002a290d7223 */ /* 0x040fe2000000000d */
[C---:B------:R-:W-:Y:S01]  /*7a30*/  FMUL R14, R38.reuse, R18 ;  /* 0x00000012260e7220 */ /* 0x040fe20000400000 */
[----:B------:R-:W-:Y:S02]  /*7a40*/  HADD2.F32 R40, -RZ, R59.H1_H1 ;  /* 0x3000003bff287230 */ /* 0x000fe40000004100 */
[C---:B------:R-:W-:Y:S01]  /*7a50*/  FMUL R19, R38.reuse, R19 ;  /* 0x0000001326137220 */ /* 0x040fe20000400000 */
[--C-:B------:R-:W-:Y:S02]  /*7a60*/  HADD2.F32 R43, -RZ, R64.reuse.H0_H0 ;  /* 0x20000040ff2b7230 */ /* 0x100fe40000004100 */
[C---:B------:R-:W-:Y:S01]  /*7a70*/  FFMA R14, R41.reuse, R45, R14 ;  /* 0x0000002d290e7223 */ /* 0x040fe2000000000e */
[C---:B------:R-:W-:Y:S01]  /*7a80*/  FMUL R16, R38.reuse, R20 ;  /* 0x0000001426107220 */ /* 0x040fe20000400000 */
[C---:B------:R-:W-:Y:S01]  /*7a90*/  FFMA R19, R41.reuse, R40, R19 ;  /* 0x0000002829137223 */ /* 0x040fe20000000013 */
[----:B------:R-:W-:Y:S02]  /*7aa0*/  HADD2.F32 R40, -RZ, R64.H1_H1 ;  /* 0x30000040ff287230 */ /* 0x000fe40000004100 */
[C---:B------:R-:W-:Y:S01]  /*7ab0*/  FMUL R17, R38.reuse, R21 ;  /* 0x0000001526117220 */ /* 0x040fe20000400000 */
[--C-:B------:R-:W-:Y:S02]  /*7ac0*/  HADD2.F32 R45, -RZ, R65.reuse.H0_H0 ;  /* 0x20000041ff2d7230 */ /* 0x100fe40000004100 */
[C---:B------:R-:W-:Y:S01]  /*7ad0*/  FMUL R18, R38.reuse, R22 ;  /* 0x0000001626127220 */ /* 0x040fe20000400000 */
[----:B------:R-:W-:Y:S02]  /*7ae0*/  HADD2.F32 R42, -RZ, R65.H1_H1 ;  /* 0x30000041ff2a7230 */ /* 0x000fe40000004100 */
[C---:B------:R-:W-:Y:S01]  /*7af0*/  FMUL R23, R38.reuse, R23 ;  /* 0x0000001726177220 */ /* 0x040fe20000400000 */
[C---:B------:R-:W-:Y:S01]  /*7b00*/  FFMA R16, R41.reuse, R43, R16 ;  /* 0x0000002b29107223 */ /* 0x040fe20000000010 */
[C---:B------:R-:W-:Y:S01]  /*7b10*/  FFMA R17, R41.reuse, R40, R17 ;  /* 0x0000002829117223 */ /* 0x040fe20000000011 */
[C---:B------:R-:W-:Y:S01]  /*7b20*/  FFMA R18, R41.reuse, R45, R18 ;  /* 0x0000002d29127223 */ /* 0x040fe20000000012 */
[C---:B------:R-:W-:Y:S01]  /*7b30*/  FFMA R23, R41.reuse, R42, R23 ;  /* 0x0000002a29177223 */ /* 0x040fe20000000017 */
[--C-:B------:R-:W-:Y:S02]  /*7b40*/  HADD2.F32 R40, -RZ, R66.reuse.H0_H0 ;  /* 0x20000042ff287230 */ /* 0x100fe40000004100 */
[C---:B------:R-:W-:Y:S01]  /*7b50*/  FMUL R20, R38.reuse, R24 ;  /* 0x0000001826147220 */ /* 0x040fe20000400000 */
[----:B------:R-:W-:Y:S02]  /*7b60*/  HADD2.F32 R42, -RZ, R66.H1_H1 ;  /* 0x30000042ff2a7230 */ /* 0x000fe40000004100 */
[C---:B------:R-:W-:Y:S01]  /*7b70*/  FMUL R21, R38.reuse, R25 ;  /* 0x0000001926157220 */ /* 0x040fe20000400000 */
[--C-:B------:R-:W-:Y:S02]  /*7b80*/  HADD2.F32 R43, -RZ, R67.reuse.H0_H0 ;  /* 0x20000043ff2b7230 */ /* 0x100fe40000004100 */
[C---:B------:R-:W-:Y:S01]  /*7b90*/  FMUL R22, R38.reuse, R26 ;  /* 0x0000001a26167220 */ /* 0x040fe20000400000 */
[C---:B------:R-:W-:Y:S01]  /*7ba0*/  FFMA R20, R41.reuse, R40, R20 ;  /* 0x0000002829147223 */ /* 0x040fe20000000014 */
[C---:B------:R-:W-:Y:S01]  /*7bb0*/  FFMA R21, R41.reuse, R42, R21 ;  /* 0x0000002a29157223 */ /* 0x040fe20000000015 */
[----:B------:R-:W-:Y:S02]  /*7bc0*/  HADD2.F32 R40, -RZ, R67.H1_H1 ;  /* 0x30000043ff287230 */ /* 0x000fe40000004100 */
[----:B------:R-:W-:Y:S01]  /*7bd0*/  FFMA R22, R41, R43, R22 ;  /* 0x0000002b29167223 */ /* 0x000fe20000000016 */
[C---:B------:R-:W-:Y:S01]  /*7be0*/  FMUL R27, R38.reuse, R27 ;  /* 0x0000001b261b7220 */ /* 0x040fe20000400000 */
[--C-:B------:R-:W-:Y:S02]  /*7bf0*/  HADD2.F32 R43, -RZ, R72.reuse.H0_H0 ;  /* 0x20000048ff2b7230 */ /* 0x100fe40000004100 */
[C---:B------:R-:W-:Y:S01]  /*7c00*/  FMUL R24, R38.reuse, R28 ;  /* 0x0000001c26187220 */ /* 0x040fe20000400000 */
[----:B------:R-:W-:Y:S02]  /*7c10*/  HADD2.F32 R42, -RZ, R72.H1_H1 ;  /* 0x30000048ff2a7230 */ /* 0x000fe40000004100 */
[C---:B------:R-:W-:Y:S01]  /*7c20*/  FMUL R25, R38.reuse, R29 ;  /* 0x0000001d26197220 */ /* 0x040fe20000400000 */
[--C-:B------:R-:W-:Y:S01]  /*7c30*/  HADD2.F32 R45, -RZ, R73.reuse.H0_H0 ;  /* 0x20000049ff2d7230 */ /* 0x100fe20000004100 */
[----:B------:R-:W-:Y:S01]  /*7c40*/  F2FP.F16.F32.PACK_AB R70, R13, R12 ;  /* 0x0000000c0d46723e */ /* 0x000fe200000000ff */
[C---:B------:R-:W-:Y:S01]  /*7c50*/  FMUL R26, R38.reuse, R30 ;  /* 0x0000001e261a7220 */ /* 0x040fe20000400000 */
[----:B------:R-:W-:Y:S01]  /*7c60*/  F2FP.F16.F32.PACK_AB R71, R19, R14 ;  /* 0x0000000e1347723e */ /* 0x000fe200000000ff */
[C---:B------:R-:W-:Y:S01]  /*7c70*/  FFMA R27, R41.reuse, R40, R27 ;  /* 0x00000028291b7223 */ /* 0x040fe2000000001b */
[C---:B------:R-:W-:Y:S01]  /*7c80*/  FFMA R24, R41.reuse, R43, R24 ;  /* 0x0000002b29187223 */ /* 0x040fe20000000018 */
[----:B------:R-:W-:Y:S02]  /*7c90*/  HADD2.F32 R40, -RZ, R73.H1_H1 ;  /* 0x30000049ff287230 */ /* 0x000fe40000004100 */
[C---:B------:R-:W-:Y:S01]  /*7ca0*/  FFMA R25, R41.reuse, R42, R25 ;  /* 0x0000002a29197223 */ /* 0x040fe20000000019 */
[----:B------:R1:W-:Y:S01]  /*7cb0*/  STS.128 [R96+0x10], R68 ;  /* 0x0000104460007388 */ /* 0x0003e20000000c00 */
[C---:B------:R-:W-:Y:S01]  /*7cc0*/  FMUL R31, R38.reuse, R31 ;  /* 0x0000001f261f7220 */ /* 0x040fe20000400000 */
[--C-:B------:R-:W-:Y:S02]  /*7cd0*/  HADD2.F32 R43, -RZ, R74.reuse.H0_H0 ;  /* 0x2000004aff2b7230 */ /* 0x100fe40000004100 */
[C---:B------:R-:W-:Y:S01]  /*7ce0*/  FFMA R26, R41.reuse, R45, R26 ;  /* 0x0000002d291a7223 */ /* 0x040fe2000000001a */
[C---:B------:R-:W-:Y:S01]  /*7cf0*/  FMUL R28, R38.reuse, R32 ;  /* 0x00000020261c7220 */ /* 0x040fe20000400000 */
[----:B------:R-:W-:Y:S02]  /*7d00*/  HADD2.F32 R42, -RZ, R74.H1_H1 ;  /* 0x3000004aff2a7230 */ /* 0x000fe40000004100 */
[C---:B------:R-:W-:Y:S01]  /*7d10*/  FMUL R29, R38.reuse, R33 ;  /* 0x00000021261d7220 */ /* 0x040fe20000400000 */
[----:B------:R-:W-:Y:S02]  /*7d20*/  HADD2.F32 R45, -RZ, R75.H0_H0 ;  /* 0x2000004bff2d7230 */ /* 0x000fe40000004100 */
[C---:B------:R-:W-:Y:S01]  /*7d30*/  FMUL R30, R38.reuse, R34 ;  /* 0x00000022261e7220 */ /* 0x040fe20000400000 */
[----:B------:R-:W-:Y:S01]  /*7d40*/  FFMA R31, R41, R40, R31 ;  /* 0x00000028291f7223 */ /* 0x000fe2000000001f */
[----:B------:R-:W-:Y:S01]  /*7d50*/  FMUL R35, R38, R35 ;  /* 0x0000002326237220 */ /* 0x000fe20000400000 */
[----:B------:R-:W-:Y:S01]  /*7d60*/  F2FP.F16.F32.PACK_AB R104, R17, R16 ;  /* 0x000000101168723e */ /* 0x000fe200000000ff */
[----:B------:R-:W-:Y:S01]  /*7d70*/  FFMA R28, R41, R43, R28 ;  /* 0x0000002b291c7223 */ /* 0x000fe2000000001c */
[----:B------:R-:W-:Y:S01]  /*7d80*/  F2FP.F16.F32.PACK_AB R105, R23, R18 ;  /* 0x000000121769723e */ /* 0x000fe200000000ff */
[----:B------:R-:W-:Y:S01]  /*7d90*/  FFMA R29, R41, R42, R29 ;  /* 0x0000002a291d7223 */ /* 0x000fe2000000001d */
[----:B------:R-:W-:Y:S01]  /*7da0*/  F2FP.F16.F32.PACK_AB R106, R21, R20 ;  /* 0x00000014156a723e */ /* 0x000fe200000000ff */
[----:B------:R-:W-:Y:S01]  /*7db0*/  FFMA R30, R41, R45, R30 ;  /* 0x0000002d291e7223 */ /* 0x000fe2000000001e */
[----:B------:R-:W-:Y:S01]  /*7dc0*/  F2FP.F16.F32.PACK_AB R107, R27, R22 ;  /* 0x000000161b6b723e */ /* 0x000fe200000000ff */
[----:B------:R-:W-:Y:S01]  /*7dd0*/  FFMA R35, R41, R44, R35 ;  /* 0x0000002c29237223 */ /* 0x000fe20000000023 */
[----:B------:R-:W-:Y:S02]  /*7de0*/  F2FP.F16.F32.PACK_AB R108, R25, R24 ;  /* 0x00000018196c723e */ /* 0x000fe400000000ff */
[----:B------:R-:W-:Y:S01]  /*7df0*/  F2FP.F16.F32.PACK_AB R109, R31, R26 ;  /* 0x0000001a1f6d723e */ /* 0x000fe200000000ff */
[----:B------:R1:W-:Y:S01]  /*7e00*/  STS.128 [R94+0x20], R104 ;  /* 0x000020685e007388 */ /* 0x0003e20000000c00 */
[----:B------:R-:W-:Y:S02]  /*7e10*/  F2FP.F16.F32.PACK_AB R110, R29, R28 ;  /* 0x0000001c1d6e723e */ /* 0x000fe400000000ff */
[----:B------:R-:W-:Y:S05]  /*7e20*/  F2FP.F16.F32.PACK_AB R111, R35, R30 ;  /* 0x0000001e236f723e */ /* 0x000fea00000000ff */
[----:B------:R1:W-:Y:S01]  /*7e30*/  STS.128 [R100+0x30], R108 ;  /* 0x0000306c64007388 */ /* 0x0003e20000000c00 */
[----:B------:R-:W-:Y:S01]  /*7e40*/  @!PT LDS RZ, [RZ] ;  /* 0x00000000fffff984 */ /* 0x000fe20000000800 */
[----:B------:R-:W-:Y:S01]  /*7e50*/  @!PT LDS RZ, [RZ] ;  /* 0x00000000fffff984 */ /* 0x000fe20000000800 */
[----:B------:R-:W-:Y:S01]  /*7e60*/  @!PT LDS RZ, [RZ] ;  /* 0x00000000fffff984 */ /* 0x000fe20000000800 */
[----:B------:R-:W-:Y:S01]  /*7e70*/  @!PT LDS RZ, [RZ] ;  /* 0x00000000fffff984 */ /* 0x000fe20000000800 */
[----:B------:R2:W-:Y:S07]  /*7e80*/  MEMBAR.ALL.CTA ;  /* 0x0000000000007992 */ /* 0x0005ee0000008000 */
[----:B--2---:R-:W2:Y:S02]  /*7e90*/  FENCE.VIEW.ASYNC.S ;  /* 0x00000000000073c6 */ /* 0x004ea40000000000 */
[----:B--2---:R-:W-:Y:S06]  /*7ea0*/  BAR.SYNC.DEFER_BLOCKING 0x1, 0x80 ;  /* 0x0042000000007b1d */ /* 0x004fec0000010000 */
[----:B------:R-:W-:Y:S05]  /*7eb0*/  @P0 BRA `(.L_x_114) ;  /* 0x0000000000280947 */ /* 0x000fea0003800000 */
[----:B------:R-:W2:Y:S01]  /*7ec0*/  LDCU.64 UR6, c[0x0][0x348] ;  /* 0x00006900ff0677ac */ /* 0x000ea20008000a00 */
[----:B------:R-:W-:Y:S01]  /*7ed0*/  UIADD3 UR4, UPT, UPT, UR49, 0x200, URZ ;  /* 0x0000020031047890 */ /* 0x000fe2000fffe0ff */
[----:B------:R-:W-:Y:S05]  /*7ee0*/  UMOV UR41, UR52 ;  /* 0x0000003400297c82 */ /* 0x000fea0008000000 */
[----:B------:R-:W-:Y:S04]  /*7ef0*/  MOV R80, UR4 ;  /* 0x0000000400507c02 */ /* 0x000fe80008000f00 */
[----:B------:R-:W-:Y:S01]  /*7f00*/  R2UR UR40, R80 ;  /* 0x00000000502872ca */ /* 0x000fe200000e0000 */
[----:B--2---:R-:W-:Y:S04]  /*7f10*/  UIADD3 UR4, UP0, UPT, UR6, 0x680, URZ ;  /* 0x0000068006047890 */ /* 0x004fe8000ff1e0ff */
[----:B------:R-:W-:Y:S09]  /*7f20*/  UIADD3.X UR5, UPT, UPT, URZ, UR7, URZ, UP0, !UPT ;  /* 0x00000007ff057290 */ /* 0x000ff200087fe4ff */
[----:B------:R2:W-:Y:S01]  /*7f30*/  UTMASTG.4D [UR40], [UR4] ;  /* 0x00000028040073b5 */ /* 0x0005e20008018000 */
[----:B------:R0:W-:Y:S01]  /*7f40*/  UTMACMDFLUSH ;  /* 0x00000000000079b7 */ /* 0x0001e20000000000 */
[----:B--2---:R-:W-:Y:S04]  /*7f50*/  DEPBAR.LE SB0, 0x1 ;  /* 0x000080400000791a */ /* 0x004fe80000000000 */
.L_x_114:
[----:B------:R-:W-:Y:S05]  /*7f60*/  BSYNC.RECONVERGENT B0 ;  /* 0x0000000000007941 */ /* 0x000fea0003800200 */
.L_x_113:
[----:B------:R-:W-:Y:S01]  /*7f70*/  BAR.SYNC.DEFER_BLOCKING 0x1, 0x80 ;  /* 0x0042000000007b1d */ /* 0x000fe20000010000 */
[----:B------:R-:W-:Y:S01]  /*7f80*/  ISETP.NE.AND P1, PT, R98, RZ, PT ;  /* 0x000000ff6200720c */ /* 0x000fe20003f25270 */
[----:B------:R-:W-:Y:S01]  /*7f90*/  UISETP.NE.AND UP0, UPT, UR54, URZ, UPT ;  /* 0x000000ff3600728c */ /* 0x000fe2000bf05270 */
[----:B------:R-:W-:Y:S11]  /*7fa0*/  LEA R3, R47, UR49, 0x3 ;  /* 0x000000312f037c11 */ /* 0x000ff6000f8e18ff */
[----:B------:R-:W-:Y:S01]  /*7fb0*/  @P1 SHF.L.U32 R4, R83, 0x1f, RZ ;  /* 0x0000001f53041819 */ /* 0x000fe200000006ff */
[----:B------:R-:W-:Y:S06]  /*7fc0*/  BRA.U !UP0, `(.L_x_115) ;  /* 0x0000000108247547 */ /* 0x000fec000b800000 */
[----:B------:R-:W2:Y:S01]  /*7fd0*/  S2R R0, SR_CgaCtaId ;  /* 0x0000000000007919 */ /* 0x000ea20000008800 */
[----:B------:R-:W-:Y:S01]  /*7fe0*/  IMAD.U32 R2, RZ, RZ, UR51 ;  /* 0x00000033ff027e24 */ /* 0x000fe2000f8e00ff */
[----:B------:R-:W-:Y:S04]  /*7ff0*/  UIADD3 UR4, UPT, UPT, UR51, 0x1, URZ ;  /* 0x0000000133047890 */ /* 0x000fe8000fffe0ff */
[----:B------:R-:W-:Y:S01]  /*8000*/  @P1 LEA R2, R2, UR49, 0x3 ;  /* 0x0000003102021c11 */ /* 0x000fe2000f8e18ff */
[----:B------:R-:W-:Y:S04]  /*8010*/  UISETP.NE.AND UP0, UPT, UR4, 0x4, UPT ;  /* 0x000000040400788c */ /* 0x000fe8000bf05270 */
[----:B------:R-:W-:Y:S01]  /*8020*/  @P1 VIADD R5, R2, 0xa0 ;  /* 0x000000a002051836 */ /* 0x000fe20000000000 */
[----:B------:R-:W-:Y:S04]  /*8030*/  USEL UR51, UR4, URZ, UP0 ;  /* 0x000000ff04337287 */ /* 0x000fe80008000000 */
[----:B--2---:R-:W-:Y:S04]  /*8040*/  @P1 PRMT R0, R0, 0x654, R5 ;  /* 0x0000065400001816 */ /* 0x004fe80000000005 */
[----:B------:R2:W-:Y:S04]  /*8050*/  @P1 SYNCS.ARRIVE.TRANS64.RED.A1T0 RZ, [R0+URZ], RZ ;  /* 0x000000ff00ff19a7 */ /* 0x0005e800081004ff */
.L_x_115:
[----:B------:R-:W4:Y:S01]  /*8060*/  @P1 SYNCS.PHASECHK.TRANS64.TRYWAIT P0, [R3+URZ+0x80], R4 ;  /* 0x00008004030015a7 */ /* 0x000f2200080011ff */
[----:B------:R-:W-:Y:S01]  /*8070*/  BSSY B1, `(.L_x_116) ;  /* 0x0000016000017945 */ /* 0x000fe20003800000 */
[----:B----4-:R-:W-:Y:S03]  /*8080*/  @P1 SEL R46, RZ, 0x1, !P0 ;  /* 0x00000001ff2e1807 */ /* 0x010fe60004000000 */
[----:B------:R-:W-:Y:S05]  /*8090*/  @!P1 BRA `(.L_x_117) ;  /* 0x00000000004c9947 */ /* 0x000fea0003800000 */
[----:B------:R-:W-:Y:S01]  /*80a0*/  ISETP.NE.AND P0, PT, R46, RZ, PT ;  /* 0x000000ff2e00720c */ /* 0x000fe20003f05270 */
[----:B------:R-:W-:Y:S01]  /*80b0*/  BSSY B0, `(.L_x_118) ;  /* 0x000000b000007945 */ /* 0x000fe20003800000 */
[----:B------:R-:W-:Y:S11]  /*80c0*/  ISETP.NE.AND P1, PT, R60, RZ, PT ;  /* 0x000000ff3c00720c */ /* 0x000ff60003f25270 */
[----:B------:R-:W-:Y:S02]  /*80d0*/  @!UPT UIADD3 URZ, UPT, UPT, URZ, URZ, URZ ;  /* 0x000000fffffff290 */ /* 0x000fe4000fffe0ff */
[C---:B------:R-:W-:Y:S01]  /*80e0*/  @P1 IMAD R6, R47.reuse, 0x2000, R84 ;  /* 0x000020002f061824 */ /* 0x040fe200078e0254 */
[C---:B------:R-:W-:Y:S01]  /*80f0*/  @P1 LEA R4, R47.reuse, R94, 0xd ;  /* 0x0000005e2f041211 */ /* 0x040fe200078e68ff */
[C---:B------:R-:W-:Y:S02]  /*8100*/  @P1 IMAD R5, R47.reuse, 0x2000, R96 ;  /* 0x000020002f051824 */ /* 0x040fe400078e0260 */
[----:B------:R-:W-:Y:S01]  /*8110*/  @P1 IMAD R2, R47, 0x2000, R100 ;  /* 0x000020002f021824 */ /* 0x000fe200078e0264 */
[----:B------:R-:W-:Y:S06]  /*8120*/  @P0 BRA `(.L_x_119) ;  /* 0x00000000000c0947 */ /* 0x000fec0003800000 */
[----:B--2---:R-:W-:Y:S04]  /*8130*/  SHF.L.U32 R0, R83, 0x1f, RZ ;  /* 0x0000001f53007819 */ /* 0x004fe800000006ff */
[----:B------:R-:W2:Y:S02]  /*8140*/  SYNCS.PHASECHK.TRANS64.TRYWAIT P0, [R3+URZ+0x80], R0 ;  /* 0x00008000030075a7 */ /* 0x000ea400080011ff */
[----:B--2---:R-:W-:Y:S05]  /*8150*/  @!P0 BRA `(.L_x_120) ;  /* 0x0000003000a88947 */ /* 0x004fea0003800000 */
.L_x_119:
[----:B------:R-:W-:Y:S05]  /*8160*/  BSYNC B0 ;  /* 0x0000000000007941 */ /* 0x000fea0003800000 */
.L_x_118:
[----:B------:R-:W-:Y:S02]  /*8170*/  ISETP.NE.AND P0, PT, R60, RZ, PT ;  /* 0x000000ff3c00720c */ /* 0x000fe40003f05270 */
[----:B------:R-:W-:Y:S11]  /*8180*/  IADD3 R47, PT, PT, R47, 0x1, RZ ;  /* 0x000000012f2f7810 */ /* 0x000ff60007ffe0ff */
[----:B------:R4:W1:Y:S04]  /*8190*/  @P0 LDS.128 R48, [R6] ;  /* 0x0000000006300984 */ /* 0x0008680000000c00 */
[----:B------:R4:W1:Y:S04]  /*81a0*/  @P0 LDS.128 R56, [R5+0x10] ;  /* 0x0000100005380984 */ /* 0x0008680000000c00 */
[----:B------:R4:W1:Y:S04]  /*81b0*/  @P0 LDS.128 R64, [R4+0x20] ;  /* 0x0000200004400984 */ /* 0x0008680000000c00 */
[----:B------:R4:W1:Y:S02]  /*81c0*/  @P0 LDS.128 R72, [R2+0x30] ;  /* 0x0000300002480984 */ /* 0x0008640000000c00 */
.L_x_117:
[----:B------:R-:W-:Y:S05]  /*81d0*/  BSYNC B1 ;  /* 0x0000000000017941 */ /* 0x000fea0003800000 */
.L_x_116:
[----:B--2---:R-:W-:Y:S05]  /*81e0*/  VIADD R3, R39, 0x20 ;  /* 0x0000002027037836 */ /* 0x004fea0000000000 */
[----:B------:R-:W-:Y:S04]  /*81f0*/  SHF.R.U32.HI R3, RZ, 0x15, R3 ;  /* 0x00000015ff037819 */ /* 0x000fe80000011603 */
[----:B------:R-:W-:Y:S11]  /*8200*/  LOP3.LUT P0, RZ, R3, 0x3, R88, 0x48, !PT ;  /* 0x0000000303ff7812 */ /* 0x000ff60007804858 */
[----:B------:R-:W-:Y:S02]  /*8210*/  @!UPT UIADD3 URZ, UPT, UPT, URZ, URZ, URZ ;  /* 0x000000fffffff290 */ /* 0x000fe4000fffe0ff */
[----:B------:R-:W-:Y:S05]  /*8220*/  @!P0 BRA `(.L_x_121) ;  /* 0x0000000000408947 */ /* 0x000fea0003800000 */
[----:B------:R-:W2:Y:S01]  /*8230*/  LDCU.64 UR8, c[0x4][0x70] ;  /* 0x01000e00ff0877ac */ /* 0x000ea20008000a00 */
[----:B------:R-:W-:Y:S01]  /*8240*/  MOV R3, 0x0 ;  /* 0x0000000000037802 */ /* 0x000fe20000000f00 */
[----:B------:R-:W-:Y:S02]  /*8250*/  HFMA2 R12, -RZ, RZ, 0, 5.9604644775390625e-08 ;  /* 0x00000001ff0c7431 */ /* 0x000fe400000001ff */
[----:B------:R-:W-:Y:S02]  /*8260*/  IMAD.MOV.U32 R8, RZ, RZ, 0x192 ;  /* 0x00000192ff087424 */ /* 0x000fe400078e00ff */
[----:B------:R-:W-:Y:S01]  /*8270*/  IMAD.MOV.U32 R13, RZ, RZ, RZ ;  /* 0x000000ffff0d7224 */ /* 0x000fe200078e00ff */
[----:B------:R-:W5:Y:S01]  /*8280*/  LDCU.64 UR6, c[0x4][0x78] ;  /* 0x01000f00ff0677ac */ /* 0x000f620008000a00 */
[----:B----4-:R-:W4:Y:S01]  /*8290*/  LDC.64 R2, c[0x4][R3] ;  /* 0x0100000003027b82 */ /* 0x010f220000000a00 */
[----:B------:R-:W3:Y:S01]  /*82a0*/  LDCU.64 UR4, c[0x4][0x10] ;  /* 0x01000200ff0477ac */ /* 0x000ee20008000a00 */
[----:B--2---:R-:W-:Y:S01]  /*82b0*/  MOV R5, UR9 ;  /* 0x0000000900057c02 */ /* 0x004fe20008000f00 */
[----:B------:R-:W-:Y:S01]  /*82c0*/  IMAD.U32 R4, RZ, RZ, UR8 ;  /* 0x00000008ff047e24 */ /* 0x000fe2000f8e00ff */
[----:B-----5:R-:W-:Y:S01]  /*82d0*/  MOV R7, UR7 ;  /* 0x0000000700077c02 */ /* 0x020fe20008000f00 */
[----:B------:R-:W-:Y:S01]  /*82e0*/  IMAD.U32 R6, RZ, RZ, UR6 ;  /* 0x00000006ff067e24 */ /* 0x000fe2000f8e00ff */
[----:B---3--:R-:W-:Y:S01]  /*82f0*/  MOV R11, UR5 ;  /* 0x00000005000b7c02 */ /* 0x008fe20008000f00 */
[----:B------:R-:W-:Y:S02]  /*8300*/  IMAD.U32 R10, RZ, RZ, UR4 ;  /* 0x00000004ff0a7e24 */ /* 0x000fe4000f8e00ff */
[----:B------:R-:W-:Y:S07]  /*8310*/  LEPC R20, `(.L_x_121) ;  /* 0x000000001014794e */ /* 0x000fee0000000000 */
[----:B-1--4-:R-:W-:Y:S05]  /*8320*/  CALL.ABS.NOINC R2 ;  /* 0x0000000002007343 */ /* 0x012fea0003c00000 */
.L_x_121:
[----:B------:R-:W-:Y:S05]  /*8330*/  WARPSYNC.ALL ;  /* 0x0000000000007948 */ /* 0x000fea0003800000 */
[----:B------:R-:W-:Y:S01]  /*8340*/  R2UR UR4, R39 ;  /* 0x00000000270472ca */ /* 0x000fe200000e0000 */
[--C-:B-1----:R-:W-:Y:S01]  /*8350*/  HADD2.F32 R40, -RZ, R48.reuse.H0_H0 ;  /* 0x20000030ff287230 */ /* 0x102fe20000004100 */
[----:B------:R-:W1:Y:S01]  /*8360*/  S2R R101, SR_CgaCtaId ;  /* 0x0000000000657919 */ /* 0x000e620000008800 */
[----:B------:R-:W-:Y:S01]  /*8370*/  HADD2.F32 R43, -RZ, R48.H1_H1 ;  /* 0x30000030ff2b7230 */ /* 0x000fe20000004100 */
[----:B------:R-:W-:Y:S01]  /*8380*/  ISETP.NE.AND P6, PT, R98, RZ, PT ;  /* 0x000000ff6200720c */ /* 0x000fe20003fc5270 */
[----:B------:R-:W-:Y:S01]  /*8390*/  HADD2.F32 R42, -RZ, R49.H1_H1 ;  /* 0x30000031ff2a7230 */ /* 0x000fe20000004100 */
[----:B------:R-:W-:Y:S01]  /*83a0*/  ISETP.NE.AND P0, PT, R86, RZ, PT ;  /* 0x000000ff5600720c */ /* 0x000fe20003f05270 */
[--C-:B------:R-:W-:Y:S01]  /*83b0*/  HADD2.F32 R44, -RZ, R50.reuse.H1_H1 ;  /* 0x30000032ff2c7230 */ /* 0x100fe20000004100 */
[----:B------:R-:W-:Y:S01]  /*83c0*/  MOV R61, UR51 ;  /* 0x00000033003d7c02 */ /* 0x000fe20008000f00 */
[----:B------:R-:W-:Y:S01]  /*83d0*/  HADD2.F32 R45, -RZ, R59.H0_H0 ;  /* 0x2000003bff2d7230 */ /* 0x000fe20000004100 */
[----:B------:R-:W-:Y:S01]  /*83e0*/  BSSY.RECONVERGENT B0, `(.L_x_122) ;  /* 0x0000086000007945 */ /* 0x000fe20003800200 */
[----:B------:R-:W-:Y:S02]  /*83f0*/  LEA R62, R47, UR49, 0x3 ;  /* 0x000000312f3e7c11 */ /* 0x000fe4000f8e18ff */
[----:B----4-:R-:W2:Y:S04]  /*8400*/  LDTM.x32 R4, tmem[UR4+0x20] ;  /* 0x00002004000479ee */ /* 0x010ea800082c0000 */
[----:B------:R-:W-:Y:S04]  /*8410*/  @P6 LEA R61, R61, UR49, 0x3 ;  /* 0x000000313d3d6c11 */ /* 0x000fe8000f8e18ff */
[----:B------:R-:W-:Y:S02]  /*8420*/  @P6 IADD3 R102, PT, PT, R61, 0xa0, RZ ;  /* 0x000000a03d666810 */ /* 0x000fe40007ffe0ff */
[----:B------:R-:W-:Y:S01]  /*8430*/  @P6 SHF.L.U32 R61, R83, 0x1f, RZ ;  /* 0x0000001f533d6819 */ /* 0x000fe200000006ff */
[C---:B--2---:R-:W-:Y:S01]  /*8440*/  FMUL R0, R38.reuse, R4 ;  /* 0x0000000426007220 */ /* 0x044fe20000400000 */
[C---:B------:R-:W-:Y:S01]  /*8450*/  FMUL R2, R38.reuse, R5 ;  /* 0x0000000526027220 */ /* 0x040fe20000400000 */
[C---:B------:R-:W-:Y:S01]  /*8460*/  FMUL R3, R38.reuse, R6 ;  /* 0x0000000626037220 */ /* 0x040fe20000400000 */
[C---:B------:R-:W-:Y:S01]  /*8470*/  FMUL R7, R38.reuse, R7 ;  /* 0x0000000726077220 */ /* 0x040fe20000400000 */
[C---:B------:R-:W-:Y:S01]  /*8480*/  FFMA R0, R41.reuse, R40, R0 ;  /* 0x0000002829007223 */ /* 0x040fe20000000000 */
[----:B------:R-:W-:Y:S02]  /*8490*/  HADD2.F32 R40, -RZ, R49.H0_H0 ;  /* 0x20000031ff287230 */ /* 0x000fe40000004100 */
[C---:B------:R-:W-:Y:S01]  /*84a0*/  FFMA R2, R41.reuse, R43, R2 ;  /* 0x0000002b29027223 */ /* 0x040fe20000000002 */
[C---:B------:R-:W-:Y:S01]  /*84b0*/  FMUL R4, R38.reuse, R8 ;  /* 0x0000000826047220 */ /* 0x040fe20000400000 */
[--C-:B------:R-:W-:Y:S02]  /*84c0*/  HADD2.F32 R43, -RZ, R51.reuse.H0_H0 ;  /* 0x20000033ff2b7230 */ /* 0x100fe40000004100 */
[----:B------:R-:W-:Y:S01]  /*84d0*/  FMUL R5, R38, R9 ;  /* 0x0000000926057220 */ /* 0x000fe20000400000 */
[C---:B------:R-:W-:Y:S01]  /*84e0*/  FFMA R3, R41.reuse, R40, R3 ;  /* 0x0000002829037223 */ /* 0x040fe20000000003 */
[----:B------:R-:W-:Y:S01]  /*84f0*/  HADD2.F32 R40, -RZ, R50.H0_H0 ;  /* 0x20000032ff287230 */ /* 0x000fe20000004100 */
[----:B------:R-:W-:Y:S01]  /*8500*/  F2FP.F16.F32.PACK_AB R52, R2, R0 ;  /* 0x000000000234723e */ /* 0x000fe200000000ff */
[C---:B------:R-:W-:Y:S01]  /*8510*/  FFMA R7, R41.reuse, R42, R7 ;  /* 0x0000002a29077223 */ /* 0x040fe20000000007 */
[----:B------:R-:W-:Y:S02]  /*8520*/  HADD2.F32 R42, -RZ, R51.H1_H1 ;  /* 0x30000033ff2a7230 */ /* 0x000fe40000004100 */
[C---:B------:R-:W-:Y:S01]  /*8530*/  FMUL R6, R38.reuse, R10 ;  /* 0x0000000a26067220 */ /* 0x040fe20000400000 */
[C---:B------:R-:W-:Y:S01]  /*8540*/  FFMA R4, R41.reuse, R40, R4 ;  /* 0x0000002829047223 */ /* 0x040fe20000000004 */
        /* <DEDUP_REMOVED lines=17> */
[----:B------:R2:W-:Y:S01]  /*8660*/  STS.128 [R84+0x2000], R52 ;  /* 0x0020003454007388 */ /* 0x0005e20000000c00 */
[----:B------:R-:W-:Y:S01]  /*8670*/  F2FP.F16.F32.PACK_AB R68, R9, R8 ;  /* 0x000000080944723e */ /* 0x000fe200000000ff */
[C---:B------:R-:W-:Y:S01]  /*8680*/  FFMA R10, R41.reuse, R43, R10 ;  /* 0x0000002b290a7223 */ /* 0x040fe2000000000a */
[--C-:B------:R-:W-:Y:S02]  /*8690*/  HADD2.F32 R43, -RZ, R58.reuse.H0_H0 ;  /* 0x2000003aff2b7230 */ /* 0x100fe40000004100 */
[----:B------:R-:W-:Y:S01]  /*86a0*/  FFMA R15, R41, R40, R15 ;  /* 0x00000028290f7223 */ /* 0x000fe2000000000f */
[C---:B------:R-:W-:Y:S01]  /*86b0*/  FMUL R12, R38.reuse, R16 ;  /* 0x00000010260c7220 */ /* 0x040fe20000400000 */
[----:B------:R-:W-:Y:S02]  /*86c0*/  HADD2.F32 R42, -RZ, R58.H1_H1 ;  /* 0x3000003aff2a7230 */ /* 0x000fe40000004100 */
[C---:B------:R-:W-:Y:S01]  /*86d0*/  FMUL R13, R38.reuse, R17 ;  /* 0x00000011260d7220 */ /* 0x040fe20000400000 */
[C---:B------:R-:W-:Y:S01]  /*86e0*/  FMUL R14, R38.reuse, R18 ;  /* 0x00000012260e7220 */ /* 0x040fe20000400000 */
[----:B------:R-:W-:Y:S01]  /*86f0*/  F2FP.F16.F32.PACK_AB R69, R15, R10 ;  /* 0x0000000a0f45723e */ /* 0x000fe200000000ff */
[C---:B------:R-:W-:Y:S01]  /*8700*/  FFMA R12, R41.reuse, R43, R12 ;  /* 0x0000002b290c7223 */ /* 0x040fe2000000000c */
[----:B------:R-:W-:Y:S02]  /*8710*/  HADD2.F32 R40, -RZ, R59.H1_H1 ;  /* 0x3000003bff287230 */ /* 0x000fe40000004100 */
[C---:B------:R-:W-:Y:S01]  /*8720*/  FFMA R13, R41.reuse, R42, R13 ;  /* 0x0000002a290d7223 */ /* 0x040fe2000000000d */
[C---:B------:R-:W-:Y:S01]  /*8730*/  FMUL R19, R38.reuse, R19 ;  /* 0x0000001326137220 */ /* 0x040fe20000400000 */
[--C-:B------:R-:W-:Y:S02]  /*8740*/  HADD2.F32 R43, -RZ, R64.reuse.H0_H0 ;  /* 0x20000040ff2b7230 */ /* 0x100fe40000004100 */
[C---:B------:R-:W-:Y:S01]  /*8750*/  FMUL R16, R38.reuse, R20 ;  /* 0x0000001426107220 */ /* 0x040fe20000400000 */
[----:B------:R-:W-:Y:S02]  /*8760*/  HADD2.F32 R42, -RZ, R64.H1_H1 ;  /* 0x30000040ff2a7230 */ /* 0x000fe40000004100 */
[C---:B------:R-:W-:Y:S01]  /*8770*/  FMUL R17, R38.reuse, R21 ;  /* 0x0000001526117220 */ /* 0x040fe20000400000 */
[C---:B------:R-:W-:Y:S01]  /*8780*/  FFMA R14, R41.reuse, R45, R14 ;  /* 0x0000002d290e7223 */ /* 0x040fe2000000000e */
[C---:B------:R-:W-:Y:S01]  /*8790*/  FFMA R19, R41.reuse, R40, R19 ;  /* 0x0000002829137223 */ /* 0x040fe20000000013 */
[--C-:B------:R-:W-:Y:S02]  /*87a0*/  HADD2.F32 R45, -RZ, R65.reuse.H0_H0 ;  /* 0x20000041ff2d7230 */ /* 0x100fe40000004100 */
[C---:B------:R-:W-:Y:S01]  /*87b0*/  FFMA R16, R41.reuse, R43, R16 ;  /* 0x0000002b29107223 */ /* 0x040fe20000000010 */
[C---:B------:R-:W-:Y:S01]  /*87c0*/  FMUL R18, R38.reuse, R22 ;  /* 0x0000001626127220 */ /* 0x040fe20000400000 */
[----:B------:R-:W-:Y:S02]  /*87d0*/  HADD2.F32 R40, -RZ, R65.H1_H1 ;  /* 0x30000041ff287230 */ /* 0x000fe40000004100 */
[C---:B------:R-:W-:Y:S01]  /*87e0*/  FFMA R17, R41.reuse, R42, R17 ;  /* 0x0000002a29117223 */ /* 0x040fe20000000011 */
[C---:B------:R-:W-:Y:S01]  /*87f0*/  FMUL R23, R38.reuse, R23 ;  /* 0x0000001726177220 */ /* 0x040fe20000400000 */
[--C-:B------:R-:W-:Y:S02]  /*8800*/  HADD2.F32 R42, -RZ, R66.reuse.H0_H0 ;  /* 0x20000042ff2a7230 */ /* 0x100fe40000004100 */
[C---:B------:R-:W-:Y:S01]  /*8810*/  FMUL R20, R38.reuse, R24 ;  /* 0x0000001826147220 */ /* 0x040fe20000400000 */
[C---:B------:R-:W-:Y:S01]  /*8820*/  FFMA R18, R41.reuse, R45, R18 ;  /* 0x0000002d29127223 */ /* 0x040fe20000000012 */
        /* <DEDUP_REMOVED lines=11> */
[----:B------:R-:W-:Y:S01]  /*88e0*/  FFMA R27, R41, R42, R27 ;  /* 0x0000002a291b7223 */ /* 0x000fe2000000001b */
[C---:B------:R-:W-:Y:S01]  /*88f0*/  FMUL R24, R38.reuse, R28 ;  /* 0x0000001c26187220 */ /* 0x040fe20000400000 */
[----:B------:R-:W-:Y:S02]  /*8900*/  HADD2.F32 R42, -RZ, R72.H1_H1 ;  /* 0x30000048ff2a7230 */ /* 0x000fe40000004100 */
[C---:B------:R-:W-:Y:S01]  /*8910*/  FMUL R25, R38.reuse, R29 ;  /* 0x0000001d26197220 */ /* 0x040fe20000400000 */
[--C-:B------:R-:W-:Y:S02]  /*8920*/  HADD2.F32 R43, -RZ, R73.reuse.H0_H0 ;  /* 0x20000049ff2b7230 */ /* 0x100fe40000004100 */
[C---:B------:R-:W-:Y:S01]  /*8930*/  FMUL R26, R38.reuse, R30 ;  /* 0x0000001e261a7220 */ /* 0x040fe20000400000 */
[----:B------:R-:W-:Y:S01]  /*8940*/  F2FP.F16.F32.PACK_AB R70, R13, R12 ;  /* 0x0000000c0d46723e */ /* 0x000fe200000000ff */
[----:B------:R-:W-:Y:S01]  /*8950*/  FFMA R24, R41, R40, R24 ;  /* 0x0000002829187223 */ /* 0x000fe20000000018 */
[----:B------:R-:W-:Y:S01]  /*8960*/  F2FP.F16.F32.PACK_AB R71, R19, R14 ;  /* 0x0000000e1347723e */ /* 0x000fe200000000ff */
[C---:B------:R-:W-:Y:S01]  /*8970*/  FFMA R25, R41.reuse, R42, R25 ;  /* 0x0000002a29197223 */ /* 0x040fe20000000019 */
[C---:B------:R-:W-:Y:S01]  /*8980*/  FFMA R26, R41.reuse, R43, R26 ;  /* 0x0000002b291a7223 */ /* 0x040fe2000000001a */
[----:B------:R-:W-:Y:S02]  /*8990*/  HADD2.F32 R40, -RZ, R73.H1_H1 ;  /* 0x30000049ff287230 */ /* 0x000fe40000004100 */
[C---:B------:R-:W-:Y:S01]  /*89a0*/  FMUL R31, R38.reuse, R31 ;  /* 0x0000001f261f7220 */ /* 0x040fe20000400000 */
[----:B------:R4:W-:Y:S01]  /*89b0*/  STS.128 [R96+0x2010], R68 ;  /* 0x0020104460007388 */ /* 0x0009e20000000c00 */
[--C-:B------:R-:W-:Y:S02]  /*89c0*/  HADD2.F32 R43, -RZ, R74.reuse.H0_H0 ;  /* 0x2000004aff2b7230 */ /* 0x100fe40000004100 */
[C---:B------:R-:W-:Y:S01]  /*89d0*/  FMUL R28, R38.reuse, R32 ;  /* 0x00000020261c7220 */ /* 0x040fe20000400000 */
[----:B------:R-:W-:Y:S02]  /*89e0*/  HADD2.F32 R42, -RZ, R74.H1_H1 ;  /* 0x3000004aff2a7230 */ /* 0x000fe40000004100 */
[C---:B------:R-:W-:Y:S01]  /*89f0*/  FMUL R29, R38.reuse, R33 ;  /* 0x00000021261d7220 */ /* 0x040fe20000400000 */
[--C-:B------:R-:W-:Y:S02]  /*8a00*/  HADD2.F32 R45, -RZ, R75.reuse.H0_H0 ;  /* 0x2000004bff2d7230 */ /* 0x100fe40000004100 */
[C---:B------:R-:W-:Y:S01]  /*8a10*/  FMUL R30, R38.reuse, R34 ;  /* 0x00000022261e7220 */ /* 0x040fe20000400000 */
[----:B------:R-:W-:Y:S02]  /*8a20*/  HADD2.F32 R44, -RZ, R75.H1_H1 ;  /* 0x3000004bff2c7230 */ /* 0x000fe40000004100 */
[----:B------:R-:W-:Y:S01]  /*8a30*/  FFMA R31, R41, R40, R31 ;  /* 0x00000028291f7223 */ /* 0x000fe2000000001f */
[----:B------:R-:W-:Y:S01]  /*8a40*/  FMUL R35, R38, R35 ;  /* 0x0000002326237220 */ /* 0x000fe20000400000 */
[----:B--2---:R-:W-:Y:S01]  /*8a50*/  F2FP.F16.F32.PACK_AB R52, R17, R16 ;  /* 0x000000101134723e */ /* 0x004fe200000000ff */
        /* <DEDUP_REMOVED lines=11> */
[----:B------:R-:W-:Y:S02]  /*8b10*/  F2FP.F16.F32.PACK_AB R107, R35, R30 ;  /* 0x0000001e236b723e */ /* 0x000fe400000000ff */
[----:B-1----:R-:W-:Y:S03]  /*8b20*/  @P6 PRMT R102, R101, 0x654, R102 ;  /* 0x0000065465666816 */ /* 0x002fe60000000066 */
[----:B------:R4:W-:Y:S01]  /*8b30*/  STS.128 [R100+0x2030], R104 ;  /* 0x0020306864007388 */ /* 0x0009e20000000c00 */
[----:B------:R-:W-:Y:S01]  /*8b40*/  @!PT LDS RZ, [RZ] ;  /* 0x00000000fffff984 */ /* 0x000fe20000000800 */
[----:B------:R-:W-:Y:S01]  /*8b50*/  @!PT LDS RZ, [RZ] ;  /* 0x00000000fffff984 */ /* 0x000fe20000000800 */
[----:B------:R-:W-:Y:S01]  /*8b60*/  @!PT LDS RZ, [RZ] ;  /* 0x00000000fffff984 */ /* 0x000fe20000000800 */
[----:B------:R-:W-:Y:S01]  /*8b70*/  @!PT LDS RZ, [RZ] ;  /* 0x00000000fffff984 */ /* 0x000fe20000000800 */
[----:B------:R1:W-:Y:S07]  /*8b80*/  MEMBAR.ALL.CTA ;  /* 0x0000000000007992 */ /* 0x0003ee0000008000 */
[----:B-1----:R-:W1:Y:S02]  /*8b90*/  FENCE.VIEW.ASYNC.S ;  /* 0x00000000000073c6 */ /* 0x002e640000000000 */
[----:B-1----:R-:W-:Y:S06]  /*8ba0*/  BAR.SYNC.DEFER_BLOCKING 0x1, 0x80 ;  /* 0x0042000000007b1d */ /* 0x002fec0000010000 */
[----:B------:R-:W-:Y:S05]  /*8bb0*/  @P0 BRA `(.L_x_123) ;  /* 0x0000000000200947 */ /* 0x000fea0003800000 */
[----:B------:R-:W1:Y:S01]  /*8bc0*/  LDCU.64 UR6, c[0x0][0x348] ;  /* 0x00006900ff0677ac */ /* 0x000e620008000a00 */
[----:B------:R-:W-:Y:S02]  /*8bd0*/  UIADD3 UR40, UPT, UPT, UR49, 0x2200, URZ ;  /* 0x0000220031287890 */ /* 0x000fe4000fffe0ff */
[----:B------:R-:W-:Y:S02]  /*8be0*/  UIADD3 UR41, UPT, UPT, UR52, 0x20, URZ ;  /* 0x0000002034297890 */ /* 0x000fe4000fffe0ff */
[----:B-1----:R-:W-:Y:S04]  /*8bf0*/  UIADD3 UR4, UP0, UPT, UR6, 0x680, URZ ;  /* 0x0000068006047890 */ /* 0x002fe8000ff1e0ff */
[----:B------:R-:W-:Y:S09]  /*8c00*/  UIADD3.X UR5, UPT, UPT, URZ, UR7, URZ, UP0, !UPT ;  /* 0x00000007ff057290 */ /* 0x000ff200087fe4ff */
[----:B------:R1:W-:Y:S01]  /*8c10*/  UTMASTG.4D [UR40], [UR4] ;  /* 0x00000028040073b5 */ /* 0x0003e20008018000 */
[----:B------:R0:W-:Y:S01]  /*8c20*/  UTMACMDFLUSH ;  /* 0x00000000000079b7 */ /* 0x0001e20000000000 */
[----:B-1----:R-:W-:Y:S04]  /*8c30*/  DEPBAR.LE SB0, 0x1 ;  /* 0x000080400000791a */ /* 0x002fe80000000000 */
.L_x_123:
[----:B------:R-:W-:Y:S05]  /*8c40*/  BSYNC.RECONVERGENT B0 ;  /* 0x0000000000007941 */ /* 0x000fea0003800200 */
.L_x_122:
[----:B------:R-:W-:Y:S01]  /*8c50*/  BAR.SYNC.DEFER_BLOCKING 0x1, 0x80 ;  /* 0x0042000000007b1d */ /* 0x000fe20000010000 */
[----:B------:R-:W-:Y:S04]  /*8c60*/  UIADD3 UR4, UPT, UPT, UR51, 0x1, URZ ;  /* 0x0000000133047890 */ /* 0x000fe8000fffe0ff */
[----:B------:R-:W-:Y:S04]  /*8c70*/  UISETP.NE.AND UP0, UPT, UR4, 0x4, UPT ;  /* 0x000000040400788c */ /* 0x000fe8000bf05270 */
[----:B------:R-:W-:Y:S01]  /*8c80*/  USEL UR50, UR4, URZ, UP0 ;  /* 0x000000ff04327287 */ /* 0x000fe20008000000 */
[----:B------:R1:W-:Y:S01]  /*8c90*/  @P6 SYNCS.ARRIVE.TRANS64.RED.A1T0 RZ, [R102+URZ], RZ ;  /* 0x000000ff66ff69a7 */ /* 0x0003e200081004ff */
[----:B------:R-:W-:Y:S01]  /*8ca0*/  BSSY B1, `(.L_x_124) ;  /* 0x0000017000017945 */ /* 0x000fe20003800000 */
[----:B------:R-:W2:Y:S02]  /*8cb0*/  @P6 SYNCS.PHASECHK.TRANS64.TRYWAIT P0, [R62+URZ+0x80], R61 ;  /* 0x0000803d3e0065a7 */ /* 0x000ea400080011ff */
[----:B--2---:R-:W-:Y:S01]  /*8cc0*/  @P6 SEL R46, RZ, 0x1, !P0 ;  /* 0x00000001ff2e6807 */ /* 0x004fe20004000000 */
[----:B-1----:R-:W-:Y:S06]  /*8cd0*/  @!P6 BRA `(.L_x_125) ;  /* 0x00000000004ce947 */ /* 0x002fec0003800000 */
        /* <DEDUP_REMOVED lines=9> */
[----:B------:R-:W-:Y:S04]  /*8d70*/  SHF.L.U32 R5, R83, 0x1f, RZ ;  /* 0x0000001f53057819 */ /* 0x000fe800000006ff */
[----:B------:R-:W1:Y:S02]  /*8d80*/  SYNCS.PHASECHK.TRANS64.TRYWAIT P0, [R62+URZ+0x80], R5 ;  /* 0x000080053e0075a7 */ /* 0x000e6400080011ff */
[----:B-1----:R-:W-:Y:S05]  /*8d90*/  @!P0 BRA `(.L_x_128) ;  /* 0x0000002400ac8947 */ /* 0x002fea0003800000 */
.L_x_127:
[----:B------:R-:W-:Y:S05]  /*8da0*/  BSYNC B0 ;  /* 0x0000000000007941 */ /* 0x000fea0003800000 */
.L_x_126:
[----:B------:R-:W-:Y:S02]  /*8db0*/  ISETP.NE.AND P0, PT, R60, RZ, PT ;  /* 0x000000ff3c00720c */ /* 0x000fe40003f05270 */
[----:B------:R-:W-:Y:S11]  /*8dc0*/  IADD3 R47, PT, PT, R47, 0x1, RZ ;  /* 0x000000012f2f7810 */ /* 0x000ff60007ffe0ff */
[----:B------:R2:W1:Y:S04]  /*8dd0*/  @P0 LDS.128 R48, [R4] ;  /* 0x0000000004300984 */ /* 0x0004680000000c00 */
[----:B------:R2:W1:Y:S04]  /*8de0*/  @P0 LDS.128 R56, [R3+0x10] ;  /* 0x0000100003380984 */ /* 0x0004680000000c00 */
[----:B------:R2:W1:Y:S04]  /*8df0*/  @P0 LDS.128 R64, [R2+0x20] ;  /* 0x0000200002400984 */ /* 0x0004680000000c00 */
[----:B------:R2:W1:Y:S02]  /*8e00*/  @P0 LDS.128 R72, [R0+0x30] ;  /* 0x0000300000480984 */ /* 0x0004640000000c00 */
.L_x_125:
[----:B------:R-:W-:Y:S05]  /*8e10*/  BSYNC B1 ;  /* 0x0000000000017941 */ /* 0x000fea0003800000 */
.L_x_124:
[----:B--2---:R-:W-:Y:S05]  /*8e20*/  VIADD R3, R39, 0x40 ;  /* 0x0000004027037836 */ /* 0x004fea0000000000 */
[----:B------:R-:W-:Y:S04]  /*8e30*/  SHF.R.U32.HI R3, RZ, 0x15, R3 ;  /* 0x00000015ff037819 */ /* 0x000fe80000011603 */
[----:B------:R-:W-:Y:S11]  /*8e40*/  LOP3.LUT P0, RZ, R3, 0x3, R88, 0x48, !PT ;  /* 0x0000000303ff7812 */ /* 0x000ff60007804858 */
[----:B------:R-:W-:Y:S02]  /*8e50*/  @!UPT UIADD3 URZ, UPT, UPT, URZ, URZ, URZ ;  /* 0x000000fffffff290 */ /* 0x000fe4000fffe0ff */
[----:B------:R-:W-:Y:S05]  /*8e60*/  @!P0 BRA `(.L_x_129) ;  /* 0x0000000000408947 */ /* 0x000fea0003800000 */
[----:B------:R-:W1:Y:S01]  /*8e70*/  LDCU.64 UR8, c[0x4][0x70] ;  /* 0x01000e00ff0877ac */ /* 0x000e620008000a00 */
[----:B------:R-:W-:Y:S01]  /*8e80*/  MOV R3, 0x0 ;  /* 0x0000000000037802 */ /* 0x000fe20000000f00 */
[----:B------:R-:W-:Y:S02]  /*8e90*/  HFMA2 R12, -RZ, RZ, 0, 5.9604644775390625e-08 ;  /* 0x00000001ff0c7431 */ /* 0x000fe400000001ff */
[----:B------:R-:W-:Y:S02]  /*8ea0*/  IMAD.MOV.U32 R8, RZ, RZ, 0x192 ;  /* 0x00000192ff087424 */ /* 0x000fe400078e00ff */
[----:B------:R-:W-:Y:S01]  /*8eb0*/  IMAD.MOV.U32 R13, RZ, RZ, RZ ;  /* 0x000000ffff0d7224 */ /* 0x000fe200078e00ff */
[----:B------:R-:W2:Y:S01]  /*8ec0*/  LDCU.64 UR6, c[0x4][0x78] ;  /* 0x01000f00ff0677ac */ /* 0x000ea20008000a00 */
[----:B------:R-:W3:Y:S01]  /*8ed0*/  LDC.64 R2, c[0x4][R3] ;  /* 0x0100000003027b82 */ /* 0x000ee20000000a00 */
[----:B------:R-:W5:Y:S01]  /*8ee0*/  LDCU.64 UR4, c[0x4][0x10] ;  /* 0x01000200ff0477ac */ /* 0x000f620008000a00 */
[----:B-1----:R-:W-:Y:S01]  /*8ef0*/  MOV R5, UR9 ;  /* 0x0000000900057c02 */ /* 0x002fe20008000f00 */
[----:B------:R-:W-:Y:S01]  /*8f00*/  IMAD.U32 R4, RZ, RZ, UR8 ;  /* 0x00000008ff047e24 */ /* 0x000fe2000f8e00ff */
[----:B--2---:R-:W-:Y:S01]  /*8f10*/  MOV R7, UR7 ;  /* 0x0000000700077c02 */ /* 0x004fe20008000f00 */
[----:B------:R-:W-:Y:S01]  /*8f20*/  IMAD.U32 R6, RZ, RZ, UR6 ;  /* 0x00000006ff067e24 */ /* 0x000fe2000f8e00ff */
[----:B-----5:R-:W-:Y:S01]  /*8f30*/  MOV R11, UR5 ;  /* 0x00000005000b7c02 */ /* 0x020fe20008000f00 */
[----:B------:R-:W-:Y:S02]  /*8f40*/  IMAD.U32 R10, RZ, RZ, UR4 ;  /* 0x00000004ff0a7e24 */ /* 0x000fe4000f8e00ff */
[----:B------:R-:W-:Y:S07]  /*8f50*/  LEPC R20, `(.L_x_129) ;  /* 0x000000001014794e */ /* 0x000fee0000000000 */
[----:B---34-:R-:W-:Y:S05]  /*8f60*/  CALL.ABS.NOINC R2 ;  /* 0x0000000002007343 */ /* 0x018fea0003c00000 */
.L_x_129:
[----:B------:R-:W-:Y:S05]  /*8f70*/  WARPSYNC.ALL ;  /* 0x0000000000007948 */ /* 0x000fea0003800000 */
[----:B------:R-:W-:Y:S01]  /*8f80*/  R2UR UR4, R39 ;  /* 0x00000000270472ca */ /* 0x000fe200000e0000 */
[--C-:B-1----:R-:W-:Y:S01]  /*8f90*/  HADD2.F32 R40, -RZ, R48.reuse.H0_H0 ;  /* 0x20000030ff287230 */ /* 0x102fe20000004100 */
[----:B------:R-:W-:Y:S01]  /*8fa0*/  ISETP.NE.AND P6, PT, R98, RZ, PT ;  /* 0x000000ff6200720c */ /* 0x000fe20003fc5270 */
[----:B------:R-:W-:Y:S01]  /*8fb0*/  HADD2.F32 R43, -RZ, R48.H1_H1 ;  /* 0x30000030ff2b7230 */ /* 0x000fe20000004100 */
[----:B------:R-:W-:Y:S01]  /*8fc0*/  ISETP.NE.AND P0, PT, R86, RZ, PT ;  /* 0x000000ff5600720c */ /* 0x000fe20003f05270 */
[----:B------:R-:W-:Y:S01]  /*8fd0*/  HADD2.F32 R42, -RZ, R49.H0_H0 ;  /* 0x20000031ff2a7230 */ /* 0x000fe20000004100 */
[----:B------:R-:W-:Y:S01]  /*8fe0*/  MOV R61, UR50 ;  /* 0x00000032003d7c02 */ /* 0x000fe20008000f00 */
[--C-:B------:R-:W-:Y:S01]  /*8ff0*/  HADD2.F32 R45, -RZ, R51.reuse.H0_H0 ;  /* 0x20000033ff2d7230 */ /* 0x100fe20000004100 */
[----:B------:R-:W-:Y:S01]  /*9000*/  BSSY.RECONVERGENT B0, `(.L_x_130) ;  /* 0x0000087000007945 */ /* 0x000fe20003800200 */
[----:B------:R-:W-:Y:S04]  /*9010*/  HADD2.F32 R44, -RZ, R51.H1_H1 ;  /* 0x30000033ff2c7230 */ /* 0x000fe80000004100 */
[----:B------:R-:W1:Y:S02]  /*9020*/  LDTM.x32 R4, tmem[UR4+0x40] ;  /* 0x00004004000479ee */ /* 0x000e6400082c0000 */
[----:B------:R-:W-:Y:S02]  /*9030*/  @P6 LEA R61, R61, UR49, 0x3 ;  /* 0x000000313d3d6c11 */ /* 0x000fe4000f8e18ff */
[----:B------:R-:W-:Y:S02]  /*9040*/  @P6 SHF.L.U32 R102, R83, 0x1f, RZ ;  /* 0x0000001f53666819 */ /* 0x000fe400000006ff */
[----:B------:R-:W-:Y:S02]  /*9050*/  @P6 IADD3 R62, PT, PT, R61, 0xa0, RZ ;  /* 0x000000a03d3e6810 */ /* 0x000fe40007ffe0ff */
[----:B------:R-:W-:Y:S02]  /*9060*/  LEA R61, R47, UR49, 0x3 ;  /* 0x000000312f3d7c11 */ /* 0x000fe4000f8e18ff */
[----:B------:R-:W-:Y:S01]  /*9070*/  @P6 PRMT R62, R101, 0x654, R62 ;  /* 0x00000654653e6816 */ /* 0x000fe2000000003e */
[C---:B-1----:R-:W-:Y:S01]  /*9080*/  FMUL R0, R38.reuse, R4 ;  /* 0x0000000426007220 */ /* 0x042fe20000400000 */
[C---:B------:R-:W-:Y:S01]  /*9090*/  FMUL R2, R38.reuse, R5 ;  /* 0x0000000526027220 */ /* 0x040fe20000400000 */
[C---:B------:R-:W-:Y:S01]  /*90a0*/  FMUL R3, R38.reuse, R6 ;  /* 0x0000000626037220 */ /* 0x040fe20000400000 */
[C---:B------:R-:W-:Y:S01]  /*90b0*/  FMUL R7, R38.reuse, R7 ;  /* 0x0000000726077220 */ /* 0x040fe20000400000 */
[C---:B------:R-:W-:Y:S01]  /*90c0*/  FFMA R0, R41.reuse, R40, R0 ;  /* 0x0000002829007223 */ /* 0x040fe20000000000 */
[----:B------:R-:W-:Y:S02]  /*90d0*/  HADD2.F32 R40, -RZ, R49.H1_H1 ;  /* 0x30000031ff287230 */ /* 0x000fe40000004100 */
[C---:B------:R-:W-:Y:S01]  /*90e0*/  FFMA R2, R41.reuse, R43, R2 ;  /* 0x0000002b29027223 */ /* 0x040fe20000000002 */
[C---:B------:R-:W-:Y:S01]  /*90f0*/  FFMA R3, R41.reuse, R42, R3 ;  /* 0x0000002a29037223 */ /* 0x040fe20000000003 */
[--C-:B------:R-:W-:Y:S02]  /*9100*/  HADD2.F32 R43, -RZ, R50.reuse.H0_H0 ;  /* 0x20000032ff2b7230 */ /* 0x100fe40000004100 */
[----:B------:R-:W-:Y:S01]  /*9110*/  FMUL R4, R38, R8 ;  /* 0x0000000826047220 */ /* 0x000fe20000400000 */
[----:B------:R-:W-:Y:S01]  /*9120*/  HADD2.F32 R42, -RZ, R50.H1_H1 ;  /* 0x30000032ff2a7230 */ /* 0x000fe20000004100 */
[----:B----4-:R-:W-:Y:S01]  /*9130*/  F2FP.F16.F32.PACK_AB R68, R2, R0 ;  /* 0x000000000244723e */ /* 0x010fe200000000ff */
[C---:B------:R-:W-:Y:S01]  /*9140*/  FFMA R7, R41.reuse, R40, R7 ;  /* 0x0000002829077223 */ /* 0x040fe20000000007 */
[----:B------:R-:W-:Y:S01]  /*9150*/  FFMA R4, R41, R43, R4 ;  /* 0x0000002b29047223 */ /* 0x000fe20000000004 */
[C---:B------:R-:W-:Y:S01]  /*9160*/  FMUL R5, R38.reuse, R9 ;  /* 0x0000000926057220 */ /* 0x040fe20000400000 */
[C---:B------:R-:W-:Y:S01]  /*9170*/  FMUL R6, R38.reuse, R10 ;  /* 0x0000000a26067220 */ /* 0x040fe20000400000 */
[C---:B------:R-:W-:Y:S01]  /*9180*/  FMUL R11, R38.reuse, R11 ;  /* 0x0000000b260b7220 */ /* 0x040fe20000400000 */
[--C-:B------:R-:W-:Y:S01]  /*9190*/  HADD2.F32 R40, -RZ, R56.reuse.H0_H0 ;  /* 0x20000038ff287230 */ /* 0x100fe20000004100 */
[----:B------:R-:W-:Y:S01]  /*91a0*/  F2FP.F16.F32.PACK_AB R69, R7, R3 ;  /* 0x000000030745723e */ /* 0x000fe200000000ff */
[C---:B------:R-:W-:Y:S01]  /*91b0*/  FFMA R5, R41.reuse, R42, R5 ;  /* 0x0000002a29057223 */ /* 0x040fe20000000005 */
[C---:B------:R-:W-:Y:S01]  /*91c0*/  FFMA R6, R41.reuse, R45, R6 ;  /* 0x0000002d29067223 */ /* 0x040fe20000000006 */
[----:B------:R-:W-:Y:S01]  /*91d0*/  FFMA R11, R41, R44, R11 ;  /* 0x0000002c290b7223 */ /* 0x000fe2000000000b */
[C---:B------:R-:W-:Y:S01]  /*91e0*/  FMUL R8, R38.reuse, R12 ;  /* 0x0000000c26087220 */ /* 0x040fe20000400000 */
[----:B------:R-:W-:Y:S01]  /*91f0*/  HADD2.F32 R42, -RZ, R56.H1_H1 ;  /* 0x30000038ff2a7230 */ /* 0x000fe20000004100 */
[----:B------:R-:W-:Y:S01]  /*9200*/  F2FP.F16.F32.PACK_AB R70, R5, R4 ;  /* 0x000000040546723e */ /* 0x000fe200000000ff */
[C---:B------:R-:W-:Y:S01]  /*9210*/  FMUL R9, R38.reuse, R13 ;  /* 0x0000000d26097220 */ /* 0x040fe20000400000 */
[----:B------:R-:W-:Y:S01]  /*9220*/  F2FP.F16.F32.PACK_AB R71, R11, R6 ;  /* 0x000000060b47723e */ /* 0x000fe200000000ff */
[C---:B------:R-:W-:Y:S01]  /*9230*/  FFMA R8, R41.reuse, R40, R8 ;  /* 0x0000002829087223 */ /* 0x040fe20000000008 */
[--C-:B------:R-:W-:Y:S02]  /*9240*/  HADD2.F32 R43, -RZ, R57.reuse.H0_H0 ;  /* 0x20000039ff2b7230 */ /* 0x100fe40000004100 */
[----:B------:R-:W-:Y:S01]  /*9250*/  FFMA R9, R41, R42, R9 ;  /* 0x0000002a29097223 */ /* 0x000fe20000000009 */
[C---:B------:R-:W-:Y:S01]  /*9260*/  FMUL R10, R38.reuse, R14 ;  /* 0x0000000e260a7220 */ /* 0x040fe20000400000 */
[----:B------:R1:W-:Y:S01]  /*9270*/  STS.128 [R84+0x4000], R68 ;  /* 0x0040004454007388 */ /* 0x0003e20000000c00 */
[----:B------:R-:W-:Y:S02]  /*9280*/  HADD2.F32 R40, -RZ, R57.H1_H1 ;  /* 0x30000039ff287230 */ /* 0x000fe40000004100 */
[C---:B------:R-:W-:Y:S01]  /*9290*/  FMUL R15, R38.reuse, R15 ;  /* 0x0000000f260f7220 */ /* 0x040fe20000400000 */
        /* <DEDUP_REMOVED lines=14> */
[C---:B------:R-:W-:Y:S01]  /*9380*/  FMUL R16, R38.reuse, R20 ;  /* 0x0000001426107220 */ /* 0x040fe20000400000 */
[C---:B------:R-:W-:Y:S01]  /*9390*/  FFMA R14, R41.reuse, R43, R14 ;  /* 0x0000002b290e7223 */ /* 0x040fe2000000000e */
[--C-:B------:R-:W-:Y:S02]  /*93a0*/  HADD2.F32 R43, -RZ, R64.reuse.H0_H0 ;  /* 0x20000040ff2b7230 */ /* 0x100fe40000004100 */
        /* <DEDUP_REMOVED lines=22> */
[----:B------:R-:W-:Y:S01]  /*9510*/  FFMA R27, R41, R42, R27 ;  /* 0x0000002a291b7223 */ /* 0x000fe2000000001b */
[--C-:B------:R-:W-:Y:S02]  /*9520*/  HADD2.F32 R40, -RZ, R72.reuse.H0_H0 ;  /* 0x20000048ff287230 */ /* 0x100fe40000004100 */
        /* <DEDUP_REMOVED lines=22> */
[----:B-1----:R-:W-:Y:S01]  /*9690*/  F2FP.F16.F32.PACK_AB R68, R17, R16 ;  /* 0x000000101144723e */ /* 0x002fe200000000ff */
        /* <DEDUP_REMOVED lines=29> */
.L_x_131:
[----:B------:R-:W-:Y:S05]  /*9870*/  BSYNC.RECONVERGENT B0 ;  /* 0x0000000000007941 */ /* 0x000fea0003800200 */
.L_x_130:
[----:B------:R-:W-:Y:S01]  /*9880*/  BAR.SYNC.DEFER_BLOCKING 0x1, 0x80 ;  /* 0x0042000000007b1d */ /* 0x000fe20000010000 */
[----:B------:R-:W-:Y:S04]  /*9890*/  UIADD3 UR4, UPT, UPT, UR50, 0x1, URZ ;  /* 0x0000000132047890 */ /* 0x000fe8000fffe0ff */
[----:B------:R-:W-:Y:S04]  /*98a0*/  UISETP.NE.AND UP0, UPT, UR4, 0x4, UPT ;  /* 0x000000040400788c */ /* 0x000fe8000bf05270 */
[----:B------:R-:W-:Y:S01]  /*98b0*/  USEL UR51, UR4, URZ, UP0 ;  /* 0x000000ff04337287 */ /* 0x000fe20008000000 */
[----:B------:R1:W-:Y:S01]  /*98c0*/  @P6 SYNCS.ARRIVE.TRANS64.RED.A1T0 RZ, [R62+URZ], RZ ;  /* 0x000000ff3eff69a7 */ /* 0x0003e200081004ff */
[----:B------:R-:W-:Y:S01]  /*98d0*/  BSSY B1, `(.L_x_132) ;  /* 0x0000017000017945 */ /* 0x000fe20003800000 */
[----:B------:R-:W4:Y:S02]  /*98e0*/  @P6 SYNCS.PHASECHK.TRANS64.TRYWAIT P0, [R61+URZ+0x80], R102 ;  /* 0x000080663d0065a7 */ /* 0x000f2400080011ff */
[----:B----4-:R-:W-:Y:S01]  /*98f0*/  @P6 SEL R46, RZ, 0x1, !P0 ;  /* 0x00000001ff2e6807 */ /* 0x010fe20004000000 */
        /* <DEDUP_REMOVED lines=13> */
.L_x_135:
[----:B------:R-:W-:Y:S05]  /*99d0*/  BSYNC B0 ;  /* 0x0000000000007941 */ /* 0x000fea0003800000 */
.L_x_134:
[----:B------:R-:W-:Y:S11]  /*99e0*/  ISETP.NE.AND P0, PT, R60, RZ, PT ;  /* 0x000000ff3c00720c */ /* 0x000ff60003f05270 */
[----:B------:R-:W-:Y:S02]  /*99f0*/  @!UPT UIADD3 URZ, UPT, UPT, URZ, URZ, URZ ;  /* 0x000000fffffff290 */ /* 0x000fe4000fffe0ff */
[----:B------:R4:W1:Y:S04]  /*9a00*/  @P0 LDS.128 R48, [R3] ;  /* 0x0000000003300984 */ /* 0x0008680000000c00 */
[----:B------:R4:W1:Y:S04]  /*9a10*/  @P0 LDS.128 R56, [R2+0x10] ;  /* 0x0000100002380984 */ /* 0x0008680000000c00 */
[----:B------:R4:W1:Y:S04]  /*9a20*/  @P0 LDS.128 R64, [R0+0x20] ;  /* 0x0000200000400984 */ /* 0x0008680000000c00 */
[----:B------:R4:W1:Y:S02]  /*9a30*/  @P0 LDS.128 R72, [R47+0x30] ;  /* 0x000030002f480984 */ /* 0x0008640000000c00 */
.L_x_133:
[----:B------:R-:W-:Y:S05]  /*9a40*/  BSYNC B1 ;  /* 0x0000000000017941 */ /* 0x000fea0003800000 */
.L_x_132:
[----:B----4-:R-:W-:Y:S05]  /*9a50*/  VIADD R3, R39, 0x60 ;  /* 0x0000006027037836 */ /* 0x010fea0000000000 */
[----:B------:R-:W-:Y:S04]  /*9a60*/  SHF.R.U32.HI R3, RZ, 0x15, R3 ;  /* 0x00000015ff037819 */ /* 0x000fe80000011603 */
[----:B------:R-:W-:Y:S11]  /*9a70*/  LOP3.LUT P0, RZ, R3, 0x3, R88, 0x48, !PT ;  /* 0x0000000303ff7812 */ /* 0x000ff60007804858 */
[----:B------:R-:W-:Y:S02]  /*9a80*/  @!UPT UIADD3 URZ, UPT, UPT, URZ, URZ, URZ ;  /* 0x000000fffffff290 */ /* 0x000fe4000fffe0ff */
[----:B------:R-:W-:Y:S05]  /*9a90*/  @!P0 BRA `(.L_x_137) ;  /* 0x0000000000408947 */ /* 0x000fea0003800000 */
[----:B------:R-:W4:Y:S01]  /*9aa0*/  LDCU.64 UR8, c[0x4][0x70] ;  /* 0x01000e00ff0877ac */ /* 0x000f220008000a00 */
[----:B------:R-:W-:Y:S01]  /*9ab0*/  MOV R3, 0x0 ;  /* 0x0000000000037802 */ /* 0x000fe20000000f00 */
[----:B------:R-:W-:Y:S02]  /*9ac0*/  HFMA2 R12, -RZ, RZ, 0, 5.9604644775390625e-08 ;  /* 0x00000001ff0c7431 */ /* 0x000fe400000001ff */
[----:B------:R-:W-:Y:S02]  /*9ad0*/  IMAD.MOV.U32 R8, RZ, RZ, 0x192 ;  /* 0x00000192ff087424 */ /* 0x000fe400078e00ff */
[----:B------:R-:W-:Y:S01]  /*9ae0*/  IMAD.MOV.U32 R13, RZ, RZ, RZ ;  /* 0x000000ffff0d7224 */ /* 0x000fe200078e00ff */
[----:B------:R-:W5:Y:S01]  /*9af0*/  LDCU.64 UR6, c[0x4][0x78] ;  /* 0x01000f00ff0677ac */ /* 0x000f620008000a00 */
[----:B------:R-:W2:Y:S01]  /*9b00*/  LDC.64 R2, c[0x4][R3] ;  /* 0x0100000003027b82 */ /* 0x000ea20000000a00 */
[----:B------:R-:W3:Y:S01]  /*9b10*/  LDCU.64 UR4, c[0x4][0x10] ;  /* 0x01000200ff0477ac */ /* 0x000ee20008000a00 */
[----:B----4-:R-:W-:Y:S01]  /*9b20*/  MOV R5, UR9 ;  /* 0x0000000900057c02 */ /* 0x010fe20008000f00 */
[----:B-1----:R-:W-:Y:S01]  /*9b30*/  IMAD.U32 R4, RZ, RZ, UR8 ;  /* 0x00000008ff047e24 */ /* 0x002fe2000f8e00ff */
[----:B-----5:R-:W-:Y:S01]  /*9b40*/  MOV R7, UR7 ;  /* 0x0000000700077c02 */ /* 0x020fe20008000f00 */
[----:B------:R-:W-:Y:S01]  /*9b50*/  IMAD.U32 R6, RZ, RZ, UR6 ;  /* 0x00000006ff067e24 */ /* 0x000fe2000f8e00ff */
[----:B---3--:R-:W-:Y:S01]  /*9b60*/  MOV R11, UR5 ;  /* 0x00000005000b7c02 */ /* 0x008fe20008000f00 */
[----:B------:R-:W-:Y:S02]  /*9b70*/  IMAD.U32 R10, RZ, RZ, UR4 ;  /* 0x00000004ff0a7e24 */ /* 0x000fe4000f8e00ff */
[----:B------:R-:W-:Y:S07]  /*9b80*/  LEPC R20, `(.L_x_137) ;  /* 0x000000001014794e */ /* 0x000fee0000000000 */
[----:B--2---:R-:W-:Y:S05]  /*9b90*/  CALL.ABS.NOINC R2 ;  /* 0x0000000002007343 */ /* 0x004fea0003c00000 */
.L_x_137:
[----:B------:R-:W-:Y:S01]  /*9ba0*/  ISETP.NE.AND P0, PT, R86, RZ, PT ;  /* 0x000000ff5600720c */ /* 0x000fe20003f05270 */
[----:B------:R-:W-:Y:S05]  /*9bb0*/  WARPSYNC.ALL ;  /* 0x0000000000007948 */ /* 0x000fea0003800000 */
[----:B------:R-:W-:Y:S01]  /*9bc0*/  R2UR UR4, R39 ;  /* 0x00000000270472ca */ /* 0x000fe200000e0000 */
[--C-:B-1----:R-:W-:Y:S01]  /*9bd0*/  HADD2.F32 R40, -RZ, R48.reuse.H0_H0 ;  /* 0x20000030ff287230 */ /* 0x102fe20000004100 */
[----:B------:R-:W-:Y:S01]  /*9be0*/  IADD3 R99, PT, PT, R99, 0xf0, RZ ;  /* 0x000000f063637810 */ /* 0x000fe20007ffe0ff */
[----:B------:R-:W-:Y:S01]  /*9bf0*/  HADD2.F32 R42, -RZ, R48.H1_H1 ;  /* 0x30000030ff2a7230 */ /* 0x000fe20000004100 */
[----:B------:R-:W-:Y:S01]  /*9c00*/  BSSY.RECONVERGENT B0, `(.L_x_138) ;  /* 0x0000087000007945 */ /* 0x000fe20003800200 */
[--C-:B------:R-:W-:Y:S01]  /*9c10*/  HADD2.F32 R43, -RZ, R49.reuse.H0_H0 ;  /* 0x20000031ff2b7230 */ /* 0x100fe20000004100 */
[----:B------:R-:W-:Y:S01]  /*9c20*/  LOP3.LUT R99, R99, 0xfefffff8, RZ, 0xc0, !PT ;  /* 0xfefffff863637812 */ /* 0x000fe200078ec0ff */
[----:B------:R-:W-:Y:S02]  /*9c30*/  HADD2.F32 R44, -RZ, R49.H1_H1 ;  /* 0x30000031ff2c7230 */ /* 0x000fe40000004100 */
[--C-:B------:R-:W-:Y:S02]  /*9c40*/  HADD2.F32 R45, -RZ, R50.reuse.H0_H0 ;  /* 0x20000032ff2d7230 */ /* 0x100fe40000004100 */
[----:B------:R-:W-:Y:S02]  /*9c50*/  HADD2.F32 R46, -RZ, R50.H1_H1 ;  /* 0x30000032ff2e7230 */ /* 0x000fe40000004100 */
[----:B------:R-:W1:Y:S01]  /*9c60*/  LDTM.x32 R4, tmem[UR4+0x60] ;  /* 0x00006004000479ee */ /* 0x000e6200082c0000 */
[----:B------:R-:W-:Y:S01]  /*9c70*/  NOP ;  /* 0x0000000000007918 */ /* 0x000fe20000000000 */
[----:B-1----:R1:W-:Y:S01]  /*9c80*/  SYNCS.ARRIVE.TRANS64.RED.A1T0 RZ, [R99+URZ], RZ ;  /* 0x000000ff63ff79a7 */ /* 0x0023e200081004ff */
[--C-:B------:R-:W-:Y:S02]  /*9c90*/  HADD2.F32 R47, -RZ, R51.reuse.H0_H0 ;  /* 0x20000033ff2f7230 */ /* 0x100fe40000004100 */
[----:B------:R-:W-:Y:S02]  /*9ca0*/  HADD2.F32 R48, -RZ, R51.H1_H1 ;  /* 0x30000033ff307230 */ /* 0x000fe40000004100 */
[--C-:B------:R-:W-:Y:S02]  /*9cb0*/  HADD2.F32 R49, -RZ, R56.reuse.H0_H0 ;  /* 0x20000038ff317230 */ /* 0x100fe40000004100 */
[----:B------:R-:W-:Y:S02]  /*9cc0*/  HADD2.F32 R51, -RZ, R56.H1_H1 ;  /* 0x30000038ff337230 */ /* 0x000fe40000004100 */
[--C-:B------:R-:W-:Y:S02]  /*9cd0*/  HADD2.F32 R50, -RZ, R57.reuse.H0_H0 ;  /* 0x20000039ff327230 */ /* 0x100fe40000004100 */
[----:B--2---:R-:W-:Y:S02]  /*9ce0*/  HADD2.F32 R52, -RZ, R57.H1_H1 ;  /* 0x30000039ff347230 */ /* 0x004fe40000004100 */
[--C-:B------:R-:W-:Y:S02]  /*9cf0*/  HADD2.F32 R53, -RZ, R58.reuse.H0_H0 ;  /* 0x2000003aff357230 */ /* 0x100fe40000004100 */
[----:B------:R-:W-:Y:S02]  /*9d00*/  HADD2.F32 R54, -RZ, R58.H1_H1 ;  /* 0x3000003aff367230 */ /* 0x000fe40000004100 */
[--C-:B------:R-:W-:Y:S02]  /*9d10*/  HADD2.F32 R55, -RZ, R59.reuse.H0_H0 ;  /* 0x2000003bff377230 */ /* 0x100fe40000004100 */
[----:B------:R-:W-:Y:S02]  /*9d20*/  HADD2.F32 R56, -RZ, R59.H1_H1 ;  /* 0x3000003bff387230 */ /* 0x000fe40000004100 */
[--C-:B------:R-:W-:Y:S02]  /*9d30*/  HADD2.F32 R57, -RZ, R64.reuse.H0_H0 ;  /* 0x20000040ff397230 */ /* 0x100fe40000004100 */
[C---:B------:R-:W-:Y:S01]  /*9d40*/  FMUL R4, R38.reuse, R4 ;  /* 0x0000000426047220 */ /* 0x040fe20000400000 */
[C---:B------:R-:W-:Y:S01]  /*9d50*/  FMUL R5, R38.reuse, R5 ;  /* 0x0000000526057220 */ /* 0x040fe20000400000 */
[C---:B------:R-:W-:Y:S01]  /*9d60*/  FMUL R6, R38.reuse, R6 ;  /* 0x0000000626067220 */ /* 0x040fe20000400000 */
[C---:B------:R-:W-:Y:S01]  /*9d70*/  FMUL R7, R38.reuse, R7 ;  /* 0x0000000726077220 */ /* 0x040fe20000400000 */
[C---:B------:R-:W-:Y:S01]  /*9d80*/  FFMA R4, R41.reuse, R40, R4 ;  /* 0x0000002829047223 */ /* 0x040fe20000000004 */
[C---:B------:R-:W-:Y:S01]  /*9d90*/  FFMA R5, R41.reuse, R42, R5 ;  /* 0x0000002a29057223 */ /* 0x040fe20000000005 */
[C---:B------:R-:W-:Y:S01]  /*9da0*/  FFMA R6, R41.reuse, R43, R6 ;  /* 0x0000002b29067223 */ /* 0x040fe20000000006 */
[----:B------:R-:W-:Y:S01]  /*9db0*/  FFMA R7, R41, R44, R7 ;  /* 0x0000002c29077223 */ /* 0x000fe20000000007 */
[C---:B------:R-:W-:Y:S01]  /*9dc0*/  FMUL R8, R38.reuse, R8 ;  /* 0x0000000826087220 */ /* 0x040fe20000400000 */
[C---:B------:R-:W-:Y:S01]  /*9dd0*/  FMUL R9, R38.reuse, R9 ;  /* 0x0000000926097220 */ /* 0x040fe20000400000 */
[----:B------:R-:W-:Y:S01]  /*9de0*/  F2FP.F16.F32.PACK_AB R104, R5, R4 ;  /* 0x000000040568723e */ /* 0x000fe200000000ff */
[C---:B------:R-:W-:Y:S01]  /*9df0*/  FMUL R10, R38.reuse, R10 ;  /* 0x0000000a260a7220 */ /* 0x040fe20000400000 */
[----:B------:R-:W-:Y:S01]  /*9e00*/  F2FP.F16.F32.PACK_AB R105, R7, R6 ;  /* 0x000000060769723e */ /* 0x000fe200000000ff */
[C---:B------:R-:W-:Y:S01]  /*9e10*/  FFMA R8, R41.reuse, R45, R8 ;  /* 0x0000002d29087223 */ /* 0x040fe20000000008 */
[C---:B------:R-:W-:Y:S01]  /*9e20*/  FFMA R9, R41.reuse, R46, R9 ;  /* 0x0000002e29097223 */ /* 0x040fe20000000009 */
[----:B------:R-:W-:Y:S01]  /*9e30*/  FFMA R10, R41, R47, R10 ;  /* 0x0000002f290a7223 */ /* 0x000fe2000000000a */
[C---:B------:R-:W-:Y:S01]  /*9e40*/  FMUL R11, R38.reuse, R11 ;  /* 0x0000000b260b7220 */ /* 0x040fe20000400000 */
[C---:B------:R-:W-:Y:S01]  /*9e50*/  FMUL R0, R38.reuse, R12 ;  /* 0x0000000c26007220 */ /* 0x040fe20000400000 */
[C---:B------:R-:W-:Y:S01]  /*9e60*/  FMUL R2, R38.reuse, R13 ;  /* 0x0000000d26027220 */ /* 0x040fe20000400000 */
[----:B------:R-:W-:Y:S01]  /*9e70*/  F2FP.F16.F32.PACK_AB R106, R9, R8 ;  /* 0x00000008096a723e */ /* 0x000fe200000000ff */
[C---:B------:R-:W-:Y:S01]  /*9e80*/  FFMA R11, R41.reuse, R48, R11 ;  /* 0x00000030290b7223 */ /* 0x040fe2000000000b */
[C---:B------:R-:W-:Y:S01]  /*9e90*/  FFMA R0, R41.reuse, R49, R0 ;  /* 0x0000003129007223 */ /* 0x040fe20000000000 */
[C---:B------:R-:W-:Y:S01]  /*9ea0*/  FFMA R2, R41.reuse, R51, R2 ;  /* 0x0000003329027223 */ /* 0x040fe20000000002 */
[C---:B------:R-:W-:Y:S01]  /*9eb0*/  FMUL R3, R38.reuse, R14 ;  /* 0x0000000e26037220 */ /* 0x040fe20000400000 */
[C---:B------:R-:W-:Y:S01]  /*9ec0*/  FMUL R15, R38.reuse, R15 ;  /* 0x0000000f260f7220 */ /* 0x040fe20000400000 */
[C---:B------:R-:W-:Y:S01]  /*9ed0*/  FMUL R12, R38.reuse, R16 ;  /* 0x00000010260c7220 */ /* 0x040fe20000400000 */
[C---:B------:R-:W-:Y:S01]  /*9ee0*/  FMUL R13, R38.reuse, R17 ;  /* 0x00000011260d7220 */ /* 0x040fe20000400000 */
[C---:B------:R-:W-:Y:S01]  /*9ef0*/  FFMA R3, R41.reuse, R50, R3 ;  /* 0x0000003229037223 */ /* 0x040fe20000000003 */
[C---:B------:R-:W-:Y:S01]  /*9f00*/  FMUL R14, R38.reuse, R18 ;  /* 0x00000012260e7220 */ /* 0x040fe20000400000 */
[----:B------:R-:W-:Y:S01]  /*9f10*/  FFMA R15, R41, R52, R15 ;  /* 0x00000034290f7223 */ /* 0x000fe2000000000f */
[C---:B------:R-:W-:Y:S01]  /*9f20*/  FMUL R19, R38.reuse, R19 ;  /* 0x0000001326137220 */ /* 0x040fe20000400000 */
[----:B------:R-:W-:Y:S01]  /*9f30*/  F2FP.F16.F32.PACK_AB R107, R11, R10 ;  /* 0x0000000a0b6b723e */ /* 0x000fe200000000ff */
[C---:B------:R-:W-:Y:S01]  /*9f40*/  FFMA R12, R41.reuse, R53, R12 ;  /* 0x00000035290c7223 */ /* 0x040fe2000000000c */
[----:B------:R-:W-:Y:S02]  /*9f50*/  HADD2.F32 R58, -RZ, R64.H1_H1 ;  /* 0x30000040ff3a7230 */ /* 0x000fe40000004100 */
[C---:B------:R-:W-:Y:S01]  /*9f60*/  FMUL R16, R38.reuse, R20 ;  /* 0x0000001426107220 */ /* 0x040fe20000400000 */
[C---:B------:R-:W-:Y:S01]  /*9f70*/  FFMA R13, R41.reuse, R54, R13 ;  /* 0x00000036290d7223 */ /* 0x040fe2000000000d */
[----:B------:R1:W-:Y:S01]  /*9f80*/  STS.128 [R84+0x6000], R104 ;  /* 0x0060006854007388 */ /* 0x0003e20000000c00 */
[--C-:B------:R-:W-:Y:S02]  /*9f90*/  HADD2.F32 R59, -RZ, R65.reuse.H0_H0 ;  /* 0x20000041ff3b7230 */ /* 0x100fe40000004100 */
[C---:B------:R-:W-:Y:S01]  /*9fa0*/  FMUL R17, R38.reuse, R21 ;  /* 0x0000001526117220 */ /* 0x040fe20000400000 */
[C---:B------:R-:W-:Y:S01]  /*9fb0*/  FFMA R14, R41.reuse, R55, R14 ;  /* 0x00000037290e7223 */ /* 0x040fe2000000000e */
[----:B------:R-:W-:Y:S02]  /*9fc0*/  HADD2.F32 R60, -RZ, R65.H1_H1 ;  /* 0x30000041ff3c7230 */ /* 0x000fe40000004100 */
[C---:B------:R-:W-:Y:S01]  /*9fd0*/  FMUL R18, R38.reuse, R22 ;  /* 0x0000001626127220 */ /* 0x040fe20000400000 */
[C---:B------:R-:W-:Y:S01]  /*9fe0*/  FFMA R19, R41.reuse, R56, R19 ;  /* 0x0000003829137223 */ /* 0x040fe20000000013 */
        /* <DEDUP_REMOVED lines=13> */
[----:B------:R-:W-:Y:S01]  /*a0c0*/  FMUL R27, R38, R27 ;  /* 0x0000001b261b7220 */ /* 0x000fe20000400000 */
[----:B------:R-:W-:Y:S01]  /*a0d0*/  F2FP.F16.F32.PACK_AB R108, R2, R0 ;  /* 0x00000000026c723e */ /* 0x000fe200000000ff */
[----:B------:R-:W-:Y:S01]  /*a0e0*/  FFMA R20, R41, R61, R20 ;  /* 0x0000003d29147223 */ /* 0x000fe20000000014 */
[----:B------:R-:W-:Y:S01]  /*a0f0*/  F2FP.F16.F32.PACK_AB R109, R15, R3 ;  /* 0x000000030f6d723e */ /* 0x000fe200000000ff */
[----:B------:R-:W-:Y:S01]  /*a100*/  HADD2.F32 R66, -RZ, R72.H1_H1 ;  /* 0x30000048ff427230 */ /* 0x000fe20000004100 */
[----:B------:R-:W-:Y:S01]  /*a110*/  F2FP.F16.F32.PACK_AB R110, R13, R12 ;  /* 0x0000000c0d6e723e */ /* 0x000fe200000000ff */
[C---:B------:R-:W-:Y:S01]  /*a120*/  FMUL R24, R38.reuse, R28 ;  /* 0x0000001c26187220 */ /* 0x040fe20000400000 */
[----:B------:R-:W-:Y:S01]  /*a130*/  F2FP.F16.F32.PACK_AB R111, R19, R14 ;  /* 0x0000000e136f723e */ /* 0x000fe200000000ff */
[C---:B------:R-:W-:Y:S01]  /*a140*/  FFMA R21, R41.reuse, R62, R21 ;  /* 0x0000003e29157223 */ /* 0x040fe20000000015 */
[--C-:B------:R-:W-:Y:S02]  /*a150*/  HADD2.F32 R67, -RZ, R73.reuse.H0_H0 ;  /* 0x20000049ff437230 */ /* 0x100fe40000004100 */
[C---:B------:R-:W-:Y:S01]  /*a160*/  FMUL R25, R38.reuse, R29 ;  /* 0x0000001d26197220 */ /* 0x040fe20000400000 */
[C---:B------:R-:W-:Y:S01]  /*a170*/  FFMA R22, R41.reuse, R63, R22 ;  /* 0x0000003f29167223 */ /* 0x040fe20000000016 */
[----:B------:R1:W-:Y:S01]  /*a180*/  STS.128 [R96+0x6010], R108 ;  /* 0x0060106c60007388 */ /* 0x0003e20000000c00 */
        /* <DEDUP_REMOVED lines=39> */
[----:B------:R-:W-:Y:S02]  /*a400*/  UIADD3 UR40, UPT, UPT, UR49, 0x6200, URZ ;  /* 0x0000620031287890 */ /* 0x000fe4000fffe0ff */
[----:B------:R-:W-:Y:S02]  /*a410*/  UIADD3 UR41, UPT, UPT, UR52, 0x60, URZ ;  /* 0x0000006034297890 */ /* 0x000fe4000fffe0ff */
[----:B--2---:R-:W-:Y:S04]  /*a420*/  UIADD3 UR4, UP0, UPT, UR6, 0x680, URZ ;  /* 0x0000068006047890 */ /* 0x004fe8000ff1e0ff */
[----:B------:R-:W-:Y:S09]  /*a430*/  UIADD3.X UR5, UPT, UPT, URZ, UR7, URZ, UP0, !UPT ;  /* 0x00000007ff057290 */ /* 0x000ff200087fe4ff */
[----:B------:R2:W-:Y:S01]  /*a440*/  UTMASTG.4D [UR40], [UR4] ;  /* 0x00000028040073b5 */ /* 0x0005e20008018000 */
[----:B------:R0:W-:Y:S01]  /*a450*/  UTMACMDFLUSH ;  /* 0x00000000000079b7 */ /* 0x0001e20000000000 */
[----:B--2---:R-:W-:Y:S04]  /*a460*/  DEPBAR.LE SB0, 0x1 ;  /* 0x000080400000791a */ /* 0x004fe80000000000 */
.L_x_139:
[----:B------:R-:W-:Y:S05]  /*a470*/  BSYNC.RECONVERGENT B0 ;  /* 0x0000000000007941 */ /* 0x000fea0003800200 */
.L_x_138:
[----:B------:R-:W-:Y:S01]  /*a480*/  BAR.SYNC.DEFER_BLOCKING 0x1, 0x80 ;  /* 0x0042000000007b1d */ /* 0x000fe20000010000 */
[----:B------:R-:W-:Y:S01]  /*a490*/  UISETP.NE.AND UP0, UPT, UR54, -0x4, UPT ;  /* 0xfffffffc3600788c */ /* 0x000fe2000bf05270 */
[----:B------:R-:W-:Y:S08]  /*a4a0*/  IADD3 R0, PT, PT, R36, 0x1, RZ ;  /* 0x0000000124007810 */ /* 0x000ff00007ffe0ff */
[----:B------:R-:W-:Y:S05]  /*a4b0*/  BRA.U !UP0, `(.L_x_140) ;  /* 0x0000000108247547 */ /* 0x000fea000b800000 */
[----:B------:R-:W-:Y:S01]  /*a4c0*/  ISETP.NE.AND P0, PT, R98, RZ, PT ;  /* 0x000000ff6200720c */ /* 0x000fe20003f05270 */
[----:B------:R-:W-:Y:S01]  /*a4d0*/  IMAD.U32 R2, RZ, RZ, UR51 ;  /* 0x00000033ff027e24 */ /* 0x000fe2000f8e00ff */
[----:B------:R-:W-:Y:S04]  /*a4e0*/  UIADD3 UR4, UPT, UPT, UR51, 0x1, URZ ;  /* 0x0000000133047890 */ /* 0x000fe8000fffe0ff */
[----:B------:R-:W-:Y:S04]  /*a4f0*/  UISETP.NE.AND UP0, UPT, UR4, 0x4, UPT ;  /* 0x000000040400788c */ /* 0x000fe8000bf05270 */
[----:B------:R-:W-:Y:S03]  /*a500*/  USEL UR51, UR4, URZ, UP0 ;  /* 0x000000ff04337287 */ /* 0x000fe60008000000 */
[----:B------:R-:W-:Y:S05]  /*a510*/  @P0 LEA R2, R2, UR49, 0x3 ;  /* 0x0000003102020c11 */ /* 0x000fea000f8e18ff */
[----:B------:R-:W-:Y:S05]  /*a520*/  @P0 VIADD R2, R2, 0xa0 ;  /* 0x000000a002020836 */ /* 0x000fea0000000000 */
[----:B------:R-:W-:Y:S04]  /*a530*/  @P0 PRMT R2, R101, 0x654, R2 ;  /* 0x0000065465020816 */ /* 0x000fe80000000002 */
[----:B------:R2:W-:Y:S03]  /*a540*/  @P0 SYNCS.ARRIVE.TRANS64.RED.A1T0 RZ, [R2+URZ], RZ ;  /* 0x000000ff02ff09a7 */ /* 0x0005e600081004ff */
.L_x_140:
[----:B------:R-:W-:Y:S01]  /*a550*/  R2UR UR5, R91 ;  /* 0x000000005b0572ca */ /* 0x000fe200000e0000 */
[----:B------:R-:W-:Y:S01]  /*a560*/  UISETP.NE.AND UP0, UPT, UR63, URZ, UPT ;  /* 0x000000ff3f00728c */ /* 0x000fe2000bf05270 */
[----:B------:R-:W-:Y:S01]  /*a570*/  R2UR UR4, R92 ;  /* 0x000000005c0472ca */ /* 0x000fe200000e0000 */
[----:B------:R-:W-:Y:S01]  /*a580*/  UIADD3 UR54, UPT, UPT, UR54, 0x4, URZ ;  /* 0x0000000436367890 */ /* 0x000fe2000fffe0ff */
[----:B------:R-:W-:Y:S02]  /*a590*/  R2UR UR50, R95 ;  /* 0x000000005f3272ca */ /* 0x000fe400000e0000 */
[C---:B------:R-:W-:Y:S02]  /*a5a0*/  ISETP.NE.AND P0, PT, R0.reuse, 0x2, PT ;  /* 0x000000020000780c */ /* 0x040fe40003f05270 */
[----:B------:R-:W-:Y:S02]  /*a5b0*/  LOP3.LUT R81, R81, 0x1, RZ, 0x3c, !PT ;  /* 0x0000000151517812 */ /* 0x000fe400078e3cff */
[----:B------:R-:W-:Y:S02]  /*a5c0*/  SEL R3, RZ, 0x1, P0 ;  /* 0x00000001ff037807 */ /* 0x000fe40000000000 */
[----:B------:R-:W-:Y:S01]  /*a5d0*/  SEL R36, R0, RZ, P0 ;  /* 0x000000ff00247207 */ /* 0x000fe20000000000 */
[----:B------:R-:W-:Y:S01]  /*a5e0*/  UIADD3 UR20, UPT, UPT, UR36, UR5, URZ ;  /* 0x0000000524147290 */ /* 0x000fe2000fffe0ff */
[----:B------:R-:W-:Y:S01]  /*a5f0*/  LOP3.LUT R82, R82, R3, RZ, 0x3c, !PT ;  /* 0x0000000352527212 */ /* 0x000fe200078e3cff */
[----:B------:R-:W-:Y:S01]  /*a600*/  UIADD3 UR24, UPT, UPT, UR37, UR4, URZ ;  /* 0x0000000425187290 */ /* 0x000fe2000fffe0ff */
[----:B------:R-:W-:Y:S11]  /*a610*/  BRA.U UP0, `(.L_x_141) ;  /* 0xffffffbd00087547 */ /* 0x000ff6000b83ffff */
[----:B------:R-:W-:-:S13]  /*a620*/  R2UR UR4, R93 ;  /* 0x000000005d0472ca */ /* 0x000fda00000e0000 */
[----:B------:R-:W-:-:S09]  /*a630*/  UISETP.NE.AND UP0, UPT, UR4, URZ, UPT ;  /* 0x000000ff0400728c */ /* 0x000fd2000bf05270 */
[----:B------:R-:W-:Y:S05]  /*a640*/  BRA.U !UP0, `(.L_x_142) ;  /* 0x0000000108487547 */ /* 0x000fea000b800000 */
[----:B------:R-:W4:Y:S02]  /*a650*/  LDCU.64 UR4, c[0x0][0x890] ;  /* 0x00011200ff0477ac */ /* 0x000f240008000a00 */
[----:B----4-:R-:W-:-:S04]  /*a660*/  UISETP.NE.U32.AND UP0, UPT, UR4, URZ, UPT ;  /* 0x000000ff0400728c */ /* 0x010fc8000bf05070 */
[----:B------:R-:W-:-:S09]  /*a670*/  UISETP.NE.AND.EX UP0, UPT, UR5, URZ, UPT, UP0 ;  /* 0x000000ff0500728c */ /* 0x000fd2000bf05300 */
[----:B------:R-:W-:Y:S05]  /*a680*/  BRA.U UP0, `(.L_x_143) ;  /* 0x00000001000c7547 */ /* 0x000fea000b800000 */
[----:B------:R-:W-:-:S13]  /*a690*/  FSETP.NEU.AND P0, PT, R41, RZ, PT ;  /* 0x000000ff2900720b */ /* 0x000fda0003f0d000 */
[----:B------:R-:W-:Y:S05]  /*a6a0*/  @!P0 EXIT ;  /* 0x000000000000894d */ /* 0x000fea0003800000 */
[----:B------:R-:W-:Y:S05]  /*a6b0*/  BRA `(.L_x_142) ;  /* 0x00000000002c7947 */ /* 0x000fea0003800000 */
.L_x_143:
[----:B------:R-:W-:Y:S01]  /*a6c0*/  ISETP.NE.AND P0, PT, R97, RZ, PT ;  /* 0x000000ff6100720c */ /* 0x000fe20003f05270 */
[----:B------:R-:W-:-:S12]  /*a6d0*/  BSSY.RECONVERGENT B0, `(.L_x_142) ;  /* 0x0000009000007945 */ /* 0x000fd80003800200 */
[----:B------:R-:W-:Y:S05]  /*a6e0*/  @P0 BRA `(.L_x_144) ;  /* 0x0000000000140947 */ /* 0x000fea0003800000 */
[----:B------:R-:W4:Y:S02]  /*a6f0*/  LDCU.64 UR4, c[0x0][0x888] ;  /* 0x00011100ff0477ac */ /* 0x000f240008000a00 */
[----:B----4-:R-:W-:-:S04]  /*a700*/  ISETP.NE.U32.AND P0, PT, RZ, UR4, PT ;  /* 0x00000004ff007c0c */ /* 0x010fc8000bf05070 */
[----:B------:R-:W-:-:S13]  /*a710*/  ISETP.NE.AND.EX P0, PT, RZ, UR5, PT, P0 ;  /* 0x00000005ff007c0c */ /* 0x000fda000bf05300 */
[----:B------:R-:W-:Y:S05]  /*a720*/  @!P0 EXIT ;  /* 0x000000000000894d */ /* 0x000fea0003800000 */
[----:B------:R-:W-:Y:S05]  /*a730*/  BRA `(.L_x_145) ;  /* 0x0000000000087947 */ /* 0x000fea0003800000 */
.L_x_144:
[----:B------:R-:W-:-:S13]  /*a740*/  FSETP.NEU.AND P0, PT, R41, RZ, PT ;  /* 0x000000ff2900720b */ /* 0x000fda0003f0d000 */
[----:B------:R-:W-:Y:S05]  /*a750*/  @!P0 EXIT ;  /* 0x000000000000894d */ /* 0x000fea0003800000 */
.L_x_145:
[----:B------:R-:W-:Y:S05]  /*a760*/  BSYNC.RECONVERGENT B0 ;  /* 0x0000000000007941 */ /* 0x000fea0003800200 */
.L_x_142:
[----:B------:R-:W4:Y:S01]  /*a770*/  S2UR UR5, SR_CgaCtaId ;  /* 0x00000000000579c3 */ /* 0x000f220000008800 */
[----:B------:R-:W-:Y:S01]  /*a780*/  ULEA UR4, UR51, UR49, 0x3 ;  /* 0x0000003133047291 */ /* 0x000fe2000f8e18ff */
[----:B------:R-:W-:-:S04]  /*a790*/  DEPBAR.LE SB0, 0x0 ;  /* 0x000080000000791a */ /* 0x000fc80000000000 */
[----:B------:R-:W-:-:S04]  /*a7a0*/  UIADD3 UR4, UPT, UPT, UR4, 0xa0, URZ ;  /* 0x000000a004047890 */ /* 0x000fc8000fffe0ff */
[----:B----4-:R-:W-:-:S09]  /*a7b0*/  UPRMT UR4, UR5, 0x654, UR4 ;  /* 0x0000065405047896 */ /* 0x010fd20008000004 */
[----:B------:R-:W-:Y:S01]  /*a7c0*/  SYNCS.ARRIVE.TRANS64.RED.A1T0 RZ, [UR4], RZ ;  /* 0x000000ffffff79a7 */ /* 0x000fe20008100404 */
[----:B------:R-:W-:Y:S05]  /*a7d0*/  EXIT ;  /* 0x000000000000794d */ /* 0x000fea0003800000 */
.L_x_24:
[----:B------:R-:W-:Y:S07]  /*a7e0*/  MOV R0, UR11 ;  /* 0x0000000b00007c02 */ /* 0x000fee0008000f00 */
.L_x_146:
[----:B--2---:R2:W4:Y:S02]  /*a7f0*/  SYNCS.PHASECHK.TRANS64.TRYWAIT P0, [R0+URZ+0x40], R5 ;  /* 0x00004005000075a7 */ /* 0x00452400080011ff */
[----:B----4-:R-:W-:Y:S05]  /*a800*/  @!P0 NANOSLEEP.SYNCS 0x989680 ;  /* 0x009896800000895d */ /* 0x010fea0003900000 */
[----:B------:R-:W4:Y:S02]  /*a810*/  @!P0 SYNCS.PHASECHK.TRANS64 P0, [R0+URZ+0x40], R5 ;  /* 0x00004005000085a7 */ /* 0x000f2400080010ff */
[----:B----4-:R-:W-:Y:S05]  /*a820*/  @!P0 BRA `(.L_x_146) ;  /* 0xfffffffc00f08947 */ /* 0x010fea000383ffff */
[----:B------:R-:W-:Y:S05]  /*a830*/  BRA `(.L_x_23) ;  /* 0xffffff7400a47947 */ /* 0x000fea000383ffff */
.L_x_31:
[----:B------:R-:W-:Y:S07]  /*a840*/  MOV R0, UR21 ;  /* 0x0000001500007c02 */ /* 0x000fee0008000f00 */
.L_x_147:
[----:B-1----:R1:W2:Y:S02]  /*a850*/  SYNCS.PHASECHK.TRANS64.TRYWAIT P0, [R0+URZ+0x40], R5 ;  /* 0x00004005000075a7 */ /* 0x0022a400080011ff */
[----:B--2---:R-:W-:Y:S05]  /*a860*/  @!P0 NANOSLEEP.SYNCS 0x989680 ;  /* 0x009896800000895d */ /* 0x004fea0003900000 */
[----:B------:R-:W2:Y:S02]  /*a870*/  @!P0 SYNCS.PHASECHK.TRANS64 P0, [R0+URZ+0x40], R5 ;  /* 0x00004005000085a7 */ /* 0x000ea400080010ff */
[----:B--2---:R-:W-:Y:S05]  /*a880*/  @!P0 BRA `(.L_x_147) ;  /* 0xfffffffc00f08947 */ /* 0x004fea000383ffff */
[----:B------:R-:W-:Y:S05]  /*a890*/  BRA `(.L_x_30) ;  /* 0xffffff7800e47947 */ /* 0x000fea000383ffff */
.L_x_36:
[----:B-1----:R-:W-:-:S07]  /*a8a0*/  MOV R0, UR27 ;  /* 0x0000001b00007c02 */ /* 0x002fce0008000f00 */
.L_x_148:
[----:B-1----:R1:W2:Y:S02]  /*a8b0*/  SYNCS.PHASECHK.TRANS64.TRYWAIT P0, [R0+URZ+0xd0], R3 ;  /* 0x0000d003000075a7 */ /* 0x0022a400080011ff */
[----:B--2---:R-:W-:Y:S05]  /*a8c0*/  @!P0 NANOSLEEP.SYNCS 0x989680 ;  /* 0x009896800000895d */ /* 0x004fea0003900000 */
[----:B------:R-:W2:Y:S02]  /*a8d0*/  @!P0 SYNCS.PHASECHK.TRANS64 P0, [R0+URZ+0xd0], R3 ;  /* 0x0000d003000085a7 */ /* 0x000ea400080010ff */
[----:B--2---:R-:W-:Y:S05]  /*a8e0*/  @!P0 BRA `(.L_x_148) ;  /* 0xfffffffc00f08947 */ /* 0x004fea000383ffff */
[----:B------:R-:W-:Y:S05]  /*a8f0*/  BRA `(.L_x_149) ;  /* 0xffffff7c00c47947 */ /* 0x000fea000383ffff */
.L_x_40:
[----:B------:R-:W-:-:S07]  /*a900*/  MOV R0, UR4 ;  /* 0x0000000400007c02 */ /* 0x000fce0008000f00 */
.L_x_150:
[----:B-1----:R1:W2:Y:S02]  /*a910*/  SYNCS.PHASECHK.TRANS64.TRYWAIT P0, [R0+URZ], R3 ;  /* 0x00000003000075a7 */ /* 0x0022a400080011ff */
[----:B--2---:R-:W-:Y:S05]  /*a920*/  @!P0 NANOSLEEP.SYNCS 0x989680 ;  /* 0x009896800000895d */ /* 0x004fea0003900000 */
[----:B------:R-:W2:Y:S02]  /*a930*/  @!P0 SYNCS.PHASECHK.TRANS64 P0, [R0+URZ], R3 ;  /* 0x00000003000085a7 */ /* 0x000ea400080010ff */
[----:B--2---:R-:W-:Y:S05]  /*a940*/  @!P0 BRA `(.L_x_150) ;  /* 0xfffffffc00f08947 */ /* 0x004fea000383ffff */
[----:B------:R-:W-:Y:S05]  /*a950*/  BRA `(.L_x_151) ;  /* 0xffffff8400587947 */ /* 0x000fea000383ffff */
.L_x_41:
[----:B------:R-:W-:-:S07]  /*a960*/  MOV R0, UR5 ;  /* 0x0000000500007c02 */ /* 0x000fce0008000f00 */
.L_x_152:
[----:B-1----:R1:W2:Y:S02]  /*a970*/  SYNCS.PHASECHK.TRANS64.TRYWAIT P0, [R0+URZ], R3 ;  /* 0x00000003000075a7 */ /* 0x0022a400080011ff */
[----:B--2---:R-:W-:Y:S05]  /*a980*/  @!P0 NANOSLEEP.SYNCS 0x989680 ;  /* 0x009896800000895d */ /* 0x004fea0003900000 */
[----:B------:R-:W2:Y:S02]  /*a990*/  @!P0 SYNCS.PHASECHK.TRANS64 P0, [R0+URZ], R3 ;  /* 0x00000003000085a7 */ /* 0x000ea400080010ff */
[----:B--2---:R-:W-:Y:S05]  /*a9a0*/  @!P0 BRA `(.L_x_152) ;  /* 0xfffffffc00f08947 */ /* 0x004fea000383ffff */
[----:B------:R-:W-:Y:S05]  /*a9b0*/  BRA `(.L_x_153) ;  /* 0xffffff8400687947 */ /* 0x000fea000383ffff */
.L_x_42:
[----:B------:R-:W-:-:S07]  /*a9c0*/  MOV R0, UR5 ;  /* 0x0000000500007c02 */ /* 0x000fce0008000f00 */
.L_x_154:
[----:B-1----:R1:W2:Y:S02]  /*a9d0*/  SYNCS.PHASECHK.TRANS64.TRYWAIT P0, [R0+URZ], R3 ;  /* 0x00000003000075a7 */ /* 0x0022a400080011ff */
[----:B--2---:R-:W-:Y:S05]  /*a9e0*/  @!P0 NANOSLEEP.SYNCS 0x989680 ;  /* 0x009896800000895d */ /* 0x004fea0003900000 */
[----:B------:R-:W2:Y:S02]  /*a9f0*/  @!P0 SYNCS.PHASECHK.TRANS64 P0, [R0+URZ], R3 ;  /* 0x00000003000085a7 */ /* 0x000ea400080010ff */
[----:B--2---:R-:W-:Y:S05]  /*aa00*/  @!P0 BRA `(.L_x_154) ;  /* 0xfffffffc00f08947 */ /* 0x004fea000383ffff */
[----:B------:R-:W-:Y:S05]  /*aa10*/  BRA `(.L_x_155) ;  /* 0xffffff8400787947 */ /* 0x000fea000383ffff */
.L_x_43:
[----:B------:R-:W-:-:S07]  /*aa20*/  MOV R0, UR5 ;  /* 0x0000000500007c02 */ /* 0x000fce0008000f00 */
.L_x_156:
[----:B-1----:R1:W2:Y:S02]  /*aa30*/  SYNCS.PHASECHK.TRANS64.TRYWAIT P0, [R0+URZ], R3 ;  /* 0x00000003000075a7 */ /* 0x0022a400080011ff */
[----:B--2---:R-:W-:Y:S05]  /*aa40*/  @!P0 NANOSLEEP.SYNCS 0x989680 ;  /* 0x009896800000895d */ /* 0x004fea0003900000 */
[----:B------:R-:W2:Y:S02]  /*aa50*/  @!P0 SYNCS.PHASECHK.TRANS64 P0, [R0+URZ], R3 ;  /* 0x00000003000085a7 */ /* 0x000ea400080010ff */
[----:B--2---:R-:W-:Y:S05]  /*aa60*/  @!P0 BRA `(.L_x_156) ;  /* 0xfffffffc00f08947 */ /* 0x004fea000383ffff */
[----:B------:R-:W-:Y:S05]  /*aa70*/  BRA `(.L_x_157) ;  /* 0xffffff8400887947 */ /* 0x000fea000383ffff */
.L_x_44:
[----:B------:R-:W-:-:S07]  /*aa80*/  MOV R0, UR5 ;  /* 0x0000000500007c02 */ /* 0x000fce0008000f00 */
.L_x_158:
[----:B-1----:R1:W2:Y:S02]  /*aa90*/  SYNCS.PHASECHK.TRANS64.TRYWAIT P0, [R0+URZ], R3 ;  /* 0x00000003000075a7 */ /* 0x0022a400080011ff */
[----:B--2---:R-:W-:Y:S05]  /*aaa0*/  @!P0 NANOSLEEP.SYNCS 0x989680 ;  /* 0x009896800000895d */ /* 0x004fea0003900000 */
[----:B------:R-:W2:Y:S02]  /*aab0*/  @!P0 SYNCS.PHASECHK.TRANS64 P0, [R0+URZ], R3 ;  /* 0x00000003000085a7 */ /* 0x000ea400080010ff */
[----:B--2---:R-:W-:Y:S05]  /*aac0*/  @!P0 BRA `(.L_x_158) ;  /* 0xfffffffc00f08947 */ /* 0x004fea000383ffff */
[----:B------:R-:W-:Y:S05]  /*aad0*/  BRA `(.L_x_159) ;  /* 0xffffff8400987947 */ /* 0x000fea000383ffff */
.L_x_45:
[----:B------:R-:W-:-:S07]  /*aae0*/  MOV R0, UR5 ;  /* 0x0000000500007c02 */ /* 0x000fce0008000f00 */
.L_x_160:
[----:B-1----:R1:W2:Y:S02]  /*aaf0*/  SYNCS.PHASECHK.TRANS64.TRYWAIT P0, [R0+URZ], R3 ;  /* 0x00000003000075a7 */ /* 0x0022a400080011ff */
[----:B--2---:R-:W-:Y:S05]  /*ab00*/  @!P0 NANOSLEEP.SYNCS 0x989680 ;  /* 0x009896800000895d */ /* 0x004fea0003900000 */
[----:B------:R-:W2:Y:S02]  /*ab10*/  @!P0 SYNCS.PHASECHK.TRANS64 P0, [R0+URZ], R3 ;  /* 0x00000003000085a7 */ /* 0x000ea400080010ff */
[----:B--2---:R-:W-:Y:S05]  /*ab20*/  @!P0 BRA `(.L_x_160) ;  /* 0xfffffffc00f08947 */ /* 0x004fea000383ffff */
[----:B------:R-:W-:Y:S05]  /*ab30*/  BRA `(.L_x_161) ;  /* 0xffffff8400a87947 */ /* 0x000fea000383ffff */
.L_x_46:
[----:B------:R-:W-:-:S07]  /*ab40*/  MOV R0, UR5 ;  /* 0x0000000500007c02 */ /* 0x000fce0008000f00 */
.L_x_162:
[----:B-1----:R1:W2:Y:S02]  /*ab50*/  SYNCS.PHASECHK.TRANS64.TRYWAIT P0, [R0+URZ], R3 ;  /* 0x00000003000075a7 */ /* 0x0022a400080011ff */
[----:B--2---:R-:W-:Y:S05]  /*ab60*/  @!P0 NANOSLEEP.SYNCS 0x989680 ;  /* 0x009896800000895d */ /* 0x004fea0003900000 */
[----:B------:R-:W2:Y:S02]  /*ab70*/  @!P0 SYNCS.PHASECHK.TRANS64 P0, [R0+URZ], R3 ;  /* 0x00000003000085a7 */ /* 0x000ea400080010ff */
[----:B--2---:R-:W-:Y:S05]  /*ab80*/  @!P0 BRA `(.L_x_162) ;  /* 0xfffffffc00f08947 */ /* 0x004fea000383ffff */
[----:B------:R-:W-:Y:S05]  /*ab90*/  BRA `(.L_x_163) ;  /* 0xffffff8400b87947 */ /* 0x000fea000383ffff */
.L_x_49:
[----:B------:R-:W-:-:S07]  /*aba0*/  MOV R4, UR4 ;  /* 0x0000000400047c02 */ /* 0x000fce0008000f00 */
.L_x_164:
[----:B--2---:R2:W3:Y:S02]  /*abb0*/  SYNCS.PHASECHK.TRANS64.TRYWAIT P1, [R4+URZ+0xd8], R7 ;  /* 0x0000d807040075a7 */ /* 0x0044e400080211ff */
[----:B---3--:R-:W-:Y:S05]  /*abc0*/  @!P1 NANOSLEEP.SYNCS 0x989680 ;  /* 0x009896800000995d */ /* 0x008fea0003900000 */
[----:B------:R-:W3:Y:S02]  /*abd0*/  @!P1 SYNCS.PHASECHK.TRANS64 P1, [R4+URZ+0xd8], R7 ;  /* 0x0000d807040095a7 */ /* 0x000ee400080210ff */
[----:B---3--:R-:W-:Y:S05]  /*abe0*/  @!P1 BRA `(.L_x_164) ;  /* 0xfffffffc00f09947 */ /* 0x008fea000383ffff */
[----:B------:R-:W-:Y:S05]  /*abf0*/  BRA `(.L_x_165) ;  /* 0xffffff8800287947 */ /* 0x000fea000383ffff */
.L_x_50:
[----:B--2---:R-:W-:-:S07]  /*ac00*/  MOV R4, UR4 ;  /* 0x0000000400047c02 */ /* 0x004fce0008000f00 */
.L_x_166:
[----:B--2---:R2:W3:Y:S02]  /*ac10*/  SYNCS.PHASECHK.TRANS64.TRYWAIT P1, [R4+URZ+0xd0], R5 ;  /* 0x0000d005040075a7 */ /* 0x0044e400080211ff */
[----:B---3--:R-:W-:Y:S05]  /*ac20*/  @!P1 NANOSLEEP.SYNCS 0x989680 ;  /* 0x009896800000995d */ /* 0x008fea0003900000 */
[----:B------:R-:W3:Y:S02]  /*ac30*/  @!P1 SYNCS.PHASECHK.TRANS64 P1, [R4+URZ+0xd0], R5 ;  /* 0x0000d005040095a7 */ /* 0x000ee400080210ff */
[----:B---3--:R-:W-:Y:S05]  /*ac40*/  @!P1 BRA `(.L_x_166) ;  /* 0xfffffffc00f09947 */ /* 0x008fea000383ffff */
[----:B------:R-:W-:Y:S05]  /*ac50*/  BRA `(.L_x_167) ;  /* 0xffffff8800307947 */ /* 0x000fea000383ffff */
.L_x_60:
[----:B--2---:R-:W-:-:S04]  /*ac60*/  MOV R5, UR5 ;  /* 0x0000000500057c02 */ /* 0x004fc80008000f00 */
[----:B------:R2:W3:Y:S03]  /*ac70*/  SYNCS.PHASECHK.TRANS64.TRYWAIT P0, [R5+URZ+0x8], R6 ;  /* 0x00000806050075a7 */ /* 0x0004e600080011ff */
[----:B---3--:R-:W-:Y:S05]  /*ac80*/  @!P0 NANOSLEEP.SYNCS 0x989680 ;  /* 0x009896800000895d */ /* 0x008fea0003900000 */
[----:B------:R-:W3:Y:S02]  /*ac90*/  @!P0 SYNCS.PHASECHK.TRANS64 P0, [R5+URZ+0x8], R6 ;  /* 0x00000806050085a7 */ /* 0x000ee400080010ff */
[----:B---3--:R-:W-:Y:S05]  /*aca0*/  @!P0 BRA `(.L_x_60) ;  /* 0xfffffffc00ec8947 */ /* 0x008fea000383ffff */
[----:B------:R-:W-:Y:S05]  /*acb0*/  BRA `(.L_x_59) ;  /* 0xffffff8800fc7947 */ /* 0x000fea000383ffff */
.L_x_62:
[----:B------:R-:W-:Y:S01]  /*acc0*/  BSSY B0, `(.L_x_168) ;  /* 0x0000006000007945 */ /* 0x000fe20003800000 */
[----:B------:R-:W-:-:S07]  /*acd0*/  MOV R15, 0xffffffff ;  /* 0xffffffff000f7802 */ /* 0x000fce0000000f00 */
[----:B-12--5:R-:W-:Y:S05]  /*ace0*/  WARPSYNC.COLLECTIVE R15, `(.L_x_169) ;  /* 0x000000000f0c7348 */ /* 0x026fea0003c00000 */
[----:B------:R-:W-:Y:S02]  /*acf0*/  ELECT P6, UR79, PT ;  /* 0x00000000004f782f */ /* 0x000fe400038c0000 */
[----:B------:R-:W-:Y:S01]  /*ad00*/  MOV R14, UR79 ;  /* 0x0000004f000e7c02 */ /* 0x000fe20008000f00 */
[----:B-12--5:R-:W-:Y:S10]  /*ad10*/  ENDCOLLECTIVE ;  /* 0x000000000000791b */ /* 0x026ff40003800000 */
.L_x_169:
[----:B------:R-:W-:Y:S05]  /*ad20*/  BSYNC B0 ;  /* 0x0000000000007941 */ /* 0x000fea0003800000 */
.L_x_168:
[----:B------:R-:W-:Y:S01]  /*ad30*/  PLOP3.LUT P0, PT, P6, PT, PT, 0x80, 0x8 ;  /* 0x000000000008781c */ /* 0x000fe2000370f070 */
[----:B------:R-:W-:-:S12]  /*ad40*/  BRA `(.L_x_170) ;  /* 0xffffff8c00287947 */ /* 0x000fd8000383ffff */
.L_x_64:
[----:B--2---:R-:W-:-:S04]  /*ad50*/  MOV R3, UR5 ;  /* 0x0000000500037c02 */ /* 0x004fc80008000f00 */
[----:B------:R2:W3:Y:S03]  /*ad60*/  SYNCS.PHASECHK.TRANS64.TRYWAIT P0, [R3+URZ+0x8], R4 ;  /* 0x00000804030075a7 */ /* 0x0004e600080011ff */
[----:B---3--:R-:W-:Y:S05]  /*ad70*/  @!P0 NANOSLEEP.SYNCS 0x989680 ;  /* 0x009896800000895d */ /* 0x008fea0003900000 */
[----:B------:R-:W3:Y:S02]  /*ad80*/  @!P0 SYNCS.PHASECHK.TRANS64 P0, [R3+URZ+0x8], R4 ;  /* 0x00000804030085a7 */ /* 0x000ee400080010ff */
[----:B---3--:R-:W-:Y:S05]  /*ad90*/  @!P0 BRA `(.L_x_64) ;  /* 0xfffffffc00ec8947 */ /* 0x008fea000383ffff */
[----:B------:R-:W-:Y:S05]  /*ada0*/  BRA `(.L_x_63) ;  /* 0xffffff8c002c7947 */ /* 0x000fea000383ffff */
.L_x_65:
[----:B------:R-:W-:-:S07]  /*adb0*/  MOV R4, UR21 ;  /* 0x0000001500047c02 */ /* 0x000fce0008000f00 */
.L_x_171:
[----:B-1----:R1:W2:Y:S02]  /*adc0*/  SYNCS.PHASECHK.TRANS64.TRYWAIT P0, [R4+URZ+0xd0], R5 ;  /* 0x0000d005040075a7 */ /* 0x0022a400080011ff */
[----:B--2---:R-:W-:Y:S05]  /*add0*/  @!P0 NANOSLEEP.SYNCS 0x989680 ;  /* 0x009896800000895d */ /* 0x004fea0003900000 */
[----:B------:R-:W2:Y:S02]  /*ade0*/  @!P0 SYNCS.PHASECHK.TRANS64 P0, [R4+URZ+0xd0], R5 ;  /* 0x0000d005040085a7 */ /* 0x000ea400080010ff */
[----:B--2---:R-:W-:Y:S05]  /*adf0*/  @!P0 BRA `(.L_x_171) ;  /* 0xfffffffc00f08947 */ /* 0x004fea000383ffff */
[----:B------:R-:W-:Y:S05]  /*ae00*/  BRA `(.L_x_172) ;  /* 0xffffff90001c7947 */ /* 0x000fea000383ffff */
.L_x_67:
[----:B------:R-:W-:-:S07]  /*ae10*/  MOV R4, UR26 ;  /* 0x0000001a00047c02 */ /* 0x000fce0008000f00 */
.L_x_173:
[----:B-1----:R1:W2:Y:S02]  /*ae20*/  SYNCS.PHASECHK.TRANS64.TRYWAIT P0, [R4+URZ+0xf0], R5 ;  /* 0x0000f005040075a7 */ /* 0x0022a400080011ff */
[----:B--2---:R-:W-:Y:S05]  /*ae30*/  @!P0 NANOSLEEP.SYNCS 0x989680 ;  /* 0x009896800000895d */ /* 0x004fea0003900000 */
[----:B------:R-:W2:Y:S02]  /*ae40*/  @!P0 SYNCS.PHASECHK.TRANS64 P0, [R4+URZ+0xf0], R5 ;  /* 0x0000f005040085a7 */ /* 0x000ea400080010ff */
[----:B--2---:R-:W-:Y:S05]  /*ae50*/  @!P0 BRA `(.L_x_173) ;  /* 0xfffffffc00f08947 */ /* 0x004fea000383ffff */
[----:B------:R-:W-:Y:S05]  /*ae60*/  BRA `(.L_x_66) ;  /* 0xffffff90003c7947 */ /* 0x000fea000383ffff */
.L_x_71:
[----:B-1----:R-:W-:Y:S07]  /*ae70*/  MOV R4, UR17 ;  /* 0x0000001100047c02 */ /* 0x002fee0008000f00 */
.L_x_174:
[----:B-1----:R1:W2:Y:S02]  /*ae80*/  SYNCS.PHASECHK.TRANS64.TRYWAIT P0, [R4+URZ], R7 ;  /* 0x00000007040075a7 */ /* 0x0022a400080011ff */
[----:B--2---:R-:W-:Y:S05]  /*ae90*/  @!P0 NANOSLEEP.SYNCS 0x989680 ;  /* 0x009896800000895d */ /* 0x004fea0003900000 */
[----:B------:R-:W2:Y:S02]  /*aea0*/  @!P0 SYNCS.PHASECHK.TRANS64 P0, [R4+URZ], R7 ;  /* 0x00000007040085a7 */ /* 0x000ea400080010ff */
[----:B--2---:R-:W-:Y:S05]  /*aeb0*/  @!P0 BRA `(.L_x_174) ;  /* 0xfffffffc00f08947 */ /* 0x004fea000383ffff */
[----:B------:R-:W-:Y:S05]  /*aec0*/  BRA `(.L_x_70) ;  /* 0xffffff9000747947 */ /* 0x000fea000383ffff */
.L_x_75:
[----:B--2---:R-:W-:-:S07]  /*aed0*/  MOV R0, UR4 ;  /* 0x0000000400007c02 */ /* 0x004fce0008000f00 */
.L_x_175:
[----:B-1----:R1:W2:Y:S02]  /*aee0*/  SYNCS.PHASECHK.TRANS64.TRYWAIT P0, [R0+URZ], R5 ;  /* 0x00000005000075a7 */ /* 0x0022a400080011ff */
[----:B--2---:R-:W-:Y:S05]  /*aef0*/  @!P0 NANOSLEEP.SYNCS 0x989680 ;  /* 0x009896800000895d */ /* 0x004fea0003900000 */
[----:B------:R-:W2:Y:S02]  /*af00*/  @!P0 SYNCS.PHASECHK.TRANS64 P0, [R0+URZ], R5 ;  /* 0x00000005000085a7 */ /* 0x000ea400080010ff */
[----:B--2---:R-:W-:Y:S05]  /*af10*/  @!P0 BRA `(.L_x_175) ;  /* 0xfffffffc00f08947 */ /* 0x004fea000383ffff */
[----:B------:R-:W-:Y:S05]  /*af20*/  BRA `(.L_x_176) ;  /* 0xffffff9400707947 */ /* 0x000fea000383ffff */
.L_x_78:
[----:B------:R-:W-:-:S07]  /*af30*/  MOV R0, UR21 ;  /* 0x0000001500007c02 */ /* 0x000fce0008000f00 */
.L_x_177:
[----:B-1----:R1:W2:Y:S02]  /*af40*/  SYNCS.PHASECHK.TRANS64.TRYWAIT P1, [R0+URZ+0x100], R5 ;  /* 0x00010005000075a7 */ /* 0x0022a400080211ff */
[----:B--2---:R-:W-:Y:S05]  /*af50*/  @!P1 NANOSLEEP.SYNCS 0x989680 ;  /* 0x009896800000995d */ /* 0x004fea0003900000 */
[----:B------:R-:W2:Y:S02]  /*af60*/  @!P1 SYNCS.PHASECHK.TRANS64 P1, [R0+URZ+0x100], R5 ;  /* 0x00010005000095a7 */ /* 0x000ea400080210ff */
[----:B--2---:R-:W-:Y:S05]  /*af70*/  @!P1 BRA `(.L_x_177) ;  /* 0xfffffffc00f09947 */ /* 0x004fea000383ffff */
[----:B------:R-:W-:Y:S05]  /*af80*/  BRA `(.L_x_178) ;  /* 0xffffff9400bc7947 */ /* 0x000fea000383ffff */
.L_x_83:
[----:B------:R-:W-:Y:S07]  /*af90*/  MOV R0, UR31 ;  /* 0x0000001f00007c02 */ /* 0x000fee0008000f00 */
.L_x_179:
[----:B-1----:R1:W2:Y:S02]  /*afa0*/  SYNCS.PHASECHK.TRANS64.TRYWAIT P0, [R0+URZ+0xd0], R3 ;  /* 0x0000d003000075a7 */ /* 0x0022a400080011ff */
[----:B--2---:R-:W-:Y:S05]  /*afb0*/  @!P0 NANOSLEEP.SYNCS 0x989680 ;  /* 0x009896800000895d */ /* 0x004fea0003900000 */
[----:B------:R-:W2:Y:S02]  /*afc0*/  @!P0 SYNCS.PHASECHK.TRANS64 P0, [R0+URZ+0xd0], R3 ;  /* 0x0000d003000085a7 */ /* 0x000ea400080010ff */
[----:B--2---:R-:W-:Y:S05]  /*afd0*/  @!P0 BRA `(.L_x_179) ;  /* 0xfffffffc00f08947 */ /* 0x004fea000383ffff */
[----:B------:R-:W-:Y:S05]  /*afe0*/  BRA `(.L_x_180) ;  /* 0xffffff9c00647947 */ /* 0x000fea000383ffff */
.L_x_86:
[----:B------:R-:W-:Y:S07]  /*aff0*/  MOV R3, UR31 ;  /* 0x0000001f00037c02 */ /* 0x000fee0008000f00 */
.L_x_181:
[----:B-1----:R1:W2:Y:S02]  /*b000*/  SYNCS.PHASECHK.TRANS64.TRYWAIT P1, [R3+URZ+0xc8], R12 ;  /* 0x0000c80c030075a7 */ /* 0x0022a400080211ff */
[----:B--2---:R-:W-:Y:S05]  /*b010*/  @!P1 NANOSLEEP.SYNCS 0x989680 ;  /* 0x009896800000995d */ /* 0x004fea0003900000 */
[----:B------:R-:W2:Y:S02]  /*b020*/  @!P1 SYNCS.PHASECHK.TRANS64 P1, [R3+URZ+0xc8], R12 ;  /* 0x0000c80c030095a7 */ /* 0x000ea400080210ff */
[----:B--2---:R-:W-:Y:S05]  /*b030*/  @!P1 BRA `(.L_x_181) ;  /* 0xfffffffc00f09947 */ /* 0x004fea000383ffff */
[----:B------:R-:W-:Y:S05]  /*b040*/  BRA `(.L_x_85) ;  /* 0xffffffa000bc7947 */ /* 0x000fea000383ffff */
.L_x_89:
[----:B------:R-:W-:Y:S07]  /*b050*/  MOV R0, UR31 ;  /* 0x0000001f00007c02 */ /* 0x000fee0008000f00 */
.L_x_182:
[----:B-1----:R1:W2:Y:S02]  /*b060*/  SYNCS.PHASECHK.TRANS64.TRYWAIT P1, [R0+URZ+0xa0], R9 ;  /* 0x0000a009000075a7 */ /* 0x0022a400080211ff */
[----:B--2---:R-:W-:Y:S05]  /*b070*/  @!P1 NANOSLEEP.SYNCS 0x989680 ;  /* 0x009896800000995d */ /* 0x004fea0003900000 */
[----:B------:R-:W2:Y:S02]  /*b080*/  @!P1 SYNCS.PHASECHK.TRANS64 P1, [R0+URZ+0xa0], R9 ;  /* 0x0000a009000095a7 */ /* 0x000ea400080210ff */
[----:B--2---:R-:W-:Y:S05]  /*b090*/  @!P1 BRA `(.L_x_182) ;  /* 0xfffffffc00f09947 */ /* 0x004fea000383ffff */
[----:B------:R-:W-:Y:S05]  /*b0a0*/  BRA `(.L_x_183) ;  /* 0xffffffa400dc7947 */ /* 0x000fea000383ffff */
.L_x_90:
[----:B------:R-:W-:Y:S07]  /*b0b0*/  MOV R0, UR31 ;  /* 0x0000001f00007c02 */ /* 0x000fee0008000f00 */
.L_x_184:
[----:B-1----:R1:W2:Y:S02]  /*b0c0*/  SYNCS.PHASECHK.TRANS64.TRYWAIT P1, [R0+URZ+0xa8], R9 ;  /* 0x0000a809000075a7 */ /* 0x0022a400080211ff */
[----:B--2---:R-:W-:Y:S05]  /*b0d0*/  @!P1 NANOSLEEP.SYNCS 0x989680 ;  /* 0x009896800000995d */ /* 0x004fea0003900000 */
[----:B------:R-:W2:Y:S02]  /*b0e0*/  @!P1 SYNCS.PHASECHK.TRANS64 P1, [R0+URZ+0xa8], R9 ;  /* 0x0000a809000095a7 */ /* 0x000ea400080210ff */
[----:B--2---:R-:W-:Y:S05]  /*b0f0*/  @!P1 BRA `(.L_x_184) ;  /* 0xfffffffc00f09947 */ /* 0x004fea000383ffff */
[----:B------:R-:W-:Y:S05]  /*b100*/  BRA `(.L_x_185) ;  /* 0xffffffa800147947 */ /* 0x000fea000383ffff */
.L_x_91:
[----:B------:R-:W-:Y:S07]  /*b110*/  MOV R0, UR31 ;  /* 0x0000001f00007c02 */ /* 0x000fee0008000f00 */
.L_x_186:
[----:B-1----:R1:W2:Y:S02]  /*b120*/  SYNCS.PHASECHK.TRANS64.TRYWAIT P1, [R0+URZ+0xb0], R9 ;  /* 0x0000b009000075a7 */ /* 0x0022a400080211ff */
[----:B--2---:R-:W-:Y:S05]  /*b130*/  @!P1 NANOSLEEP.SYNCS 0x989680 ;  /* 0x009896800000995d */ /* 0x004fea0003900000 */
[----:B------:R-:W2:Y:S02]  /*b140*/  @!P1 SYNCS.PHASECHK.TRANS64 P1, [R0+URZ+0xb0], R9 ;  /* 0x0000b009000095a7 */ /* 0x000ea400080210ff */
[----:B--2---:R-:W-:Y:S05]  /*b150*/  @!P1 BRA `(.L_x_186) ;  /* 0xfffffffc00f09947 */ /* 0x004fea000383ffff */
[----:B------:R-:W-:Y:S05]  /*b160*/  BRA `(.L_x_187) ;  /* 0xffffffa8005c7947 */ /* 0x000fea000383ffff */
.L_x_92:
[----:B------:R-:W-:Y:S07]  /*b170*/  MOV R0, UR31 ;  /* 0x0000001f00007c02 */ /* 0x000fee0008000f00 */
.L_x_188:
[----:B-1----:R1:W2:Y:S02]  /*b180*/  SYNCS.PHASECHK.TRANS64.TRYWAIT P0, [R0+URZ+0xb8], R9 ;  /* 0x0000b809000075a7 */ /* 0x0022a400080011ff */
[----:B--2---:R-:W-:Y:S05]  /*b190*/  @!P0 NANOSLEEP.SYNCS 0x989680 ;  /* 0x009896800000895d */ /* 0x004fea0003900000 */
[----:B------:R-:W2:Y:S02]  /*b1a0*/  @!P0 SYNCS.PHASECHK.TRANS64 P0, [R0+URZ+0xb8], R9 ;  /* 0x0000b809000085a7 */ /* 0x000ea400080010ff */
[----:B--2---:R-:W-:Y:S05]  /*b1b0*/  @!P0 BRA `(.L_x_188) ;  /* 0xfffffffc00f08947 */ /* 0x004fea000383ffff */
[----:B------:R-:W-:Y:S05]  /*b1c0*/  BRA `(.L_x_189) ;  /* 0xffffffa800ac7947 */ /* 0x000fea000383ffff */
.L_x_94:
[----:B------:R-:W-:-:S07]  /*b1d0*/  MOV R0, UR31 ;  /* 0x0000001f00007c02 */ /* 0x000fce0008000f00 */
.L_x_190:
[----:B--2---:R2:W3:Y:S02]  /*b1e0*/  SYNCS.PHASECHK.TRANS64.TRYWAIT P0, [R0+URZ+0xa0], R3 ;  /* 0x0000a003000075a7 */ /* 0x0044e400080011ff */
[----:B---3--:R-:W-:Y:S05]  /*b1f0*/  @!P0 NANOSLEEP.SYNCS 0x989680 ;  /* 0x009896800000895d */ /* 0x008fea0003900000 */
[----:B------:R-:W3:Y:S02]  /*b200*/  @!P0 SYNCS.PHASECHK.TRANS64 P0, [R0+URZ+0xa0], R3 ;  /* 0x0000a003000085a7 */ /* 0x000ee400080010ff */
[----:B---3--:R-:W-:Y:S05]  /*b210*/  @!P0 BRA `(.L_x_190) ;  /* 0xfffffffc00f08947 */ /* 0x008fea000383ffff */
[----:B------:R-:W-:Y:S05]  /*b220*/  BRA `(.L_x_191) ;  /* 0xffffffac00187947 */ /* 0x000fea000383ffff */
.L_x_95:
[----:B--2---:R-:W-:-:S07]  /*b230*/  MOV R0, UR31 ;  /* 0x0000001f00007c02 */ /* 0x004fce0008000f00 */
.L_x_192:
[----:B--2---:R2:W3:Y:S02]  /*b240*/  SYNCS.PHASECHK.TRANS64.TRYWAIT P0, [R0+URZ+0xa8], R3 ;  /* 0x0000a803000075a7 */ /* 0x0044e400080011ff */
[----:B---3--:R-:W-:Y:S05]  /*b250*/  @!P0 NANOSLEEP.SYNCS 0x989680 ;  /* 0x009896800000895d */ /* 0x008fea0003900000 */
[----:B------:R-:W3:Y:S02]  /*b260*/  @!P0 SYNCS.PHASECHK.TRANS64 P0, [R0+URZ+0xa8], R3 ;  /* 0x0000a803000085a7 */ /* 0x000ee400080010ff */
[----:B---3--:R-:W-:Y:S05]  /*b270*/  @!P0 BRA `(.L_x_192) ;  /* 0xfffffffc00f08947 */ /* 0x008fea000383ffff */
[----:B------:R-:W-:Y:S05]  /*b280*/  BRA `(.L_x_193) ;  /* 0xffffffac00087947 */ /* 0x000fea000383ffff */
.L_x_96:
[----:B--2---:R-:W-:-:S07]  /*b290*/  MOV R0, UR31 ;  /* 0x0000001f00007c02 */ /* 0x004fce0008000f00 */
.L_x_194:
[----:B--2---:R2:W3:Y:S02]  /*b2a0*/  SYNCS.PHASECHK.TRANS64.TRYWAIT P0, [R0+URZ+0xb0], R3 ;  /* 0x0000b003000075a7 */ /* 0x0044e400080011ff */
[----:B---3--:R-:W-:Y:S05]  /*b2b0*/  @!P0 NANOSLEEP.SYNCS 0x989680 ;  /* 0x009896800000895d */ /* 0x008fea0003900000 */
[----:B------:R-:W3:Y:S02]  /*b2c0*/  @!P0 SYNCS.PHASECHK.TRANS64 P0, [R0+URZ+0xb0], R3 ;  /* 0x0000b003000085a7 */ /* 0x000ee400080010ff */
[----:B---3--:R-:W-:Y:S05]  /*b2d0*/  @!P0 BRA `(.L_x_194) ;  /* 0xfffffffc00f08947 */ /* 0x008fea000383ffff */
[----:B------:R-:W-:Y:S05]  /*b2e0*/  BRA `(.L_x_195) ;  /* 0xffffffa800f87947 */ /* 0x000fea000383ffff */
.L_x_98:
[----:B------:R-:W-:Y:S07]  /*b2f0*/  MOV R0, UR49 ;  /* 0x0000003100007c02 */ /* 0x000fee0008000f00 */
.L_x_196:
[----:B-1----:R1:W2:Y:S02]  /*b300*/  SYNCS.PHASECHK.TRANS64.TRYWAIT P0, [R0+URZ+0xd0], R3 ;  /* 0x0000d003000075a7 */ /* 0x0022a400080011ff */
[----:B--2---:R-:W-:Y:S05]  /*b310*/  @!P0 NANOSLEEP.SYNCS 0x989680 ;  /* 0x009896800000895d */ /* 0x004fea0003900000 */
[----:B------:R-:W2:Y:S02]  /*b320*/  @!P0 SYNCS.PHASECHK.TRANS64 P0, [R0+URZ+0xd0], R3 ;  /* 0x0000d003000085a7 */ /* 0x000ea400080010ff */
[----:B--2---:R-:W-:Y:S05]  /*b330*/  @!P0 BRA `(.L_x_196) ;  /* 0xfffffffc00f08947 */ /* 0x004fea000383ffff */
[----:B------:R-:W-:Y:S05]  /*b340*/  BRA `(.L_x_197) ;  /* 0xffffffac00c87947 */ /* 0x000fea000383ffff */
.L_x_109:
[----:B-1----:R-:W-:Y:S04]  /*b350*/  MOV R2, UR49 ;  /* 0x0000003100027c02 */ /* 0x002fe80008000f00 */
[----:B------:R1:W3:Y:S03]  /*b360*/  SYNCS.PHASECHK.TRANS64.TRYWAIT P1, [R2+URZ+0x80], R3 ;  /* 0x00008003020075a7 */ /* 0x0002e600080211ff */
[----:B---3--:R-:W-:Y:S05]  /*b370*/  @!P1 NANOSLEEP.SYNCS 0x989680 ;  /* 0x009896800000995d */ /* 0x008fea0003900000 */
[----:B------:R-:W3:Y:S02]  /*b380*/  @!P1 SYNCS.PHASECHK.TRANS64 P1, [R2+URZ+0x80], R3 ;  /* 0x00008003020095a7 */ /* 0x000ee400080210ff */
[----:B---3--:R-:W-:Y:S05]  /*b390*/  @!P1 BRA `(.L_x_109) ;  /* 0xfffffffc00ec9947 */ /* 0x008fea000383ffff */
[----:B------:R-:W-:Y:S05]  /*b3a0*/  BRA `(.L_x_108) ;  /* 0xffffffc000407947 */ /* 0x000fea000383ffff */
.L_x_111:
[----:B-1----:R1:W4:Y:S02]  /*b3b0*/  SYNCS.PHASECHK.TRANS64.TRYWAIT P0, [R99+URZ+0xe0], R0 ;  /* 0x0000e000630075a7 */ /* 0x00232400080011ff */
[----:B----4-:R-:W-:Y:S05]  /*b3c0*/  @!P0 NANOSLEEP.SYNCS 0x989680 ;  /* 0x009896800000895d */ /* 0x010fea0003900000 */
[----:B------:R-:W4:Y:S02]  /*b3d0*/  @!P0 SYNCS.PHASECHK.TRANS64 P0, [R99+URZ+0xe0], R0 ;  /* 0x0000e000630085a7 */ /* 0x000f2400080010ff */
[----:B----4-:R-:W-:Y:S05]  /*b3e0*/  @!P0 BRA `(.L_x_111) ;  /* 0xfffffffc00f08947 */ /* 0x010fea000383ffff */
[----:B------:R-:W-:Y:S05]  /*b3f0*/  BRA `(.L_x_110) ;  /* 0xffffffc000687947 */ /* 0x000fea000383ffff */
.L_x_120:
[----:B--2---:R2:W4:Y:S02]  /*b400*/  SYNCS.PHASECHK.TRANS64.TRYWAIT P0, [R3+URZ+0x80], R0 ;  /* 0x00008000030075a7 */ /* 0x00452400080011ff */
[----:B----4-:R-:W-:Y:S05]  /*b410*/  @!P0 NANOSLEEP.SYNCS 0x989680 ;  /* 0x009896800000895d */ /* 0x010fea0003900000 */
[----:B------:R-:W4:Y:S02]  /*b420*/  @!P0 SYNCS.PHASECHK.TRANS64 P0, [R3+URZ+0x80], R0 ;  /* 0x00008000030085a7 */ /* 0x000f2400080010ff */
[----:B----4-:R-:W-:Y:S05]  /*b430*/  @!P0 BRA `(.L_x_120) ;  /* 0xfffffffc00f08947 */ /* 0x010fea000383ffff */
[----:B------:R-:W-:Y:S05]  /*b440*/  BRA `(.L_x_119) ;  /* 0xffffffcc00447947 */ /* 0x000fea000383ffff */
.L_x_128:
[----:B-1----:R1:W2:Y:S02]  /*b450*/  SYNCS.PHASECHK.TRANS64.TRYWAIT P0, [R62+URZ+0x80], R5 ;  /* 0x000080053e0075a7 */ /* 0x0022a400080011ff */
[----:B--2---:R-:W-:Y:S05]  /*b460*/  @!P0 NANOSLEEP.SYNCS 0x989680 ;  /* 0x009896800000895d */ /* 0x004fea0003900000 */
[----:B------:R-:W2:Y:S02]  /*b470*/  @!P0 SYNCS.PHASECHK.TRANS64 P0, [R62+URZ+0x80], R5 ;  /* 0x000080053e0085a7 */ /* 0x000ea400080010ff */
[----:B--2---:R-:W-:Y:S05]  /*b480*/  @!P0 BRA `(.L_x_128) ;  /* 0xfffffffc00f08947 */ /* 0x004fea000383ffff */
[----:B------:R-:W-:Y:S05]  /*b490*/  BRA `(.L_x_127) ;  /* 0xffffffd800407947 */ /* 0x000fea000383ffff */
.L_x_136:
[----:B-1----:R1:W4:Y:S02]  /*b4a0*/  SYNCS.PHASECHK.TRANS64.TRYWAIT P0, [R61+URZ+0x80], R4 ;  /* 0x000080043d0075a7 */ /* 0x00232400080011ff */
[----:B----4-:R-:W-:Y:S05]  /*b4b0*/  @!P0 NANOSLEEP.SYNCS 0x989680 ;  /* 0x009896800000895d */ /* 0x010fea0003900000 */
[----:B------:R-:W4:Y:S02]  /*b4c0*/  @!P0 SYNCS.PHASECHK.TRANS64 P0, [R61+URZ+0x80], R4 ;  /* 0x000080043d0085a7 */ /* 0x000f2400080010ff */
[----:B----4-:R-:W-:Y:S05]  /*b4d0*/  @!P0 BRA `(.L_x_136) ;  /* 0xfffffffc00f08947 */ /* 0x010fea000383ffff */
[----:B------:R-:W-:Y:S05]  /*b4e0*/  BRA `(.L_x_135) ;  /* 0xffffffe400387947 */ /* 0x000fea000383ffff */
        .weak           $__internal_0_$__cuda_sm10x_tcgen05_guardrail_trap_col_being_dealloced_not_returned_by_alloc
        .type           $__internal_0_$__cuda_sm10x_tcgen05_guardrail_trap_col_being_dealloced_not_returned_by_alloc,@function
        .size           $__internal_0_$__cuda_sm10x_tcgen05_guardrail_trap_col_being_dealloced_not_returned_by_alloc,($__internal_1_$__cuda_sm10x_tcgen05_guardrail_trap_phase_invalid_during_alloc - $__internal_0_$__cuda_sm10x_tcgen05_guardrail_trap_col_being_dealloced_not_returned_by_alloc)
$__internal_0_$__cuda_sm10x_tcgen05_guardrail_trap_col_being_dealloced_not_returned_by_alloc:
[----:B------:R-:W-:Y:S05]  /*b4f0*/  BPT.TRAP 0x1 ;  /* 0x000000040000795c */ /* 0x000fea0000300000 */
[----:B------:R-:W-:-:S04]  /*b500*/  HFMA2 R3, -RZ, RZ, 0, 0 ;  /* 0x00000000ff037431 */ /* 0x000fc800000001ff */
[----:B------:R-:W-:Y:S05]  /*b510*/  RET.REL.NODEC R2 `(_ZN7cutlass13device_kernelINS_4conv6kernel13ConvUniversalINS1_16ConvProblemShapeILNS1_8OperatorE2ELi2EEENS1_10collective14CollectiveConvINS1_47MainloopSm100TmaUmmaWarpSpecializedImplicitGemmILS5_2ELi8ELi2ELi1ELi2EN4cute5tupleIJNSA_1CILi2EEENSC_ILi1EEESE_EEEEENSB_IJNSC_ILi256EEENSB_IJNSC_ILi128EEEEEENSB_IJNSC_ILi64EEEEEEEEENS_6half_tESN_NSA_8TiledMMAINSA_8MMA_AtomIJNSA_26SM100_MMA_F16BF16_2x1SM_SSISN_SN_fLi256ELi128ELNSA_4UMMA5MajorE1ELSS_1ELNSR_7ScaleInE0ELST_0EEEEEENSA_6LayoutINSB_IJSE_SE_SE_EEENSB_IJNSC_ILi0EEESY_SY_EEEEENSB_IJNSA_10UnderscoreES11_S11_EEEEENS7_6detail27Sm100ImplicitGemmTileTraitsINSA_18SM100_TMA_2SM_LOADENSA_14ComposedLayoutINSA_7SwizzleILi3ELi4ELi3EEENSA_18smem_ptr_flag_bitsILi16EEENSW_INSB_IJSK_NSC_ILi8EEEEEENSB_IJSE_SK_EEEEEEEvEENS15_INSA_25SM100_TMA_2SM_LOAD_IM2COLES1G_vEEEENS_8epilogue10collective18CollectiveEpilogueINS1L_23Sm100TmaWarpSpecializedILi4ELi2ELi32ELb1ELb0EEEJNSB_IJSI_SJ_SL_EEENSB_IJNSW_ISI_SE_EENSW_INSC_ILi32EEESE_EEEEESN_NSB_IJlNSB_IJSE_llEEESY_EEESN_S1W_NS1L_6fusion15FusionCallbacksIS1P_NS1X_17LinearCombinationISN_fSN_fLNS_15FloatRoundStyleE2EEES1Q_S1U_JEEENSA_5SM1004TMEM4LOAD26SM100_TMEM_LOAD_32dp32b32xENSA_13SM90_TMA_LOADENS17_INS18_ILi2ELi4ELi3EEES1B_NSW_INSB_IJS1C_S1S_EEENSB_IJS1S_SE_EEEEEEENSA_39AutoVectorizingCopyWithAssumedAlignmentILi128EEENSA_14SM90_TMA_STOREES2C_S2E_S2E_EEEvvEEEEvNT_6ParamsE) ;  /* 0xffffff4802b87950 */ /* 0x000fea0003c3ffff */
        .weak           $__internal_1_$__cuda_sm10x_tcgen05_guardrail_trap_phase_invalid_during_alloc
        .type           $__internal_1_$__cuda_sm10x_tcgen05_guardrail_trap_phase_invalid_during_alloc,@function
        .size           $__internal_1_$__cuda_sm10x_tcgen05_guardrail_trap_phase_invalid_during_alloc,($__internal_2_$__cuda_sm10x_tcgen05_guardrail_trap_unallocated_columns_being_dealloced - $__internal_1_$__cuda_sm10x_tcgen05_guardrail_trap_phase_invalid_during_alloc)
$__internal_1_$__cuda_sm10x_tcgen05_guardrail_trap_phase_invalid_during_alloc:
[----:B------:R-:W-:Y:S05]  /*b520*/  BPT.TRAP 0x1 ;  /* 0x000000040000795c */ /* 0x000fea0000300000 */
[----:B------:R-:W-:-:S04]  /*b530*/  MOV R5, 0x0 ;  /* 0x0000000000057802 */ /* 0x000fc80000000f00 */
[----:B------:R-:W-:Y:S05]  /*b540*/  RET.REL.NODEC R4 `(_ZN7cutlass13device_kernelINS_4conv6kernel13ConvUniversalINS1_16ConvProblemShapeILNS1_8OperatorE2ELi2EEENS1_10collective14CollectiveConvINS1_47MainloopSm100TmaUmmaWarpSpecializedImplicitGemmILS5_2ELi8ELi2ELi1ELi2EN4cute5tupleIJNSA_1CILi2EEENSC_ILi1EEESE_EEEEENSB_IJNSC_ILi256EEENSB_IJNSC_ILi128EEEEEENSB_IJNSC_ILi64EEEEEEEEENS_6half_tESN_NSA_8TiledMMAINSA_8MMA_AtomIJNSA_26SM100_MMA_F16BF16_2x1SM_SSISN_SN_fLi256ELi128ELNSA_4UMMA5MajorE1ELSS_1ELNSR_7ScaleInE0ELST_0EEEEEENSA_6LayoutINSB_IJSE_SE_SE_EEENSB_IJNSC_ILi0EEESY_SY_EEEEENSB_IJNSA_10UnderscoreES11_S11_EEEEENS7_6detail27Sm100ImplicitGemmTileTraitsINSA_18SM100_TMA_2SM_LOADENSA_14ComposedLayoutINSA_7SwizzleILi3ELi4ELi3EEENSA_18smem_ptr_flag_bitsILi16EEENSW_INSB_IJSK_NSC_ILi8EEEEEENSB_IJSE_SK_EEEEEEEvEENS15_INSA_25SM100_TMA_2SM_LOAD_IM2COLES1G_vEEEENS_8epilogue10collective18CollectiveEpilogueINS1L_23Sm100TmaWarpSpecializedILi4ELi2ELi32ELb1ELb0EEEJNSB_IJSI_SJ_SL_EEENSB_IJNSW_ISI_SE_EENSW_INSC_ILi32EEESE_EEEEESN_NSB_IJlNSB_IJSE_llEEESY_EEESN_S1W_NS1L_6fusion15FusionCallbacksIS1P_NS1X_17LinearCombinationISN_fSN_fLNS_15FloatRoundStyleE2EEES1Q_S1U_JEEENSA_5SM1004TMEM4LOAD26SM100_TMEM_LOAD_32dp32b32xENSA_13SM90_TMA_LOADENS17_INS18_ILi2ELi4ELi3EEES1B_NSW_INSB_IJS1C_S1S_EEENSB_IJS1S_SE_EEEEEEENSA_39AutoVectorizingCopyWithAssumedAlignmentILi128EEENSA_14SM90_TMA_STOREES2C_S2E_S2E_EEEvvEEEEvNT_6ParamsE) ;  /* 0xffffff4804ac7950 */ /* 0x000fea0003c3ffff */
        .weak           $__internal_2_$__cuda_sm10x_tcgen05_guardrail_trap_unallocated_columns_being_dealloced
        .type           $__internal_2_$__cuda_sm10x_tcgen05_guardrail_trap_unallocated_columns_being_dealloced,@function
        .size           $__internal_2_$__cuda_sm10x_tcgen05_guardrail_trap_unallocated_columns_being_dealloced,(.L_x_199 - $__internal_2_$__cuda_sm10x_tcgen05_guardrail_trap_unallocated_columns_being_dealloced)
$__internal_2_$__cuda_sm10x_tcgen05_guardrail_trap_unallocated_columns_being_dealloced:
[----:B------:R-:W-:Y:S05]  /*b550*/  BPT.TRAP 0x1 ;  /* 0x000000040000795c */ /* 0x000fea0000300000 */
[----:B------:R-:W-:-:S04]  /*b560*/  HFMA2 R3, -RZ, RZ, 0, 0 ;  /* 0x00000000ff037431 */ /* 0x000fc800000001ff */
[----:B------:R-:W-:Y:S05]  /*b570*/  RET.REL.NODEC R2 `(_ZN7cutlass13device_kernelINS_4conv6kernel13ConvUniversalINS1_16ConvProblemShapeILNS1_8OperatorE2ELi2EEENS1_10collective14CollectiveConvINS1_47MainloopSm100TmaUmmaWarpSpecializedImplicitGemmILS5_2ELi8ELi2ELi1ELi2EN4cute5tupleIJNSA_1CILi2EEENSC_ILi1EEESE_EEEEENSB_IJNSC_ILi256EEENSB_IJNSC_ILi128EEEEEENSB_IJNSC_ILi64EEEEEEEEENS_6half_tESN_NSA_8TiledMMAINSA_8MMA_AtomIJNSA_26SM100_MMA_F16BF16_2x1SM_SSISN_SN_fLi256ELi128ELNSA_4UMMA5MajorE1ELSS_1ELNSR_7ScaleInE0ELST_0EEEEEENSA_6LayoutINSB_IJSE_SE_SE_EEENSB_IJNSC_ILi0EEESY_SY_EEEEENSB_IJNSA_10UnderscoreES11_S11_EEEEENS7_6detail27Sm100ImplicitGemmTileTraitsINSA_18SM100_TMA_2SM_LOADENSA_14ComposedLayoutINSA_7SwizzleILi3ELi4ELi3EEENSA_18smem_ptr_flag_bitsILi16EEENSW_INSB_IJSK_NSC_ILi8EEEEEENSB_IJSE_SK_EEEEEEEvEENS15_INSA_25SM100_TMA_2SM_LOAD_IM2COLES1G_vEEEENS_8epilogue10collective18CollectiveEpilogueINS1L_23Sm100TmaWarpSpecializedILi4ELi2ELi32ELb1ELb0EEEJNSB_IJSI_SJ_SL_EEENSB_IJNSW_ISI_SE_EENSW_INSC_ILi32EEESE_EEEEESN_NSB_IJlNSB_IJSE_llEEESY_EEESN_S1W_NS1L_6fusion15FusionCallbacksIS1P_NS1X_17LinearCombinationISN_fSN_fLNS_15FloatRoundStyleE2EEES1Q_S1U_JEEENSA_5SM1004TMEM4LOAD26SM100_TMEM_LOAD_32dp32b32xENSA_13SM90_TMA_LOADENS17_INS18_ILi2ELi4ELi3EEES1B_NSW_INSB_IJS1C_S1S_EEENSB_IJS1S_SE_EEEEEEENSA_39AutoVectorizingCopyWithAssumedAlignmentILi128EEENSA_14SM90_TMA_STOREES2C_S2E_S2E_EEEvvEEEEvNT_6ParamsE) ;  /* 0xffffff4802a07950 */ /* 0x000fea0003c3ffff */
.L_x_198:
[----:B------:R-:W-:-:S00]  /*b580*/  BRA `(.L_x_198) ;  /* 0xfffffffc00fc7947 */ /* 0x000fc0000383ffff */
[----:B------:R-:W-:-:S00]  /*b590*/  NOP ;  /* 0x0000000000007918 */ /* 0x000fc00000000000 */
        /* <DEDUP_REMOVED lines=14> */
.L_x_199:


//--------------------- .nv.global.init           --------------------------
	.section	.nv.global.init,"aw",@progbits
.nv.global.init:
	.type		$str$29,@object
	.size		$str$29,($str$30 - $str$29)
$str$29:
        /*0000*/ 	.byte	0x28, 0x61, 0x64, 0x64, 0x72, 0x65, 0x73, 0x73, 0x20, 0x26, 0x20, 0x6d, 0x61, 0x73, 0x6b, 0x29
        /*0010*/ 	.byte	0x20, 0x3d, 0x3d, 0x20, 0x30, 0x00
	.type		$str$30,@object
	.size		$str$30,($str$28 - $str$30)
$str$30:
        /*0016*/ 	.byte	0x2f, 0x74, 0x6d, 0x70, 0x2f, 0x63, 0x75, 0x74, 0x6c, 0x61, 0x73, 0x73, 0x5f, 0x73, 0x77, 0x65
        /*0026*/ 	.byte	0x65, 0x70, 0x5f, 0x73, 0x72, 0x63, 0x2f, 0x69, 0x6e, 0x63, 0x6c, 0x75, 0x64, 0x65, 0x2f, 0x63
        /*0036*/ 	.byte	0x75, 0x74, 0x65, 0x2f, 0x70, 0x6f, 0x69, 0x6e, 0x74, 0x65, 0x72, 0x5f, 0x66, 0x6c, 0x61, 0x67
        /*0046*/ 	.byte	0x67, 0x65, 0x64, 0x2e, 0x68, 0x70, 0x70, 0x00
	.type		$str$28,@object
	.size		$str$28,($str$27 - $str$28)
$str$28:
        /*004e*/ 	.byte	0x2f, 0x74, 0x6d, 0x70, 0x2f, 0x63, 0x75, 0x74, 0x6c, 0x61, 0x73, 0x73, 0x5f, 0x73, 0x77, 0x65
        /*005e*/ 	.byte	0x65, 0x70, 0x5f, 0x73, 0x72, 0x63, 0x2f, 0x69, 0x6e, 0x63, 0x6c, 0x75, 0x64, 0x65, 0x2f, 0x63
        /*006e*/ 	.byte	0x75, 0x74, 0x65, 0x2f, 0x61, 0x74, 0x6f, 0x6d, 0x2f, 0x63, 0x6f, 0x70, 0x79, 0x5f, 0x74, 0x72
        /*007e*/ 	.byte	0x61, 0x69, 0x74, 0x73, 0x5f, 0x73, 0x6d, 0x31, 0x30, 0x30, 0x2e, 0x68, 0x70, 0x70, 0x00
	.type		$str$27,@object
	.size		$str$27,(__unnamed_1 - $str$27)
$str$27:
        /*008d*/ 	.byte	0x28, 0x28, 0x75, 0x69, 0x6e, 0x74, 0x33, 0x32, 0x5f, 0x74, 0x28, 0x74, 0x68, 0x72, 0x65, 0x61
        /*009d*/ 	.byte	0x64, 0x49, 0x64, 0x78, 0x2e, 0x78, 0x29, 0x20, 0x2f, 0x20, 0x33, 0x32, 0x29, 0x20, 0x25, 0x20
        /*00ad*/ 	.byte	0x34, 0x29, 0x20, 0x3d, 0x3d, 0x20, 0x28, 0x28, 0x28, 0x74, 0x6d, 0x65, 0x6d, 0x5f, 0x61, 0x64
        /*00bd*/ 	.byte	0x64, 0x72, 0x20, 0x3e, 0x3e, 0x20, 0x31, 0x36, 0x29, 0x20, 0x2f, 0x20, 0x33, 0x32, 0x29, 0x20
        /*00cd*/ 	.byte	0x25, 0x20, 0x34, 0x29, 0x00
	.type		__unnamed_1,@object
	.size		__unnamed_1,(__unnamed_2 - __unnamed_1)
__unnamed_1:
        /*00d2*/ 	.byte	0x61, 0x75, 0x74, 0x6f, 0x20, 0x63, 0x75, 0x74, 0x65, 0x3a, 0x3a, 0x61, 0x73, 0x5f, 0x70, 0x6f
        /* <DEDUP_REMOVED lines=24> */
        /*0262*/ 	.byte	0x3e, 0x3e, 0x3e, 0x3e, 0x5d, 0x00
	.type		__unnamed_2,@object
	.size		__unnamed_2,(.L_2 - __unnamed_2)
__unnamed_2:
        /* <DEDUP_REMOVED lines=42> */
        /*0508*/ 	.byte	0x3e, 0x3e, 0x5d, 0x00
.L_2:


//--------------------- .nv.shared._ZN7cutlass13device_kernelINS_4conv6kernel13ConvUniversalINS1_16ConvProblemShapeILNS1_8OperatorE2ELi2EEENS1_10collective14CollectiveConvINS1_47MainloopSm100TmaUmmaWarpSpecializedImplicitGemmILS5_2ELi8ELi2ELi1ELi2EN4cute5tupleIJNSA_1CILi2EEENSC_ILi1EEESE_EEEEENSB_IJNSC_ILi256EEENSB_IJNSC_ILi128EEEEEENSB_IJNSC_ILi64EEEEEEEEENS_6half_tESN_NSA_8TiledMMAINSA_8MMA_AtomIJNSA_26SM100_MMA_F16BF16_2x1SM_SSISN_SN_fLi256ELi128ELNSA_4UMMA5MajorE1ELSS_1ELNSR_7ScaleInE0ELST_0EEEEEENSA_6LayoutINSB_IJSE_SE_SE_EEENSB_IJNSC_ILi0EEESY_SY_EEEEENSB_IJNSA_10UnderscoreES11_S11_EEEEENS7_6detail27Sm100ImplicitGemmTileTraitsINSA_18SM100_TMA_2SM_LOADENSA_14ComposedLayoutINSA_7SwizzleILi3ELi4ELi3EEENSA_18smem_ptr_flag_bitsILi16EEENSW_INSB_IJSK_NSC_ILi8EEEEEENSB_IJSE_SK_EEEEEEEvEENS15_INSA_25SM100_TMA_2SM_LOAD_IM2COLES1G_vEEEENS_8epilogue10collective18CollectiveEpilogueINS1L_23Sm100TmaWarpSpecializedILi4ELi2ELi32ELb1ELb0EEEJNSB_IJSI_SJ_SL_EEENSB_IJNSW_ISI_SE_EENSW_INSC_ILi32EEESE_EEEEESN_NSB_IJlNSB_IJSE_llEEESY_EEESN_S1W_NS1L_6fusion15FusionCallbacksIS1P_NS1X_17LinearCombinationISN_fSN_fLNS_15FloatRoundStyleE2EEES1Q_S1U_JEEENSA_5SM1004TMEM4LOAD26SM100_TMEM_LOAD_32dp32b32xENSA_13SM90_TMA_LOADENS17_INS18_ILi2ELi4ELi3EEES1B_NSW_INSB_IJS1C_S1S_EEENSB_IJS1S_SE_EEEEEEENSA_39AutoVectorizingCopyWithAssumedAlignmentILi128EEENSA_14SM90_TMA_STOREES2C_S2E_S2E_EEEvvEEEEvNT_6ParamsE --------------------------
	.section	.nv.shared._ZN7cutlass13device_kernelINS_4conv6kernel13ConvUniversalINS1_16ConvProblemShapeILNS1_8OperatorE2ELi2EEENS1_10collective14CollectiveConvINS1_47MainloopSm100TmaUmmaWarpSpecializedImplicitGemmILS5_2ELi8ELi2ELi1ELi2EN4cute5tupleIJNSA_1CILi2EEENSC_ILi1EEESE_EEEEENSB_IJNSC_ILi256EEENSB_IJNSC_ILi128EEEEEENSB_IJNSC_ILi64EEEEEEEEENS_6half_tESN_NSA_8TiledMMAINSA_8MMA_AtomIJNSA_26SM100_MMA_F16BF16_2x1SM_SSISN_SN_fLi256ELi128ELNSA_4UMMA5MajorE1ELSS_1ELNSR_7ScaleInE0ELST_0EEEEEENSA_6LayoutINSB_IJSE_SE_SE_EEENSB_IJNSC_ILi0EEESY_SY_EEEEENSB_IJNSA_10UnderscoreES11_S11_EEEEENS7_6detail27Sm100ImplicitGemmTileTraitsINSA_18SM100_TMA_2SM_LOADENSA_14ComposedLayoutINSA_7SwizzleILi3ELi4ELi3EEENSA_18smem_ptr_flag_bitsILi16EEENSW_INSB_IJSK_NSC_ILi8EEEEEENSB_IJSE_SK_EEEEEEEvEENS15_INSA_25SM100_TMA_2SM_LOAD_IM2COLES1G_vEEEENS_8epilogue10collective18CollectiveEpilogueINS1L_23Sm100TmaWarpSpecializedILi4ELi2ELi32ELb1ELb0EEEJNSB_IJSI_SJ_SL_EEENSB_IJNSW_ISI_SE_EENSW_INSC_ILi32EEESE_EEEEESN_NSB_IJlNSB_IJSE_llEEESY_EEESN_S1W_NS1L_6fusion15FusionCallbacksIS1P_NS1X_17LinearCombinationISN_fSN_fLNS_15FloatRoundStyleE2EEES1Q_S1U_JEEENSA_5SM1004TMEM4LOAD26SM100_TMEM_LOAD_32dp32b32xENSA_13SM90_TMA_LOADENS17_INS18_ILi2ELi4ELi3EEES1B_NSW_INSB_IJS1C_S1S_EEENSB_IJS1S_SE_EEEEEEENSA_39AutoVectorizingCopyWithAssumedAlignmentILi128EEENSA_14SM90_TMA_STOREES2C_S2E_S2E_EEEvvEEEEvNT_6ParamsE,"aw",@nobits
	.sectionflags	@""
	.align	16
	.zero		1024


//--------------------- .nv.shared.reserved.0     --------------------------
	.section	.nv.shared.reserved.0,"aw",@nobits
	.weak		__nv_reservedSMEM_offset_0_alias
	.size		__nv_reservedSMEM_offset_0_alias, 0, 64
	.other		__nv_reservedSMEM_offset_0_alias,@"STO_CUDA_RESERVED_SHARED STV_DEFAULT"
__nv_reservedSMEM_offset_0_alias:
	.zero		0
.nv.shared.reserved.0:
	.zero		64
	.weak		__nv_reservedSMEM_tcgen05_partition
	.type		__nv_reservedSMEM_tcgen05_partition,@object
	.size		__nv_reservedSMEM_tcgen05_partition,(.L_0 - __nv_reservedSMEM_tcgen05_partition)
__nv_reservedSMEM_tcgen05_partition:
	.zero		32
.L_0:


//--------------------- .nv.global                --------------------------
	.section	.nv.global,"aw",@nobits
.nv.global:
	.type		_ZN39_INTERNAL_4ed12c3f_4_k_cu_4fe690e5_38954cute1_E,@object
	.size		_ZN39_INTERNAL_4ed12c3f_4_k_cu_4fe690e5_38954cute1_E,(_ZN39_INTERNAL_4ed12c3f_4_k_cu_4fe690e5_38954cuda3std3__45__cpo6cbeginE - _ZN39_INTERNAL_4ed12c3f_4_k_cu_4fe690e5_38954cute1_E)
_ZN39_INTERNAL_4ed12c3f_4_k_cu_4fe690e5_38954cute1_E:
	.zero		1
	.type		_ZN39_INTERNAL_4ed12c3f_4_k_cu_4fe690e5_38954cuda3std3__45__cpo6cbeginE,@object
	.size		_ZN39_INTERNAL_4ed12c3f_4_k_cu_4fe690e5_38954cuda3std3__45__cpo6cbeginE,(_ZN39_INTERNAL_4ed12c3f_4_k_cu_4fe690e5_38954cuda3std3__48in_placeE - _ZN39_INTERNAL_4ed12c3f_4_k_cu_4fe690e5_38954cuda3std3__45__cpo6cbeginE)
_ZN39_INTERNAL_4ed12c3f_4_k_cu_4fe690e5_38954cuda3std3__45__cpo6cbeginE:
	.zero		1
	.type		_ZN39_INTERNAL_4ed12c3f_4_k_cu_4fe690e5_38954cuda3std3__48in_placeE,@object
	.size		_ZN39_INTERNAL_4ed12c3f_4_k_cu_4fe690e5_38954cuda3std3__48in_placeE,(_ZN39_INTERNAL_4ed12c3f_4_k_cu_4fe690e5_38954cuda3std6ranges3__45__cpo9iter_moveE - _ZN39_INTERNAL_4ed12c3f_4_k_cu_4fe690e5_38954cuda3std3__48in_placeE)
_ZN39_INTERNAL_4ed12c3f_4_k_cu_4fe690e5_38954cuda3std3__48in_placeE:
	.zero		1
	.type		_ZN39_INTERNAL_4ed12c3f_4_k_cu_4fe690e5_38954cuda3std6ranges3__45__cpo9iter_moveE,@object
	.size		_ZN39_INTERNAL_4ed12c3f_4_k_cu_4fe690e5_38954cuda3std6ranges3__45__cpo9iter_moveE,(_ZN39_INTERNAL_4ed12c3f_4_k_cu_4fe690e5_38954cuda3std3__45__cpo5beginE - _ZN39_INTERNAL_4ed12c3f_4_k_cu_4fe690e5_38954cuda3std6ranges3__45__cpo9iter_moveE)
_ZN39_INTERNAL_4ed12c3f_4_k_cu_4fe690e5_38954cuda3std6ranges3__45__cpo9iter_moveE:
	.zero		1
	.type		_ZN39_INTERNAL_4ed12c3f_4_k_cu_4fe690e5_38954cuda3std3__45__cpo5beginE,@object
	.size		_ZN39_INTERNAL_4ed12c3f_4_k_cu_4fe690e5_38954cuda3std3__45__cpo5beginE,(_ZN39_INTERNAL_4ed12c3f_4_k_cu_4fe690e5_38954cuda3std3__441_GLOBAL__N__4ed12c3f_4_k_cu_4fe690e5_38956ignoreE - _ZN39_INTERNAL_4ed12c3f_4_k_cu_4fe690e5_38954cuda3std3__45__cpo5beginE)
_ZN39_INTERNAL_4ed12c3f_4_k_cu_4fe690e5_38954cuda3std3__45__cpo5beginE:
	.zero		1
	.type		_ZN39_INTERNAL_4ed12c3f_4_k_cu_4fe690e5_38954cuda3std3__441_GLOBAL__N__4ed12c3f_4_k_cu_4fe690e5_38956ignoreE,@object
	.size		_ZN39_INTERNAL_4ed12c3f_4_k_cu_4fe690e5_38954cuda3std3__441_GLOBAL__N__4ed12c3f_4_k_cu_4fe690e5_38956ignoreE,(_ZN39_INTERNAL_4ed12c3f_4_k_cu_4fe690e5_38954cute7productE - _ZN39_INTERNAL_4ed12c3f_4_k_cu_4fe690e5_38954cuda3std3__441_GLOBAL__N__4ed12c3f_4_k_cu_4fe690e5_38956ignoreE)
_ZN39_INTERNAL_4ed12c3f_4_k_cu_4fe690e5_38954cuda3std3__441_GLOBAL__N__4ed12c3f_4_k_cu_4fe690e5_38956ignoreE:
	.zero		1
	.type		_ZN39_INTERNAL_4ed12c3f_4_k_cu_4fe690e5_38954cute7productE,@object
	.size		_ZN39_INTERNAL_4ed12c3f_4_k_cu_4fe690e5_38954cute7productE,(_ZN39_INTERNAL_4ed12c3f_4_k_cu_4fe690e5_38954cuda3std3__45__cpo3endE - _ZN39_INTERNAL_4ed12c3f_4_k_cu_4fe690e5_38954cute7productE)
_ZN39_INTERNAL_4ed12c3f_4_k_cu_4fe690e5_38954cute7productE:
	.zero		1
	.type		_ZN39_INTERNAL_4ed12c3f_4_k_cu_4fe690e5_38954cuda3std3__45__cpo3endE,@object
	.size		_ZN39_INTERNAL_4ed12c3f_4_k_cu_4fe690e5_38954cuda3std3__45__cpo3endE,(_ZN39_INTERNAL_4ed12c3f_4_k_cu_4fe690e5_38954cuda3std3__419piecewise_constructE - _ZN39_INTERNAL_4ed12c3f_4_k_cu_4fe690e5_38954cuda3std3__45__cpo3endE)
_ZN39_INTERNAL_4ed12c3f_4_k_cu_4fe690e5_38954cuda3std3__45__cpo3endE:
	.zero		1
	.type		_ZN39_INTERNAL_4ed12c3f_4_k_cu_4fe690e5_38954cuda3std3__419piecewise_constructE,@object
	.size		_ZN39_INTERNAL_4ed12c3f_4_k_cu_4fe690e5_38954cuda3std3__419piecewise_constructE,(_ZN39_INTERNAL_4ed12c3f_4_k_cu_4fe690e5_38954cuda3std3__45__cpo4cendE - _ZN39_INTERNAL_4ed12c3f_4_k_cu_4fe690e5_38954cuda3std3__419piecewise_constructE)
_ZN39_INTERNAL_4ed12c3f_4_k_cu_4fe690e5_38954cuda3std3__419piecewise_constructE:
	.zero		1
	.type		_ZN39_INTERNAL_4ed12c3f_4_k_cu_4fe690e5_38954cuda3std3__45__cpo4cendE,@object
	.size		_ZN39_INTERNAL_4ed12c3f_4_k_cu_4fe690e5_38954cuda3std3__45__cpo4cendE,(_ZN39_INTERNAL_4ed12c3f_4_k_cu_4fe690e5_38954cuda3std6ranges3__45__cpo4swapE - _ZN39_INTERNAL_4ed12c3f_4_k_cu_4fe690e5_38954cuda3std3__45__cpo4cendE)
_ZN39_INTERNAL_4ed12c3f_4_k_cu_4fe690e5_38954cuda3std3__45__cpo4cendE:
	.zero		1
	.type		_ZN39_INTERNAL_4ed12c3f_4_k_cu_4fe690e5_38954cuda3std6ranges3__45__cpo4swapE,@object
	.size		_ZN39_INTERNAL_4ed12c3f_4_k_cu_4fe690e5_38954cuda3std6ranges3__45__cpo4swapE,(.L_10 - _ZN39_INTERNAL_4ed12c3f_4_k_cu_4fe690e5_38954cuda3std6ranges3__45__cpo4swapE)
_ZN39_INTERNAL_4ed12c3f_4_k_cu_4fe690e5_38954cuda3std6ranges3__45__cpo4swapE:
	.zero		1
.L_10:


//--------------------- .nv.constant0._ZN7cutlass13device_kernelINS_4conv6kernel13ConvUniversalINS1_16ConvProblemShapeILNS1_8OperatorE2ELi2EEENS1_10collective14CollectiveConvINS1_47MainloopSm100TmaUmmaWarpSpecializedImplicitGemmILS5_2ELi8ELi2ELi1ELi2EN4cute5tupleIJNSA_1CILi2EEENSC_ILi1EEESE_EEEEENSB_IJNSC_ILi256EEENSB_IJNSC_ILi128EEEEEENSB_IJNSC_ILi64EEEEEEEEENS_6half_tESN_NSA_8TiledMMAINSA_8MMA_AtomIJNSA_26SM100_MMA_F16BF16_2x1SM_SSISN_SN_fLi256ELi128ELNSA_4UMMA5MajorE1ELSS_1ELNSR_7ScaleInE0ELST_0EEEEEENSA_6LayoutINSB_IJSE_SE_SE_EEENSB_IJNSC_ILi0EEESY_SY_EEEEENSB_IJNSA_10UnderscoreES11_S11_EEEEENS7_6detail27Sm100ImplicitGemmTileTraitsINSA_18SM100_TMA_2SM_LOADENSA_14ComposedLayoutINSA_7SwizzleILi3ELi4ELi3EEENSA_18smem_ptr_flag_bitsILi16EEENSW_INSB_IJSK_NSC_ILi8EEEEEENSB_IJSE_SK_EEEEEEEvEENS15_INSA_25SM100_TMA_2SM_LOAD_IM2COLES1G_vEEEENS_8epilogue10collective18CollectiveEpilogueINS1L_23Sm100TmaWarpSpecializedILi4ELi2ELi32ELb1ELb0EEEJNSB_IJSI_SJ_SL_EEENSB_IJNSW_ISI_SE_EENSW_INSC_ILi32EEESE_EEEEESN_NSB_IJlNSB_IJSE_llEEESY_EEESN_S1W_NS1L_6fusion15FusionCallbacksIS1P_NS1X_17LinearCombinationISN_fSN_fLNS_15FloatRoundStyleE2EEES1Q_S1U_JEEENSA_5SM1004TMEM4LOAD26SM100_TMEM_LOAD_32dp32b32xENSA_13SM90_TMA_LOADENS17_INS18_ILi2ELi4ELi3EEES1B_NSW_INSB_IJS1C_S1S_EEENSB_IJS1S_SE_EEEEEEENSA_39AutoVectorizingCopyWithAssumedAlignmentILi128EEENSA_14SM90_TMA_STOREES2C_S2E_S2E_EEEvvEEEEvNT_6ParamsE --------------------------
	.section	.nv.constant0._ZN7cutlass13device_kernelINS_4conv6kernel13ConvUniversalINS1_16ConvProblemShapeILNS1_8OperatorE2ELi2EEENS1_10collective14CollectiveConvINS1_47MainloopSm100TmaUmmaWarpSpecializedImplicitGemmILS5_2ELi8ELi2ELi1ELi2EN4cute5tupleIJNSA_1CILi2EEENSC_ILi1EEESE_EEEEENSB_IJNSC_ILi256EEENSB_IJNSC_ILi128EEEEEENSB_IJNSC_ILi64EEEEEEEEENS_6half_tESN_NSA_8TiledMMAINSA_8MMA_AtomIJNSA_26SM100_MMA_F16BF16_2x1SM_SSISN_SN_fLi256ELi128ELNSA_4UMMA5MajorE1ELSS_1ELNSR_7ScaleInE0ELST_0EEEEEENSA_6LayoutINSB_IJSE_SE_SE_EEENSB_IJNSC_ILi0EEESY_SY_EEEEENSB_IJNSA_10UnderscoreES11_S11_EEEEENS7_6detail27Sm100ImplicitGemmTileTraitsINSA_18SM100_TMA_2SM_LOADENSA_14ComposedLayoutINSA_7SwizzleILi3ELi4ELi3EEENSA_18smem_ptr_flag_bitsILi16EEENSW_INSB_IJSK_NSC_ILi8EEEEEENSB_IJSE_SK_EEEEEEEvEENS15_INSA_25SM100_TMA_2SM_LOAD_IM2COLES1G_vEEEENS_8epilogue10collective18CollectiveEpilogueINS1L_23Sm100TmaWarpSpecializedILi4ELi2ELi32ELb1ELb0EEEJNSB_IJSI_SJ_SL_EEENSB_IJNSW_ISI_SE_EENSW_INSC_ILi32EEESE_EEEEESN_NSB_IJlNSB_IJSE_llEEESY_EEESN_S1W_NS1L_6fusion15FusionCallbacksIS1P_NS1X_17LinearCombinationISN_fSN_fLNS_15FloatRoundStyleE2EEES1Q_S1U_JEEENSA_5SM1004TMEM4LOAD26SM100_TMEM_LOAD_32dp32b32xENSA_13SM90_TMA_LOADENS17_INS18_ILi2ELi4ELi3EEES1B_NSW_INSB_IJS1C_S1S_EEENSB_IJS1S_SE_EEEEEEENSA_39AutoVectorizingCopyWithAssumedAlignmentILi128EEENSA_14SM90_TMA_STOREES2C_S2E_S2E_EEEvvEEEEvNT_6ParamsE,"a",@progbits
	.sectionflags	@""
	.align	4
.nv.constant0._ZN7cutlass13device_kernelINS_4conv6kernel13ConvUniversalINS1_16ConvProblemShapeILNS1_8OperatorE2ELi2EEENS1_10collective14CollectiveConvINS1_47MainloopSm100TmaUmmaWarpSpecializedImplicitGemmILS5_2ELi8ELi2ELi1ELi2EN4cute5tupleIJNSA_1CILi2EEENSC_ILi1EEESE_EEEEENSB_IJNSC_ILi256EEENSB_IJNSC_ILi128EEEEEENSB_IJNSC_ILi64EEEEEEEEENS_6half_tESN_NSA_8TiledMMAINSA_8MMA_AtomIJNSA_26SM100_MMA_F16BF16_2x1SM_SSISN_SN_fLi256ELi128ELNSA_4UMMA5MajorE1ELSS_1ELNSR_7ScaleInE0ELST_0EEEEEENSA_6LayoutINSB_IJSE_SE_SE_EEENSB_IJNSC_ILi0EEESY_SY_EEEEENSB_IJNSA_10UnderscoreES11_S11_EEEEENS7_6detail27Sm100ImplicitGemmTileTraitsINSA_18SM100_TMA_2SM_LOADENSA_14ComposedLayoutINSA_7SwizzleILi3ELi4ELi3EEENSA_18smem_ptr_flag_bitsILi16EEENSW_INSB_IJSK_NSC_ILi8EEEEEENSB_IJSE_SK_EEEEEEEvEENS15_INSA_25SM100_TMA_2SM_LOAD_IM2COLES1G_vEEEENS_8epilogue10collective18CollectiveEpilogueINS1L_23Sm100TmaWarpSpecializedILi4ELi2ELi32ELb1ELb0EEEJNSB_IJSI_SJ_SL_EEENSB_IJNSW_ISI_SE_EENSW_INSC_ILi32EEESE_EEEEESN_NSB_IJlNSB_IJSE_llEEESY_EEESN_S1W_NS1L_6fusion15FusionCallbacksIS1P_NS1X_17LinearCombinationISN_fSN_fLNS_15FloatRoundStyleE2EEES1Q_S1U_JEEENSA_5SM1004TMEM4LOAD26SM100_TMEM_LOAD_32dp32b32xENSA_13SM90_TMA_LOADENS17_INS18_ILi2ELi4ELi3EEES1B_NSW_INSB_IJS1C_S1S_EEENSB_IJS1S_SE_EEEEEEENSA_39AutoVectorizingCopyWithAssumedAlignmentILi128EEENSA_14SM90_TMA_STOREES2C_S2E_S2E_EEEvvEEEEvNT_6ParamsE:
	.zero		2944


//--------------------- SYMBOLS --------------------------

	.type		.nv.reservedSmem.offset0,@object
	.size		.nv.reservedSmem.offset0,0x4
	.type		.nv.reservedSmem.cap,@object
	.size		.nv.reservedSmem.cap,0x4
	.type		__assertfail,@function
